	.target	sm_90a

	.elftype	@"ET_EXEC"


//--------------------- .note.nv.tkinfo           --------------------------
	.section	.note.nv.tkinfo,"",@"SHT_NOTE"
	.sectionflags	@"SHF_NOTE_NV_TKINFO"
	.tkinfo
        /*0018*/ 	.word	0x00000002
        /*0030*/ 	.string	""
        /*0030*/ 	.string	"ptxas"
        /*0030*/ 	.string	"Cuda compilation tools, release 13.0, V13.0.88"
        /*0030*/ 	.string	"Build cuda_13.0.r13.0/compiler.36424714_0"
        /*0030*/ 	.string	"-v  -suppress-debug-info  -lineinfo  -arch sm_90a "



//--------------------- .note.nv.cuinfo           --------------------------
	.section	.note.nv.cuinfo,"",@"SHT_NOTE"
	.sectionflags	@"SHF_NOTE_NV_CUINFO"
        /*0018*/ 	.short	0x0002
        /*001a*/ 	.short	0x005a
        /*001c*/ 	.short	0x0082
	.zero		2


//--------------------- .nv.info                  --------------------------
	.section	.nv.info,"",@"SHT_CUDA_INFO"
	.align	4


	//----- nvinfo : EIATTR_REGCOUNT
	.align		4
        /*0000*/ 	.byte	0x04, 0x2f
        /*0002*/ 	.short	(.L_1 - .L_0)
	.align		4
.L_0:
        /*0004*/ 	.word	index@(matmul_kernel)
        /*0008*/ 	.word	0x000000ff


	//----- nvinfo : EIATTR_FRAME_SIZE
	.align		4
.L_1:
        /*000c*/ 	.byte	0x04, 0x11
        /*000e*/ 	.short	(.L_3 - .L_2)
	.align		4
.L_2:
        /*0010*/ 	.word	index@(matmul_kernel)
        /*0014*/ 	.word	0x00002260


	//----- nvinfo : EIATTR_MIN_STACK_SIZE
	.align		4
.L_3:
        /*0018*/ 	.byte	0x04, 0x12
        /*001a*/ 	.short	(.L_5 - .L_4)
	.align		4
.L_4:
        /*001c*/ 	.word	index@(matmul_kernel)
        /*0020*/ 	.word	0x00002260
.L_5:


//--------------------- .nv.compat                --------------------------
	.section	.nv.compat,"",@"SHT_CUDA_COMPAT_INFO"
	.align	4
        /*0000*/ 	.byte	0x02, 0x09, 0x01, 0x00, 0x02, 0x02, 0x04, 0x00, 0x02, 0x05, 0x05, 0x00, 0x03, 0x07, 0x01, 0x01
        /*0010*/ 	.byte	0x02, 0x03, 0x00, 0x00, 0x02, 0x06, 0x01, 0x00, 0x04, 0x0b, 0x08, 0x00, 0x00, 0x00, 0x00, 0x00
        /*0020*/ 	.byte	0x00, 0x00, 0x00, 0x00


//--------------------- .nv.info.matmul_kernel    --------------------------
	.section	.nv.info.matmul_kernel,"",@"SHT_CUDA_INFO"
	.sectionflags	@""
	.align	4


	//----- nvinfo : EIATTR_CUDA_API_VERSION
	.align		4
        /*0000*/ 	.byte	0x04, 0x37
        /*0002*/ 	.short	(.L_7 - .L_6)
.L_6:
        /*0004*/ 	.word	0x00000082


	//----- nvinfo : EIATTR_KPARAM_INFO
	.align		4
.L_7:
        /*0008*/ 	.byte	0x04, 0x17
        /*000a*/ 	.short	(.L_9 - .L_8)
.L_8:
        /*000c*/ 	.word	0x00000000
        /*0010*/ 	.short	0x000d
        /*0012*/ 	.short	0x0048
        /*0014*/ 	.byte	0x00, 0xf4, 0x21, 0x00


	//----- nvinfo : EIATTR_KPARAM_INFO
	.align		4
.L_9:
        /*0018*/ 	.byte	0x04, 0x17
        /*001a*/ 	.short	(.L_11 - .L_10)
.L_10:
        /*001c*/ 	.word	0x00000000
        /*0020*/ 	.short	0x000c
        /*0022*/ 	.short	0x0040
        /*0024*/ 	.byte	0x00, 0xf4, 0x21, 0x00


	//----- nvinfo : EIATTR_KPARAM_INFO
	.align		4
.L_11:
        /*0028*/ 	.byte	0x04, 0x17
        /*002a*/ 	.short	(.L_13 - .L_12)
.L_12:
        /*002c*/ 	.word	0x00000000
        /*0030*/ 	.short	0x000b
        /*0032*/ 	.short	0x0038
        /*0034*/ 	.byte	0x00, 0xf0, 0x11, 0x00


	//----- nvinfo : EIATTR_KPARAM_INFO
	.align		4
.L_13:
        /*0038*/ 	.byte	0x04, 0x17
        /*003a*/ 	.short	(.L_15 - .L_14)
.L_14:
        /*003c*/ 	.word	0x00000000
        /*0040*/ 	.short	0x000a
        /*0042*/ 	.short	0x0034
        /*0044*/ 	.byte	0x00, 0xf0, 0x11, 0x00


	//----- nvinfo : EIATTR_KPARAM_INFO
	.align		4
.L_15:
        /*0048*/ 	.byte	0x04, 0x17
        /*004a*/ 	.short	(.L_17 - .L_16)
.L_16:
        /*004c*/ 	.word	0x00000000
        /*0050*/ 	.short	0x0009
        /*0052*/ 	.short	0x0030
        /*0054*/ 	.byte	0x00, 0xf0, 0x11, 0x00


	//----- nvinfo : EIATTR_KPARAM_INFO
	.align		4
.L_17:
        /*0058*/ 	.byte	0x04, 0x17
        /*005a*/ 	.short	(.L_19 - .L_18)
.L_18:
        /*005c*/ 	.word	0x00000000
        /*0060*/ 	.short	0x0008
        /*0062*/ 	.short	0x002c
        /*0064*/ 	.byte	0x00, 0xf0, 0x11, 0x00


	//----- nvinfo : EIATTR_KPARAM_INFO
	.align		4
.L_19:
        /*0068*/ 	.byte	0x04, 0x17
        /*006a*/ 	.short	(.L_21 - .L_20)
.L_20:
        /*006c*/ 	.word	0x00000000
        /*0070*/ 	.short	0x0007
        /*0072*/ 	.short	0x0028
        /*0074*/ 	.byte	0x00, 0xf0, 0x11, 0x00


	//----- nvinfo : EIATTR_KPARAM_INFO
	.align		4
.L_21:
        /*0078*/ 	.byte	0x04, 0x17
        /*007a*/ 	.short	(.L_23 - .L_22)
.L_22:
        /*007c*/ 	.word	0x00000000
        /*0080*/ 	.short	0x0006
        /*0082*/ 	.short	0x0024
        /*0084*/ 	.byte	0x00, 0xf0, 0x11, 0x00


	//----- nvinfo : EIATTR_KPARAM_INFO
	.align		4
.L_23:
        /*0088*/ 	.byte	0x04, 0x17
        /*008a*/ 	.short	(.L_25 - .L_24)
.L_24:
        /*008c*/ 	.word	0x00000000
        /*0090*/ 	.short	0x0005
        /*0092*/ 	.short	0x0020
        /*0094*/ 	.byte	0x00, 0xf0, 0x11, 0x00


	//----- nvinfo : EIATTR_KPARAM_INFO
	.align		4
.L_25:
        /*0098*/ 	.byte	0x04, 0x17
        /*009a*/ 	.short	(.L_27 - .L_26)
.L_26:
        /*009c*/ 	.word	0x00000000
        /*00a0*/ 	.short	0x0004
        /*00a2*/ 	.short	0x001c
        /*00a4*/ 	.byte	0x00, 0xf0, 0x11, 0x00


	//----- nvinfo : EIATTR_KPARAM_INFO
	.align		4
.L_27:
        /*00a8*/ 	.byte	0x04, 0x17
        /*00aa*/ 	.short	(.L_29 - .L_28)
.L_28:
        /*00ac*/ 	.word	0x00000000
        /*00b0*/ 	.short	0x0003
        /*00b2*/ 	.short	0x0018
        /*00b4*/ 	.byte	0x00, 0xf0, 0x11, 0x00


	//----- nvinfo : EIATTR_KPARAM_INFO
	.align		4
.L_29:
        /*00b8*/ 	.byte	0x04, 0x17
        /*00ba*/ 	.short	(.L_31 - .L_30)
.L_30:
        /*00bc*/ 	.word	0x00000000
        /*00c0*/ 	.short	0x0002
        /*00c2*/ 	.short	0x0010
        /*00c4*/ 	.byte	0x00, 0xf4, 0x21, 0x00


	//----- nvinfo : EIATTR_KPARAM_INFO
	.align		4
.L_31:
        /*00c8*/ 	.byte	0x04, 0x17
        /*00ca*/ 	.short	(.L_33 - .L_32)
.L_32:
        /*00cc*/ 	.word	0x00000000
        /*00d0*/ 	.short	0x0001
        /*00d2*/ 	.short	0x0008
        /*00d4*/ 	.byte	0x00, 0xf4, 0x21, 0x00


	//----- nvinfo : EIATTR_KPARAM_INFO
	.align		4
.L_33:
        /*00d8*/ 	.byte	0x04, 0x17
        /*00da*/ 	.short	(.L_35 - .L_34)
.L_34:
        /*00dc*/ 	.word	0x00000000
        /*00e0*/ 	.short	0x0000
        /*00e2*/ 	.short	0x0000
        /*00e4*/ 	.byte	0x00, 0xf4, 0x21, 0x00


	//----- nvinfo : EIATTR_SPARSE_MMA_MASK
	.align		4
.L_35:
        /*00e8*/ 	.byte	0x03, 0x50
        /*00ea*/ 	.short	0x0000


	//----- nvinfo : EIATTR_MAXREG_COUNT
	.align		4
        /*00ec*/ 	.byte	0x03, 0x1b
        /*00ee*/ 	.short	0x00ff


	//----- nvinfo : EIATTR_NUM_BARRIERS
	.align		4
        /*00f0*/ 	.byte	0x02, 0x4c
        /*00f2*/ 	.byte	0x01
	.zero		1


	//----- nvinfo : EIATTR_ANNOTATIONS
	.align		4
        /*00f4*/ 	.byte	0x04, 0x55
        /*00f6*/ 	.short	(.L_37 - .L_36)


	//   ....[0]....
.L_36:
        /*00f8*/ 	.word	0x00000001
        /*00fc*/ 	.byte	0x80, 0x00, 0x00, 0x00, 0x01, 0x00, 0x00, 0x00, 0x70, 0x09, 0x00, 0x00, 0x01, 0x00, 0x00, 0x00
        /* <DEDUP_REMOVED lines=3852> */
        /*f1cc*/ 	.byte	0x20, 0x35, 0x05, 0x00, 0x01, 0x00, 0x00, 0x00, 0x30, 0x35, 0x05, 0x00


	//----- nvinfo : EIATTR_MERCURY_ISA_VERSION
	.align		4
.L_37:
        /*f1d8*/ 	.byte	0x03, 0x5f
        /*f1da*/ 	.short	0x0101


	//----- nvinfo : EIATTR_EXIT_INSTR_OFFSETS
	.align		4
        /*f1dc*/ 	.byte	0x04, 0x1c
        /*f1de*/ 	.short	(.L_39 - .L_38)


	//   ....[0]....
.L_38:
        /*f1e0*/ 	.word	0x00058e00


	//   ....[1]....
        /*f1e4*/ 	.word	0x00058e20


	//----- nvinfo : EIATTR_REQNTID
	.align		4
.L_39:
        /*f1e8*/ 	.byte	0x04, 0x10
        /*f1ea*/ 	.short	(.L_41 - .L_40)
.L_40:
        /*f1ec*/ 	.word	0x00000080
        /*f1f0*/ 	.word	0x00000001
        /*f1f4*/ 	.word	0x00000001


	//----- nvinfo : EIATTR_CBANK_PARAM_SIZE
	.align		4
.L_41:
        /*f1f8*/ 	.byte	0x03, 0x19
        /*f1fa*/ 	.short	0x0050


	//----- nvinfo : EIATTR_PARAM_CBANK
	.align		4
        /*f1fc*/ 	.byte	0x04, 0x0a
        /*f1fe*/ 	.short	(.L_43 - .L_42)
	.align		4
.L_42:
        /*f200*/ 	.word	index@(.nv.constant0.matmul_kernel)
        /*f204*/ 	.short	0x0210
        /*f206*/ 	.short	0x0050


	//----- nvinfo : EIATTR_SW_WAR
	.align		4
.L_43:
        /*f208*/ 	.byte	0x04, 0x36
        /*f20a*/ 	.short	(.L_45 - .L_44)
.L_44:
        /*f20c*/ 	.word	0x00000008
.L_45:


//--------------------- .nv.callgraph             --------------------------
	.section	.nv.callgraph,"",@"SHT_CUDA_CALLGRAPH"
	.align	4
	.sectionentsize	8
	.align		4
        /*0000*/ 	.word	0x00000000
	.align		4
        /*0004*/ 	.word	0xffffffff
	.align		4
        /*0008*/ 	.word	0x00000000
	.align		4
        /*000c*/ 	.word	0xfffffffe
	.align		4
        /*0010*/ 	.word	0x00000000
	.align		4
        /*0014*/ 	.word	0xfffffffd
	.align		4
        /*0018*/ 	.word	0x00000000
	.align		4
        /*001c*/ 	.word	0xfffffffc


//--------------------- .text.matmul_kernel       --------------------------
	.section	.text.matmul_kernel,"ax",@progbits
	.align	128
        .global         matmul_kernel
        .type           matmul_kernel,@function
        .size           matmul_kernel,(.L_x_3 - matmul_kernel)
        .other          matmul_kernel,@"STO_CUDA_ENTRY STV_DEFAULT"
matmul_kernel:
.text.matmul_kernel:
[----:B------:R-:W1:Y:S08]  /*0000*/  LDC R1, c[0x0][0x28] ;  /* 0x00000a00ff017b82 */ /* 0x000e700000000800 */
[----:B------:R-:W2:Y:S01]  /*0010*/  LDC.64 R2, c[0x0][0x228] ;  /* 0x00008a00ff027b82 */ /* 0x000ea20000000a00 */
[----:B-1----:R-:W-:Y:S01]  /*0020*/  VIADD R1, R1, 0xffffdda0 ;  /* 0xffffdda001017836 */ /* 0x002fe20000000000 */
[----:B------:R-:W1:Y:S01]  /*0030*/  S2R R5, SR_CTAID.X ;  /* 0x0000000000057919 */ /* 0x000e620000002500 */
[----:B------:R-:W-:Y:S01]  /*0040*/  ULDC UR4, c[0x0][0x234] ;  /* 0x00008d0000047ab9 */ /* 0x000fe20000000800 */
[----:B------:R-:W-:Y:S01]  /*0050*/  ULDC.64 UR6, c[0x0][0x210] ;  /* 0x0000840000067ab9 */ /* 0x000fe20000000a00 */
[----:B------:R-:W3:Y:S01]  /*0060*/  S2R R19, SR_TID.X ;  /* 0x0000000000137919 */ /* 0x000ee20000002100 */
[----:B--2---:R-:W-:Y:S01]  /*0070*/  IMAD.MOV.U32 R14, RZ, RZ, R3 ;  /* 0x000000ffff0e7224 */ /* 0x004fe200078e0003 */
[----:B------:R2:W-:Y:S01]  /*0080*/  STL.64 [R1+0x1448], R2 ;  /* 0x0014480201007387 */ /* 0x0005e20000100a00 */
[----:B------:R-:W-:-:S02]  /*0090*/  IMAD.MOV.U32 R18, RZ, RZ, R2 ;  /* 0x000000ffff127224 */ /* 0x000fc400078e0002 */
[----:B------:R-:W-:Y:S01]  /*00a0*/  VIADD R0, R14, 0xff ;  /* 0x000000ff0e007836 */ /* 0x000fe20000000000 */
[----:B-1----:R-:W-:-:S04]  /*00b0*/  IABS R8, R5 ;  /* 0x0000000500087213 */ /* 0x002fc80000000000 */
[----:B--2---:R-:W-:Y:S02]  /*00c0*/  SHF.R.S32.HI R3, RZ, 0x1f, R0 ;  /* 0x0000001fff037819 */ /* 0x004fe40000011400 */
[----:B---3--:R-:W-:Y:S02]  /*00d0*/  LOP3.LUT R15, R19, 0x7f, RZ, 0xc0, !PT ;  /* 0x0000007f130f7812 */ /* 0x008fe400078ec0ff */
[----:B------:R-:W-:Y:S02]  /*00e0*/  LEA.HI R3, R3, R0, RZ, 0x8 ;  /* 0x0000000003037211 */ /* 0x000fe400078f40ff */
[----:B------:R-:W-:Y:S02]  /*00f0*/  LOP3.LUT R188, R19, 0x60, RZ, 0xc0, !PT ;  /* 0x0000006013bc7812 */ /* 0x000fe400078ec0ff */
[----:B------:R-:W-:-:S04]  /*0100*/  SHF.R.S32.HI R3, RZ, 0x8, R3 ;  /* 0x00000008ff037819 */ /* 0x000fc80000011403 */
[----:B------:R-:W-:-:S04]  /*0110*/  SHF.L.U32 R4, R3, 0x3, RZ ;  /* 0x0000000303047819 */ /* 0x000fc800000006ff */
[-C--:B------:R-:W-:Y:S02]  /*0120*/  IABS R7, R4.reuse ;  /* 0x0000000400077213 */ /* 0x080fe40000000000 */
[----:B------:R-:W-:Y:S02]  /*0130*/  IABS R10, R4 ;  /* 0x00000004000a7213 */ /* 0x000fe40000000000 */
[----:B------:R-:W1:Y:S08]  /*0140*/  I2F.RP R0, R7 ;  /* 0x0000000700007306 */ /* 0x000e700000209400 */
[----:B-1----:R-:W1:Y:S02]  /*0150*/  MUFU.RCP R0, R0 ;  /* 0x0000000000007308 */ /* 0x002e640000001000 */
[----:B-1----:R-:W-:Y:S01]  /*0160*/  VIADD R2, R0, 0xffffffe ;  /* 0x0ffffffe00027836 */ /* 0x002fe20000000000 */
[----:B------:R-:W-:-:S02]  /*0170*/  IADD3 R0, RZ, -R10, RZ ;  /* 0x8000000aff007210 */ /* 0x000fc40007ffe0ff */
[----:B------:R-:W-:-:S03]  /*0180*/  IABS R10, R18 ;  /* 0x00000012000a7213 */ /* 0x000fc60000000000 */
[----:B------:R1:W2:Y:S02]  /*0190*/  F2I.FTZ.U32.TRUNC.NTZ R3, R2 ;  /* 0x0000000200037305 */ /* 0x0002a4000021f000 */
[----:B-1----:R-:W-:Y:S02]  /*01a0*/  IMAD.MOV.U32 R2, RZ, RZ, RZ ;  /* 0x000000ffff027224 */ /* 0x002fe400078e00ff */
[----:B--2---:R-:W-:-:S04]  /*01b0*/  IMAD.MOV R6, RZ, RZ, -R3 ;  /* 0x000000ffff067224 */ /* 0x004fc800078e0a03 */
[----:B------:R-:W-:Y:S02]  /*01c0*/  IMAD R9, R6, R7, RZ ;  /* 0x0000000706097224 */ /* 0x000fe400078e02ff */
[----:B------:R-:W-:Y:S01]  /*01d0*/  IMAD.MOV.U32 R6, RZ, RZ, R8 ;  /* 0x000000ffff067224 */ /* 0x000fe200078e0008 */
[----:B------:R-:W-:Y:S01]  /*01e0*/  IABS R8, R14 ;  /* 0x0000000e00087213 */ /* 0x000fe20000000000 */
[----:B------:R-:W-:-:S06]  /*01f0*/  IMAD.HI.U32 R3, R3, R9, R2 ;  /* 0x0000000903037227 */ /* 0x000fcc00078e0002 */
[----:B------:R-:W-:-:S04]  /*0200*/  IMAD.HI.U32 R3, R3, R6, RZ ;  /* 0x0000000603037227 */ /* 0x000fc800078e00ff */
[----:B------:R-:W-:-:S05]  /*0210*/  IMAD R0, R3, R0, R6 ;  /* 0x0000000003007224 */ /* 0x000fca00078e0206 */
[----:B------:R-:W-:-:S13]  /*0220*/  ISETP.GT.U32.AND P1, PT, R7, R0, PT ;  /* 0x000000000700720c */ /* 0x000fda0003f24070 */
[----:B------:R-:W-:Y:S02]  /*0230*/  @!P1 IMAD.IADD R0, R0, 0x1, -R7 ;  /* 0x0000000100009824 */ /* 0x000fe400078e0a07 */
[----:B------:R-:W-:Y:S01]  /*0240*/  @!P1 VIADD R3, R3, 0x1 ;  /* 0x0000000103039836 */ /* 0x000fe20000000000 */
[----:B------:R-:W-:Y:S02]  /*0250*/  ISETP.NE.AND P1, PT, R4, RZ, PT ;  /* 0x000000ff0400720c */ /* 0x000fe40003f25270 */
[----:B------:R-:W-:Y:S02]  /*0260*/  ISETP.GE.U32.AND P0, PT, R0, R7, PT ;  /* 0x000000070000720c */ /* 0x000fe40003f06070 */
[----:B------:R-:W-:-:S04]  /*0270*/  LOP3.LUT R0, R5, R4, RZ, 0x3c, !PT ;  /* 0x0000000405007212 */ /* 0x000fc800078e3cff */
[----:B------:R-:W-:Y:S02]  /*0280*/  ISETP.GE.AND P2, PT, R0, RZ, PT ;  /* 0x000000ff0000720c */ /* 0x000fe40003f46270 */
[----:B------:R-:W-:-:S05]  /*0290*/  IADD3 R0, R18, 0xff, RZ ;  /* 0x000000ff12007810 */ /* 0x000fca0007ffe0ff */
[----:B------:R-:W-:-:S04]  /*02a0*/  @P0 VIADD R3, R3, 0x1 ;  /* 0x0000000103030836 */ /* 0x000fc80000000000 */
[----:B------:R-:W-:Y:S01]  /*02b0*/  IMAD.MOV.U32 R2, RZ, RZ, R3 ;  /* 0x000000ffff027224 */ /* 0x000fe200078e0003 */
[----:B------:R-:W-:-:S03]  /*02c0*/  SHF.R.S32.HI R3, RZ, 0x1f, R0 ;  /* 0x0000001fff037819 */ /* 0x000fc60000011400 */
[----:B------:R-:W-:Y:S01]  /*02d0*/  @!P2 IMAD.MOV R2, RZ, RZ, -R2 ;  /* 0x000000ffff02a224 */ /* 0x000fe200078e0a02 */
[----:B------:R-:W-:Y:S02]  /*02e0*/  @!P1 LOP3.LUT R2, RZ, R4, RZ, 0x33, !PT ;  /* 0x00000004ff029212 */ /* 0x000fe400078e33ff */
[----:B------:R-:W-:-:S03]  /*02f0*/  LEA.HI R3, R3, R0, RZ, 0x8 ;  /* 0x0000000003037211 */ /* 0x000fc600078f40ff */
[----:B------:R-:W-:Y:S02]  /*0300*/  IMAD.SHL.U32 R11, R2, 0x8, RZ ;  /* 0x00000008020b7824 */ /* 0x000fe400078e00ff */
[----:B------:R-:W-:-:S03]  /*0310*/  IMAD.MOV R2, RZ, RZ, -R2 ;  /* 0x000000ffff027224 */ /* 0x000fc600078e0a02 */
[----:B------:R-:W-:Y:S01]  /*0320*/  LEA.HI.SX32 R3, R3, -R11, 0x18 ;  /* 0x8000000b03037211 */ /* 0x000fe200078fc2ff */
[----:B------:R-:W-:-:S03]  /*0330*/  IMAD R12, R4, R2, R5 ;  /* 0x00000002040c7224 */ /* 0x000fc600078e0205 */
[----:B------:R-:W-:Y:S02]  /*0340*/  VIMNMX R13, R3, 0x8, PT ;  /* 0x00000008030d7848 */ /* 0x000fe40003fe0100 */
[----:B------:R-:W-:Y:S02]  /*0350*/  IABS R9, R12 ;  /* 0x0000000c00097213 */ /* 0x000fe40000000000 */
[-C--:B------:R-:W-:Y:S02]  /*0360*/  IABS R7, R13.reuse ;  /* 0x0000000d00077213 */ /* 0x080fe40000000000 */
[----:B------:R-:W-:Y:S02]  /*0370*/  IABS R4, R13 ;  /* 0x0000000d00047213 */ /* 0x000fe40000000000 */
[----:B------:R-:W1:Y:S08]  /*0380*/  I2F.RP R0, R7 ;  /* 0x0000000700007306 */ /* 0x000e700000209400 */
[----:B-1----:R-:W1:Y:S02]  /*0390*/  MUFU.RCP R0, R0 ;  /* 0x0000000000007308 */ /* 0x002e640000001000 */
[----:B-1----:R-:W-:-:S02]  /*03a0*/  VIADD R3, R0, 0xffffffe ;  /* 0x0ffffffe00037836 */ /* 0x002fc40000000000 */
[----:B------:R-:W-:-:S04]  /*03b0*/  IMAD.MOV R0, RZ, RZ, -R4 ;  /* 0x000000ffff007224 */ /* 0x000fc800078e0a04 */
[----:B------:R-:W1:Y:S02]  /*03c0*/  F2I.FTZ.U32.TRUNC.NTZ R3, R3 ;  /* 0x0000000300037305 */ /* 0x000e64000021f000 */
[----:B-1----:R-:W-:-:S05]  /*03d0*/  IADD3 R6, RZ, -R3, RZ ;  /* 0x80000003ff067210 */ /* 0x002fca0007ffe0ff */
[----:B------:R-:W-:Y:S02]  /*03e0*/  IMAD.MOV.U32 R2, RZ, RZ, R6 ;  /* 0x000000ffff027224 */ /* 0x000fe400078e0006 */
[----:B------:R-:W1:Y:S02]  /*03f0*/  I2F.RP R6, R8 ;  /* 0x0000000800067306 */ /* 0x000e640000209400 */
[----:B------:R-:W-:Y:S02]  /*0400*/  IMAD R5, R2, R7, RZ ;  /* 0x0000000702057224 */ /* 0x000fe400078e02ff */
[----:B------:R-:W-:-:S04]  /*0410*/  IMAD.MOV.U32 R2, RZ, RZ, RZ ;  /* 0x000000ffff027224 */ /* 0x000fc800078e00ff */
[----:B------:R-:W-:Y:S02]  /*0420*/  IMAD.HI.U32 R2, R3, R5, R2 ;  /* 0x0000000503027227 */ /* 0x000fe400078e0002 */
[----:B------:R-:W2:Y:S04]  /*0430*/  I2F.RP R3, R10 ;  /* 0x0000000a00037306 */ /* 0x000ea80000209400 */
[----:B------:R-:W-:-:S04]  /*0440*/  IMAD.HI.U32 R2, R2, R9, RZ ;  /* 0x0000000902027227 */ /* 0x000fc800078e00ff */
[----:B------:R-:W-:Y:S01]  /*0450*/  IMAD R0, R2, R0, R9 ;  /* 0x0000000002007224 */ /* 0x000fe200078e0209 */
[----:B-1----:R-:W1:Y:S04]  /*0460*/  MUFU.RCP R6, R6 ;  /* 0x0000000600067308 */ /* 0x002e680000001000 */
[----:B------:R-:W-:-:S04]  /*0470*/  ISETP.GT.U32.AND P1, PT, R7, R0, PT ;  /* 0x000000000700720c */ /* 0x000fc80003f24070 */
[----:B--2---:R-:W2:Y:S09]  /*0480*/  MUFU.RCP R3, R3 ;  /* 0x0000000300037308 */ /* 0x004eb20000001000 */
[----:B------:R-:W-:Y:S01]  /*0490*/  @!P1 IMAD.IADD R0, R0, 0x1, -R7 ;  /* 0x0000000100009824 */ /* 0x000fe200078e0a07 */
[----:B------:R-:W-:-:S02]  /*04a0*/  @!P1 IADD3 R2, R2, 0x1, RZ ;  /* 0x0000000102029810 */ /* 0x000fc40007ffe0ff */
[----:B------:R-:W-:Y:S02]  /*04b0*/  ISETP.NE.AND P1, PT, R13, RZ, PT ;  /* 0x000000ff0d00720c */ /* 0x000fe40003f25270 */
[----:B------:R-:W-:Y:S02]  /*04c0*/  ISETP.GE.U32.AND P0, PT, R0, R7, PT ;  /* 0x000000070000720c */ /* 0x000fe40003f06070 */
[----:B------:R-:W-:Y:S02]  /*04d0*/  LOP3.LUT R0, R12, R13, RZ, 0x3c, !PT ;  /* 0x0000000d0c007212 */ /* 0x000fe400078e3cff */
[----:B-1----:R-:W-:Y:S02]  /*04e0*/  IADD3 R4, R6, 0xffffffe, RZ ;  /* 0x0ffffffe06047810 */ /* 0x002fe40007ffe0ff */
[----:B------:R-:W-:Y:S02]  /*04f0*/  ISETP.GE.AND P2, PT, R0, RZ, PT ;  /* 0x000000ff0000720c */ /* 0x000fe40003f46270 */
[----:B------:R1:W-:Y:S05]  /*0500*/  F2I.FTZ.U32.TRUNC.NTZ R5, R4 ;  /* 0x0000000400057305 */ /* 0x0003ea000021f000 */
[----:B------:R-:W-:-:S04]  /*0510*/  @P0 VIADD R2, R2, 0x1 ;  /* 0x0000000102020836 */ /* 0x000fc80000000000 */
[----:B------:R-:W-:Y:S01]  /*0520*/  IMAD.MOV.U32 R14, RZ, RZ, R2 ;  /* 0x000000ffff0e7224 */ /* 0x000fe200078e0002 */
[----:B-1----:R-:W-:Y:S01]  /*0530*/  MOV R4, RZ ;  /* 0x000000ff00047202 */ /* 0x002fe20000000f00 */
[----:B--2---:R-:W-:Y:S02]  /*0540*/  VIADD R2, R3, 0xffffffe ;  /* 0x0ffffffe03027836 */ /* 0x004fe40000000000 */
[----:B------:R-:W-:Y:S01]  /*0550*/  @!P2 IMAD.MOV R14, RZ, RZ, -R14 ;  /* 0x000000ffff0ea224 */ /* 0x000fe200078e0a0e */
[----:B------:R-:W-:Y:S01]  /*0560*/  @!P1 LOP3.LUT R14, RZ, R13, RZ, 0x33, !PT ;  /* 0x0000000dff0e9212 */ /* 0x000fe200078e33ff */
[----:B------:R1:W2:Y:S04]  /*0570*/  F2I.FTZ.U32.TRUNC.NTZ R3, R2 ;  /* 0x0000000200037305 */ /* 0x0002a8000021f000 */
[----:B------:R-:W-:-:S04]  /*0580*/  IMAD.MOV R0, RZ, RZ, -R14 ;  /* 0x000000ffff007224 */ /* 0x000fc800078e0a0e */
[----:B------:R-:W-:Y:S02]  /*0590*/  IMAD R0, R13, R0, R12 ;  /* 0x000000000d007224 */ /* 0x000fe400078e020c */
[----:B-1----:R-:W-:Y:S02]  /*05a0*/  IMAD.MOV.U32 R2, RZ, RZ, RZ ;  /* 0x000000ffff027224 */ /* 0x002fe400078e00ff */
[----:B------:R-:W-:Y:S02]  /*05b0*/  IMAD.IADD R0, R11, 0x1, R0 ;  /* 0x000000010b007824 */ /* 0x000fe400078e0200 */
[----:B--2---:R-:W-:Y:S02]  /*05c0*/  IMAD.MOV R9, RZ, RZ, -R3 ;  /* 0x000000ffff097224 */ /* 0x004fe400078e0a03 */
[----:B------:R-:W-:Y:S01]  /*05d0*/  IMAD R6, R0, 0x100, R15 ;  /* 0x0000010000067824 */ /* 0x000fe200078e020f */
[----:B------:R-:W-:Y:S01]  /*05e0*/  IADD3 R15, RZ, -R5, RZ ;  /* 0x80000005ff0f7210 */ /* 0x000fe20007ffe0ff */
[----:B------:R-:W-:-:S02]  /*05f0*/  IMAD R9, R9, R10, RZ ;  /* 0x0000000a09097224 */ /* 0x000fc400078e02ff */
[C---:B------:R-:W-:Y:S01]  /*0600*/  VIADD R7, R6.reuse, 0x80 ;  /* 0x0000008006077836 */ /* 0x040fe20000000000 */
[----:B------:R-:W-:Y:S01]  /*0610*/  IABS R11, R6 ;  /* 0x00000006000b7213 */ /* 0x000fe20000000000 */
[----:B------:R-:W-:Y:S01]  /*0620*/  IMAD.HI.U32 R2, R3, R9, R2 ;  /* 0x0000000903027227 */ /* 0x000fe200078e0002 */
[----:B------:R-:W-:Y:S02]  /*0630*/  ISETP.GE.AND P6, PT, R6, RZ, PT ;  /* 0x000000ff0600720c */ /* 0x000fe40003fc6270 */
[----:B------:R-:W-:Y:S01]  /*0640*/  IABS R13, R7 ;  /* 0x00000007000d7213 */ /* 0x000fe20000000000 */
[----:B------:R-:W-:Y:S02]  /*0650*/  IMAD R15, R15, R8, RZ ;  /* 0x000000080f0f7224 */ /* 0x000fe400078e02ff */
[----:B------:R-:W-:-:S04]  /*0660*/  IMAD.HI.U32 R3, R2, R11, RZ ;  /* 0x0000000b02037227 */ /* 0x000fc800078e00ff */
[----:B------:R-:W-:-:S04]  /*0670*/  IMAD.HI.U32 R9, R2, R13, RZ ;  /* 0x0000000d02097227 */ /* 0x000fc800078e00ff */
[----:B------:R-:W-:Y:S02]  /*0680*/  IMAD.MOV R9, RZ, RZ, -R9 ;  /* 0x000000ffff097224 */ /* 0x000fe400078e0a09 */
[----:B------:R-:W-:-:S04]  /*0690*/  IMAD.HI.U32 R2, R5, R15, R4 ;  /* 0x0000000f05027227 */ /* 0x000fc800078e0004 */
[----:B------:R-:W-:Y:S02]  /*06a0*/  IMAD R5, R10, R9, R13 ;  /* 0x000000090a057224 */ /* 0x000fe400078e020d */
[----:B------:R-:W-:Y:S02]  /*06b0*/  IMAD.SHL.U32 R0, R14, 0x100, RZ ;  /* 0x000001000e007824 */ /* 0x000fe400078e00ff */
[----:B------:R-:W-:Y:S01]  /*06c0*/  IMAD.MOV R3, RZ, RZ, -R3 ;  /* 0x000000ffff037224 */ /* 0x000fe200078e0a03 */
[----:B------:R-:W-:Y:S01]  /*06d0*/  ISETP.GT.U32.AND P1, PT, R10, R5, PT ;  /* 0x000000050a00720c */ /* 0x000fe20003f24070 */
[C---:B------:R-:W-:Y:S01]  /*06e0*/  VIADD R16, R0.reuse, 0xff ;  /* 0x000000ff00107836 */ /* 0x040fe20000000000 */
[----:B------:R-:W-:Y:S01]  /*06f0*/  IADD3 R14, R0, 0x2, RZ ;  /* 0x00000002000e7810 */ /* 0x000fe20007ffe0ff */
[----:B------:R-:W-:Y:S01]  /*0700*/  IMAD R3, R10, R3, R11 ;  /* 0x000000030a037224 */ /* 0x000fe200078e020b */
[C---:B------:R-:W-:Y:S01]  /*0710*/  IADD3 R22, R0.reuse, 0xe, RZ ;  /* 0x0000000e00167810 */ /* 0x040fe20007ffe0ff */
[C---:B------:R-:W-:Y:S01]  /*0720*/  VIADD R12, R0.reuse, 0x1 ;  /* 0x00000001000c7836 */ /* 0x040fe20000000000 */
[----:B------:R-:W-:Y:S01]  /*0730*/  IABS R17, R16 ;  /* 0x0000001000117213 */ /* 0x000fe20000000000 */
[----:B------:R-:W-:Y:S01]  /*0740*/  VIADD R20, R0, 0xd ;  /* 0x0000000d00147836 */ /* 0x000fe20000000000 */
[----:B------:R-:W-:Y:S01]  /*0750*/  ISETP.GT.U32.AND P0, PT, R10, R3, PT ;  /* 0x000000030a00720c */ /* 0x000fe20003f04070 */
[----:B------:R-:W-:Y:S01]  /*0760*/  VIADD R24, R0, 0x11 ;  /* 0x0000001100187836 */ /* 0x000fe20000000000 */
[----:B------:R-:W-:Y:S01]  /*0770*/  IABS R13, R12 ;  /* 0x0000000c000d7213 */ /* 0x000fe20000000000 */
[----:B------:R-:W-:Y:S01]  /*0780*/  IMAD.HI.U32 R4, R2, R17, RZ ;  /* 0x0000001102047227 */ /* 0x000fe200078e00ff */
[----:B------:R-:W-:-:S02]  /*0790*/  IABS R15, R14 ;  /* 0x0000000e000f7213 */ /* 0x000fc40000000000 */
[----:B------:R-:W-:Y:S01]  /*07a0*/  ISETP.GE.AND P5, PT, R14, RZ, PT ;  /* 0x000000ff0e00720c */ /* 0x000fe20003fa6270 */
[----:B------:R-:W-:Y:S01]  /*07b0*/  @!P1 IMAD.IADD R5, R5, 0x1, -R10 ;  /* 0x0000000105059824 */ /* 0x000fe200078e0a0a */
[----:B------:R-:W-:Y:S01]  /*07c0*/  ISETP.GE.AND P1, PT, R12, RZ, PT ;  /* 0x000000ff0c00720c */ /* 0x000fe20003f26270 */
[----:B------:R-:W-:Y:S01]  /*07d0*/  IMAD.MOV R4, RZ, RZ, -R4 ;  /* 0x000000ffff047224 */ /* 0x000fe200078e0a04 */
[----:B------:R-:W-:Y:S01]  /*07e0*/  IADD3 R14, R0, 0x4, RZ ;  /* 0x00000004000e7810 */ /* 0x000fe20007ffe0ff */
[----:B------:R-:W-:Y:S01]  /*07f0*/  IMAD.HI.U32 R9, R2, R15, RZ ;  /* 0x0000000f02097227 */ /* 0x000fe200078e00ff */
[----:B------:R-:W-:-:S03]  /*0800*/  ISETP.GT.U32.AND P4, PT, R10, R5, PT ;  /* 0x000000050a00720c */ /* 0x000fc60003f84070 */
[C---:B------:R-:W-:Y:S02]  /*0810*/  IMAD R17, R8.reuse, R4, R17 ;  /* 0x0000000408117224 */ /* 0x040fe400078e0211 */
[----:B------:R-:W-:Y:S02]  /*0820*/  IMAD.SHL.U32 R4, R19, 0x4, RZ ;  /* 0x0000000413047824 */ /* 0x000fe400078e00ff */
[--C-:B------:R-:W-:Y:S01]  /*0830*/  @!P0 IMAD.IADD R3, R3, 0x1, -R10.reuse ;  /* 0x0000000103038824 */ /* 0x100fe200078e0a0a */
[----:B------:R-:W-:Y:S01]  /*0840*/  ISETP.GT.U32.AND P2, PT, R8, R17, PT ;  /* 0x000000110800720c */ /* 0x000fe20003f44070 */
[----:B------:R-:W-:Y:S01]  /*0850*/  VIADD R12, R0, 0x3 ;  /* 0x00000003000c7836 */ /* 0x000fe20000000000 */
[----:B------:R-:W-:Y:S01]  /*0860*/  LOP3.LUT R11, R4, 0x7c, RZ, 0xc0, !PT ;  /* 0x0000007c040b7812 */ /* 0x000fe200078ec0ff */
[----:B------:R-:W-:Y:S01]  /*0870*/  IMAD.HI.U32 R4, R2, R13, RZ ;  /* 0x0000000d02047227 */ /* 0x000fe200078e00ff */
[----:B------:R-:W-:Y:S02]  /*0880*/  ISETP.GT.U32.AND P3, PT, R10, R3, PT ;  /* 0x000000030a00720c */ /* 0x000fe40003f64070 */
[----:B------:R-:W-:Y:S01]  /*0890*/  ISETP.GE.AND P0, PT, R16, RZ, PT ;  /* 0x000000ff1000720c */ /* 0x000fe20003f06270 */
[----:B------:R-:W-:Y:S01]  /*08a0*/  @!P4 IMAD.IADD R5, R5, 0x1, -R10 ;  /* 0x000000010505c824 */ /* 0x000fe200078e0a0a */
[----:B------:R-:W-:Y:S01]  /*08b0*/  IADD3 R4, -R4, RZ, RZ ;  /* 0x000000ff04047210 */ /* 0x000fe20007ffe1ff */
[----:B------:R-:W-:Y:S01]  /*08c0*/  IMAD R188, R188, 0x400, R11 ;  /* 0x00000400bcbc7824 */ /* 0x000fe200078e020b */
[----:B------:R-:W-:Y:S01]  /*08d0*/  ISETP.GE.AND P4, PT, R7, RZ, PT ;  /* 0x000000ff0700720c */ /* 0x000fe20003f86270 */
[----:B------:R-:W-:-:S02]  /*08e0*/  IMAD.MOV R11, RZ, RZ, -R9 ;  /* 0x000000ffff0b7224 */ /* 0x000fc400078e0a09 */
[C---:B------:R-:W-:Y:S01]  /*08f0*/  IMAD R9, R8.reuse, R4, R13 ;  /* 0x0000000408097224 */ /* 0x040fe200078e020d */
[----:B------:R-:W-:Y:S01]  /*0900*/  IABS R13, R12 ;  /* 0x0000000c000d7213 */ /* 0x000fe20000000000 */
[----:B------:R-:W-:Y:S01]  /*0910*/  @!P2 IMAD.IADD R17, R17, 0x1, -R8 ;  /* 0x000000011111a824 */ /* 0x000fe200078e0a08 */
[----:B------:R-:W-:Y:S01]  /*0920*/  LOP3.LUT R4, RZ, R18, RZ, 0x33, !PT ;  /* 0x00000012ff047212 */ /* 0x000fe200078e33ff */
[----:B------:R-:W-:Y:S01]  /*0930*/  @!P3 IMAD.IADD R3, R3, 0x1, -R10 ;  /* 0x000000010303b824 */ /* 0x000fe200078e0a0a */
[----:B------:R-:W-:Y:S01]  /*0940*/  ISETP.GT.U32.AND P2, PT, R8, R9, PT ;  /* 0x000000090800720c */ /* 0x000fe20003f44070 */
[----:B------:R-:W-:Y:S01]  /*0950*/  IMAD.HI.U32 R10, R2, R13, RZ ;  /* 0x0000000d020a7227 */ /* 0x000fe200078e00ff */
[----:B------:R-:W-:Y:S01]  /*0960*/  ISETP.NE.AND P3, PT, R18, RZ, PT ;  /* 0x000000ff1200720c */ /* 0x000fe20003f65270 */
[----:B------:R-:W-:Y:S02]  /*0970*/  STL [R1+0x1808], R188 ;  /* 0x001808bc01007387 */ /* 0x000fe40000100800 */
[----:B------:R-:W-:Y:S01]  /*0980*/  @!P6 IMAD.MOV R3, RZ, RZ, -R3 ;  /* 0x000000ffff03e224 */ /* 0x000fe200078e0a03 */
[----:B------:R-:W-:Y:S01]  /*0990*/  @!P4 IADD3 R5, -R5, RZ, RZ ;  /* 0x000000ff0505c210 */ /* 0x000fe20007ffe1ff */
[----:B------:R-:W-:Y:S01]  /*09a0*/  IMAD R11, R8, R11, R15 ;  /* 0x0000000b080b7224 */ /* 0x000fe200078e020f */
[----:B------:R1:W-:Y:S01]  /*09b0*/  STL [R1+0x180c], R6 ;  /* 0x00180c0601007387 */ /* 0x0003e20000100800 */
[----:B------:R-:W-:Y:S01]  /*09c0*/  IMAD.MOV R10, RZ, RZ, -R10 ;  /* 0x000000ffff0a7224 */ /* 0x000fe200078e0a0a */
[----:B------:R-:W-:Y:S01]  /*09d0*/  SEL R5, R4, R5, !P3 ;  /* 0x0000000504057207 */ /* 0x000fe20005800000 */
[----:B------:R-:W-:Y:S01]  /*09e0*/  VIADD R16, R0, 0x5 ;  /* 0x0000000500107836 */ /* 0x000fe20000000000 */
[C---:B------:R-:W-:Y:S01]  /*09f0*/  ISETP.GT.U32.AND P6, PT, R8.reuse, R17, PT ;  /* 0x000000110800720c */ /* 0x040fe20003fc4070 */
[----:B------:R-:W-:Y:S01]  /*0a00*/  IMAD R13, R8, R10, R13 ;  /* 0x0000000a080d7224 */ /* 0x000fe200078e020d */
[----:B------:R-:W-:Y:S01]  /*0a10*/  IABS R15, R14 ;  /* 0x0000000e000f7213 */ /* 0x000fe20000000000 */
[----:B------:R-:W-:Y:S01]  /*0a20*/  @!P2 IMAD.IADD R9, R9, 0x1, -R8 ;  /* 0x000000010909a824 */ /* 0x000fe200078e0a08 */
[----:B------:R-:W-:Y:S01]  /*0a30*/  IABS R19, R16 ;  /* 0x0000001000137213 */ /* 0x000fe20000000000 */
[----:B------:R-:W-:Y:S01]  /*0a40*/  VIADD R18, R0, 0x6 ;  /* 0x0000000600127836 */ /* 0x000fe20000000000 */
[----:B-1----:R-:W-:Y:S01]  /*0a50*/  SEL R6, R4, R3, !P3 ;  /* 0x0000000304067207 */ /* 0x002fe20005800000 */
[----:B------:R-:W-:Y:S01]  /*0a60*/  IMAD.HI.U32 R3, R2, R15, RZ ;  /* 0x0000000f02037227 */ /* 0x000fe200078e00ff */
[C---:B------:R-:W-:Y:S01]  /*0a70*/  ISETP.GT.U32.AND P3, PT, R8.reuse, R11, PT ;  /* 0x0000000b0800720c */ /* 0x040fe20003f64070 */
[----:B------:R-:W-:Y:S01]  /*0a80*/  STL [R1+0x1810], R7 ;  /* 0x0018100701007387 */ /* 0x000fe20000100800 */
[----:B------:R-:W-:Y:S01]  /*0a90*/  ISETP.GT.U32.AND P4, PT, R8, R13, PT ;  /* 0x0000000d0800720c */ /* 0x000fe20003f84070 */
[----:B------:R-:W-:Y:S01]  /*0aa0*/  IMAD.HI.U32 R4, R2, R19, RZ ;  /* 0x0000001302047227 */ /* 0x000fe200078e00ff */
[----:B------:R-:W-:Y:S01]  /*0ab0*/  ISETP.GT.U32.AND P2, PT, R8, R9, PT ;  /* 0x000000090800720c */ /* 0x000fe20003f44070 */
[----:B------:R1:W-:Y:S01]  /*0ac0*/  STL [R1+0x64], R5 ;  /* 0x0000640501007387 */ /* 0x0003e20000100800 */
[----:B------:R-:W-:Y:S01]  /*0ad0*/  @!P6 IADD3 R17, R17, -R8, RZ ;  /* 0x800000081111e210 */ /* 0x000fe20007ffe0ff */
[----:B------:R-:W-:Y:S01]  /*0ae0*/  IMAD.MOV R3, RZ, RZ, -R3 ;  /* 0x000000ffff037224 */ /* 0x000fe200078e0a03 */
[----:B------:R-:W-:Y:S01]  /*0af0*/  ISETP.GE.AND P6, PT, R12, RZ, PT ;  /* 0x000000ff0c00720c */ /* 0x000fe20003fc6270 */
[----:B------:R-:W-:Y:S01]  /*0b00*/  IMAD.MOV R4, RZ, RZ, -R4 ;  /* 0x000000ffff047224 */ /* 0x000fe200078e0a04 */
[----:B------:R-:W-:Y:S01]  /*0b10*/  @!P0 IADD3 R17, -R17, RZ, RZ ;  /* 0x000000ff11118210 */ /* 0x000fe20007ffe1ff */
[----:B------:R-:W-:-:S02]  /*0b20*/  VIADD R12, R0, 0x7 ;  /* 0x00000007000c7836 */ /* 0x000fc40000000000 */
[--C-:B------:R-:W-:Y:S02]  /*0b30*/  @!P3 IMAD.IADD R11, R11, 0x1, -R8.reuse ;  /* 0x000000010b0bb824 */ /* 0x100fe400078e0a08 */
[--C-:B------:R-:W-:Y:S01]  /*0b40*/  @!P4 IMAD.IADD R13, R13, 0x1, -R8.reuse ;  /* 0x000000010d0dc824 */ /* 0x100fe200078e0a08 */
[----:B------:R2:W-:Y:S01]  /*0b50*/  STL [R1+0x183c], R17 ;  /* 0x00183c1101007387 */ /* 0x0005e20000100800 */
[C---:B------:R-:W-:Y:S01]  /*0b60*/  IMAD R3, R8.reuse, R3, R15 ;  /* 0x0000000308037224 */ /* 0x040fe200078e020f */
[C---:B------:R-:W-:Y:S01]  /*0b70*/  ISETP.GT.U32.AND P3, PT, R8.reuse, R11, PT ;  /* 0x0000000b0800720c */ /* 0x040fe20003f64070 */
[C---:B-1----:R-:W-:Y:S01]  /*0b80*/  IMAD R5, R8.reuse, R4, R19 ;  /* 0x0000000408057224 */ /* 0x042fe200078e0213 */
[----:B------:R-:W-:Y:S01]  /*0b90*/  IABS R15, R18 ;  /* 0x00000012000f7213 */ /* 0x000fe20000000000 */
[----:B------:R-:W-:Y:S01]  /*0ba0*/  @!P2 IMAD.IADD R9, R9, 0x1, -R8 ;  /* 0x000000010909a824 */ /* 0x000fe200078e0a08 */
[----:B------:R-:W-:Y:S01]  /*0bb0*/  ISETP.GT.U32.AND P4, PT, R8, R13, PT ;  /* 0x0000000d0800720c */ /* 0x000fe20003f84070 */
[----:B------:R-:W-:Y:S01]  /*0bc0*/  VIADD R25, R0, 0x12 ;  /* 0x0000001200197836 */ /* 0x000fe20000000000 */
[----:B------:R-:W-:Y:S01]  /*0bd0*/  IABS R19, R12 ;  /* 0x0000000c00137213 */ /* 0x000fe20000000000 */
[----:B------:R-:W-:Y:S01]  /*0be0*/  IMAD.HI.U32 R4, R2, R15, RZ ;  /* 0x0000000f02047227 */ /* 0x000fe200078e00ff */
[----:B------:R-:W-:-:S02]  /*0bf0*/  ISETP.GT.U32.AND P2, PT, R8, R5, PT ;  /* 0x000000050800720c */ /* 0x000fc40003f44070 */
[----:B------:R-:W-:Y:S01]  /*0c00*/  ISETP.GT.U32.AND P0, PT, R8, R3, PT ;  /* 0x000000030800720c */ /* 0x000fe20003f04070 */
[----:B------:R-:W-:Y:S02]  /*0c10*/  IMAD.MOV.U32 R7, RZ, RZ, R9 ;  /* 0x000000ffff077224 */ /* 0x000fe400078e0009 */
[----:B------:R-:W-:-:S04]  /*0c20*/  IMAD.HI.U32 R9, R2, R19, RZ ;  /* 0x0000001302097227 */ /* 0x000fc800078e00ff */
[----:B------:R-:W-:Y:S01]  /*0c30*/  @!P3 IMAD.IADD R11, R11, 0x1, -R8 ;  /* 0x000000010b0bb824 */ /* 0x000fe200078e0a08 */
[----:B------:R-:W-:Y:S01]  /*0c40*/  IADD3 R10, -R9, RZ, RZ ;  /* 0x000000ff090a7210 */ /* 0x000fe20007ffe1ff */
[----:B------:R-:W-:Y:S01]  /*0c50*/  IMAD.MOV R4, RZ, RZ, -R4 ;  /* 0x000000ffff047224 */ /* 0x000fe200078e0a04 */
[----:B------:R-:W-:Y:S01]  /*0c60*/  ISETP.GE.AND P3, PT, R16, RZ, PT ;  /* 0x000000ff1000720c */ /* 0x000fe20003f66270 */
[----:B------:R-:W-:Y:S01]  /*0c70*/  @!P1 IMAD.MOV R7, RZ, RZ, -R7 ;  /* 0x000000ffff079224 */ /* 0x000fe200078e0a07 */
[----:B------:R-:W-:Y:S01]  /*0c80*/  ISETP.GE.AND P1, PT, R14, RZ, PT ;  /* 0x000000ff0e00720c */ /* 0x000fe20003f26270 */
[--C-:B------:R-:W-:Y:S01]  /*0c90*/  @!P4 IMAD.IADD R13, R13, 0x1, -R8.reuse ;  /* 0x000000010d0dc824 */ /* 0x100fe200078e0a08 */
[----:B------:R-:W-:Y:S01]  /*0ca0*/  IADD3 R14, R0, 0x9, RZ ;  /* 0x00000009000e7810 */ /* 0x000fe20007ffe0ff */
[----:B------:R-:W-:Y:S01]  /*0cb0*/  IMAD R9, R8, R4, R15 ;  /* 0x0000000408097224 */ /* 0x000fe200078e020f */
[----:B------:R1:W-:Y:S01]  /*0cc0*/  STL [R1+0x38], R7 ;  /* 0x0000380701007387 */ /* 0x0003e20000100800 */
[----:B--2---:R-:W-:Y:S01]  /*0cd0*/  IMAD.MOV.U32 R17, RZ, RZ, R11 ;  /* 0x000000ffff117224 */ /* 0x004fe200078e000b */
[----:B------:R-:W-:Y:S01]  /*0ce0*/  ISETP.GE.AND P4, PT, R18, RZ, PT ;  /* 0x000000ff1200720c */ /* 0x000fe20003f86270 */
[----:B------:R-:W-:Y:S01]  /*0cf0*/  IMAD R15, R8, R10, R19 ;  /* 0x0000000a080f7224 */ /* 0x000fe200078e0213 */
[----:B------:R-:W-:Y:S01]  /*0d00*/  IADD3 R18, R0, 0xc, RZ ;  /* 0x0000000c00127810 */ /* 0x000fe20007ffe0ff */
[----:B------:R-:W-:Y:S01]  /*0d10*/  @!P5 IMAD.MOV R17, RZ, RZ, -R17 ;  /* 0x000000ffff11d224 */ /* 0x000fe200078e0a11 */
[C---:B------:R-:W-:Y:S01]  /*0d20*/  ISETP.GT.U32.AND P5, PT, R8.reuse, R9, PT ;  /* 0x000000090800720c */ /* 0x040fe20003fa4070 */
[--C-:B------:R-:W-:Y:S01]  /*0d30*/  @!P2 IMAD.IADD R5, R5, 0x1, -R8.reuse ;  /* 0x000000010505a824 */ /* 0x100fe200078e0a08 */
[----:B------:R-:W-:Y:S01]  /*0d40*/  IABS R23, R18 ;  /* 0x0000001200177213 */ /* 0x000fe20000000000 */
[--C-:B------:R-:W-:Y:S01]  /*0d50*/  @!P0 IMAD.IADD R3, R3, 0x1, -R8.reuse ;  /* 0x0000000103038824 */ /* 0x100fe200078e0a08 */
[----:B------:R-:W-:Y:S01]  /*0d60*/  STL [R1+0x34], R17 ;  /* 0x0000341101007387 */ /* 0x000fe20000100800 */
[----:B-1----:R-:W-:Y:S01]  /*0d70*/  IMAD.MOV.U32 R7, RZ, RZ, R13 ;  /* 0x000000ffff077224 */ /* 0x002fe200078e000d */
[----:B------:R-:W-:Y:S01]  /*0d80*/  ISETP.GT.U32.AND P2, PT, R8, R5, PT ;  /* 0x000000050800720c */ /* 0x000fe20003f44070 */
[----:B------:R-:W-:Y:S01]  /*0d90*/  VIADD R10, R0, 0x8 ;  /* 0x00000008000a7836 */ /* 0x000fe20000000000 */
[C---:B------:R-:W-:Y:S01]  /*0da0*/  ISETP.GT.U32.AND P0, PT, R8.reuse, R3, PT ;  /* 0x000000030800720c */ /* 0x040fe20003f04070 */
[----:B------:R-:W-:Y:S01]  /*0db0*/  @!P6 IMAD.MOV R7, RZ, RZ, -R7 ;  /* 0x000000ffff07e224 */ /* 0x000fe200078e0a07 */
[----:B------:R-:W-:Y:S01]  /*0dc0*/  ISETP.GT.U32.AND P6, PT, R8, R15, PT ;  /* 0x0000000f0800720c */ /* 0x000fe20003fc4070 */
[----:B------:R-:W-:Y:S01]  /*0dd0*/  VIADD R16, R0, 0xa ;  /* 0x0000000a00107836 */ /* 0x000fe20000000000 */
[----:B------:R-:W-:Y:S01]  /*0de0*/  IABS R11, R10 ;  /* 0x0000000a000b7213 */ /* 0x000fe20000000000 */
[----:B------:R-:W-:Y:S01]  /*0df0*/  @!P5 IMAD.IADD R9, R9, 0x1, -R8 ;  /* 0x000000010909d824 */ /* 0x000fe200078e0a08 */
[----:B------:R-:W-:Y:S01]  /*0e00*/  IABS R13, R14 ;  /* 0x0000000e000d7213 */ /* 0x000fe20000000000 */
[----:B------:R1:W-:Y:S01]  /*0e10*/  STL [R1+0x30], R7 ;  /* 0x0000300701007387 */ /* 0x0003e20000100800 */
[----:B------:R-:W-:Y:S01]  /*0e20*/  IABS R19, R16 ;  /* 0x0000001000137213 */ /* 0x000fe20000000000 */
[----:B------:R-:W-:Y:S01]  /*0e30*/  IMAD.HI.U32 R4, R2, R11, RZ ;  /* 0x0000000b02047227 */ /* 0x000fe200078e00ff */
[----:B------:R-:W-:-:S03]  /*0e40*/  ISETP.GT.U32.AND P5, PT, R8, R9, PT ;  /* 0x000000090800720c */ /* 0x000fc60003fa4070 */
[--C-:B------:R-:W-:Y:S01]  /*0e50*/  @!P2 IMAD.IADD R5, R5, 0x1, -R8.reuse ;  /* 0x000000010505a824 */ /* 0x100fe200078e0a08 */
[----:B------:R-:W-:Y:S01]  /*0e60*/  @!P0 IADD3 R3, R3, -R8, RZ ;  /* 0x8000000803038210 */ /* 0x000fe20007ffe0ff */
[----:B------:R-:W-:Y:S01]  /*0e70*/  @!P6 IMAD.IADD R15, R15, 0x1, -R8 ;  /* 0x000000010f0fe824 */ /* 0x000fe200078e0a08 */
[----:B------:R-:W-:Y:S01]  /*0e80*/  ISETP.GE.AND P2, PT, R10, RZ, PT ;  /* 0x000000ff0a00720c */ /* 0x000fe20003f46270 */
[----:B------:R-:W-:Y:S01]  /*0e90*/  IMAD.HI.U32 R10, R2, R13, RZ ;  /* 0x0000000d020a7227 */ /* 0x000fe200078e00ff */
[----:B-1----:R-:W-:Y:S02]  /*0ea0*/  MOV R7, R3 ;  /* 0x0000000300077202 */ /* 0x002fe40000000f00 */
[----:B------:R-:W-:Y:S01]  /*0eb0*/  ISETP.GT.U32.AND P6, PT, R8, R15, PT ;  /* 0x0000000f0800720c */ /* 0x000fe20003fc4070 */
[----:B------:R-:W-:Y:S01]  /*0ec0*/  IMAD.MOV R4, RZ, RZ, -R4 ;  /* 0x000000ffff047224 */ /* 0x000fe200078e0a04 */
[----:B------:R-:W-:Y:S01]  /*0ed0*/  @!P3 IADD3 R5, -R5, RZ, RZ ;  /* 0x000000ff0505b210 */ /* 0x000fe20007ffe1ff */
[----:B------:R-:W-:Y:S01]  /*0ee0*/  IMAD.MOV R10, RZ, RZ, -R10 ;  /* 0x000000ffff0a7224 */ /* 0x000fe200078e0a0a */
[----:B------:R-:W-:Y:S01]  /*0ef0*/  ISETP.GE.AND P0, PT, R12, RZ, PT ;  /* 0x000000ff0c00720c */ /* 0x000fe20003f06270 */
[C---:B------:R-:W-:Y:S01]  /*0f00*/  IMAD R3, R8.reuse, R4, R11 ;  /* 0x0000000408037224 */ /* 0x040fe200078e020b */
[----:B------:R-:W-:Y:S01]  /*0f10*/  IABS R12, R20 ;  /* 0x00000014000c7213 */ /* 0x000fe20000000000 */
[----:B------:R-:W-:Y:S01]  /*0f20*/  IMAD R11, R8, R10, R13 ;  /* 0x0000000a080b7224 */ /* 0x000fe200078e020d */
[----:B------:R-:W-:Y:S01]  /*0f30*/  ISETP.GE.AND P3, PT, R16, RZ, PT ;  /* 0x000000ff1000720c */ /* 0x000fe20003f66270 */
[--C-:B------:R-:W-:Y:S01]  /*0f40*/  @!P5 IMAD.IADD R9, R9, 0x1, -R8.reuse ;  /* 0x000000010909d824 */ /* 0x100fe200078e0a08 */
[----:B------:R-:W-:Y:S01]  /*0f50*/  ISETP.GT.U32.AND P5, PT, R8, R3, PT ;  /* 0x000000030800720c */ /* 0x000fe20003fa4070 */
[----:B------:R-:W-:Y:S01]  /*0f60*/  @!P1 IMAD.MOV R7, RZ, RZ, -R7 ;  /* 0x000000ffff079224 */ /* 0x000fe200078e0a07 */
[----:B------:R-:W-:Y:S01]  /*0f70*/  ISETP.GE.AND P1, PT, R14, RZ, PT ;  /* 0x000000ff0e00720c */ /* 0x000fe20003f26270 */
[----:B------:R-:W-:Y:S01]  /*0f80*/  @!P6 IMAD.IADD R15, R15, 0x1, -R8 ;  /* 0x000000010f0fe824 */ /* 0x000fe200078e0a08 */
[----:B------:R-:W-:Y:S01]  /*0f90*/  ISETP.GT.U32.AND P6, PT, R8, R11, PT ;  /* 0x0000000b0800720c */ /* 0x000fe20003fc4070 */
[----:B------:R-:W-:Y:S01]  /*0fa0*/  VIADD R14, R0, 0xb ;  /* 0x0000000b000e7836 */ /* 0x000fe20000000000 */
[----:B------:R-:W-:Y:S01]  /*0fb0*/  STL [R1+0x2c], R7 ;  /* 0x00002c0701007387 */ /* 0x000fe20000100800 */
[----:B------:R-:W-:-:S03]  /*0fc0*/  IMAD.HI.U32 R4, R2, R19, RZ ;  /* 0x0000001302047227 */ /* 0x000fc600078e00ff */
[----:B------:R-:W-:Y:S01]  /*0fd0*/  IABS R21, R14 ;  /* 0x0000000e00157213 */ /* 0x000fe20000000000 */
[----:B------:R-:W-:Y:S01]  /*0fe0*/  IMAD.MOV R4, RZ, RZ, -R4 ;  /* 0x000000ffff047224 */ /* 0x000fe200078e0a04 */
[----:B------:R1:W-:Y:S01]  /*0ff0*/  STL [R1+0x28], R5 ;  /* 0x0000280501007387 */ /* 0x0003e20000100800 */
[----:B------:R-:W-:Y:S02]  /*1000*/  @!P5 IMAD.IADD R3, R3, 0x1, -R8 ;  /* 0x000000010303d824 */ /* 0x000fe400078e0a08 */
[----:B------:R-:W-:Y:S02]  /*1010*/  IMAD R13, R8, R4, R19 ;  /* 0x00000004080d7224 */ /* 0x000fe400078e0213 */
[----:B------:R-:W-:-:S03]  /*1020*/  IMAD.HI.U32 R4, R2, R21, RZ ;  /* 0x0000001502047227 */ /* 0x000fc600078e00ff */
[C---:B------:R-:W-:Y:S01]  /*1030*/  ISETP.GT.U32.AND P5, PT, R8.reuse, R13, PT ;  /* 0x0000000d0800720c */ /* 0x040fe20003fa4070 */
[----:B------:R-:W-:Y:S01]  /*1040*/  @!P6 IMAD.IADD R11, R11, 0x1, -R8 ;  /* 0x000000010b0be824 */ /* 0x000fe200078e0a08 */
[----:B------:R-:W-:Y:S01]  /*1050*/  ISETP.GT.U32.AND P6, PT, R8, R3, PT ;  /* 0x000000030800720c */ /* 0x000fe20003fc4070 */
[----:B------:R-:W-:Y:S02]  /*1060*/  IMAD.MOV R4, RZ, RZ, -R4 ;  /* 0x000000ffff047224 */ /* 0x000fe400078e0a04 */
[----:B------:R-:W-:-:S04]  /*1070*/  IMAD.HI.U32 R10, R2, R23, RZ ;  /* 0x00000017020a7227 */ /* 0x000fc800078e00ff */
[C---:B-1----:R-:W-:Y:S01]  /*1080*/  IMAD R5, R8.reuse, R4, R21 ;  /* 0x0000000408057224 */ /* 0x042fe200078e0215 */
[----:B------:R-:W-:Y:S01]  /*1090*/  IABS R4, R22 ;  /* 0x0000001600047213 */ /* 0x000fe20000000000 */
[----:B------:R-:W-:Y:S02]  /*10a0*/  IMAD.MOV R10, RZ, RZ, -R10 ;  /* 0x000000ffff0a7224 */ /* 0x000fe400078e0a0a */
[----:B------:R-:W-:Y:S02]  /*10b0*/  IMAD.MOV.U32 R21, RZ, RZ, R12 ;  /* 0x000000ffff157224 */ /* 0x000fe400078e000c */
[----:B------:R-:W-:Y:S02]  /*10c0*/  IMAD R19, R8, R10, R23 ;  /* 0x0000000a08137224 */ /* 0x000fe400078e0217 */
[----:B------:R-:W-:Y:S02]  /*10d0*/  IMAD.MOV.U32 R7, RZ, RZ, R9 ;  /* 0x000000ffff077224 */ /* 0x000fe400078e0009 */
[----:B------:R-:W-:-:S02]  /*10e0*/  IMAD.MOV.U32 R23, RZ, RZ, R4 ;  /* 0x000000ffff177224 */ /* 0x000fc400078e0004 */
[----:B------:R-:W-:Y:S01]  /*10f0*/  IMAD.HI.U32 R4, R2, R21, RZ ;  /* 0x0000001502047227 */ /* 0x000fe200078e00ff */
[----:B------:R-:W-:Y:S02]  /*1100*/  @!P4 IADD3 R7, -R7, RZ, RZ ;  /* 0x000000ff0707c210 */ /* 0x000fe40007ffe1ff */
[C---:B------:R-:W-:Y:S01]  /*1110*/  ISETP.GT.U32.AND P4, PT, R8.reuse, R11, PT ;  /* 0x0000000b0800720c */ /* 0x040fe20003f84070 */
[----:B------:R-:W-:Y:S01]  /*1120*/  @!P6 IMAD.IADD R3, R3, 0x1, -R8 ;  /* 0x000000010303e824 */ /* 0x000fe200078e0a08 */
[----:B------:R-:W-:Y:S01]  /*1130*/  ISETP.GT.U32.AND P6, PT, R8, R5, PT ;  /* 0x000000050800720c */ /* 0x000fe20003fc4070 */
[----:B------:R1:W-:Y:S01]  /*1140*/  STL [R1+0x24], R7 ;  /* 0x0000240701007387 */ /* 0x0003e20000100800 */
[----:B------:R-:W-:Y:S01]  /*1150*/  IADD3 R4, -R4, RZ, RZ ;  /* 0x000000ff04047210 */ /* 0x000fe20007ffe1ff */
[----:B------:R-:W-:Y:S02]  /*1160*/  IMAD.MOV.U32 R10, RZ, RZ, R15 ;  /* 0x000000ffff0a7224 */ /* 0x000fe400078e000f */
[----:B------:R-:W-:-:S04]  /*1170*/  IMAD.HI.U32 R9, R2, R23, RZ ;  /* 0x0000001702097227 */ /* 0x000fc800078e00ff */
[----:B------:R-:W-:Y:S01]  /*1180*/  @!P0 IMAD.MOV R10, RZ, RZ, -R10 ;  /* 0x000000ffff0a8224 */ /* 0x000fe200078e0a0a */
[----:B------:R-:W-:Y:S01]  /*1190*/  ISETP.GE.AND P0, PT, R14, RZ, PT ;  /* 0x000000ff0e00720c */ /* 0x000fe20003f06270 */
[----:B-1----:R-:W-:Y:S02]  /*11a0*/  IMAD.MOV.U32 R7, RZ, RZ, R3 ;  /* 0x000000ffff077224 */ /* 0x002fe400078e0003 */
[C---:B------:R-:W-:Y:S01]  /*11b0*/  IMAD R3, R8.reuse, R4, R21 ;  /* 0x0000000408037224 */ /* 0x040fe200078e0215 */
[----:B------:R-:W-:Y:S01]  /*11c0*/  @!P6 IADD3 R5, R5, -R8, RZ ;  /* 0x800000080505e210 */ /* 0x000fe20007ffe0ff */
[----:B------:R-:W-:Y:S01]  /*11d0*/  @!P2 IMAD.MOV R7, RZ, RZ, -R7 ;  /* 0x000000ffff07a224 */ /* 0x000fe200078e0a07 */
[----:B------:R-:W-:Y:S01]  /*11e0*/  STL [R1+0x20], R10 ;  /* 0x0000200a01007387 */ /* 0x000fe20000100800 */
[--C-:B------:R-:W-:Y:S01]  /*11f0*/  @!P4 IMAD.IADD R11, R11, 0x1, -R8.reuse ;  /* 0x000000010b0bc824 */ /* 0x100fe200078e0a08 */
[----:B------:R-:W-:Y:S01]  /*1200*/  ISETP.GT.U32.AND P6, PT, R8, R3, PT ;  /* 0x000000030800720c */ /* 0x000fe20003fc4070 */
[----:B------:R-:W-:Y:S01]  /*1210*/  VIADD R14, R0, 0xf ;  /* 0x0000000f000e7836 */ /* 0x000fe20000000000 */
[----:B------:R1:W-:Y:S01]  /*1220*/  STL [R1+0x1c], R7 ;  /* 0x00001c0701007387 */ /* 0x0003e20000100800 */
[----:B------:R-:W-:Y:S01]  /*1230*/  ISETP.GT.U32.AND P2, PT, R8, R19, PT ;  /* 0x000000130800720c */ /* 0x000fe20003f44070 */
[----:B------:R-:W-:Y:S01]  /*1240*/  IMAD.MOV R9, RZ, RZ, -R9 ;  /* 0x000000ffff097224 */ /* 0x000fe200078e0a09 */
[----:B------:R-:W-:Y:S01]  /*1250*/  ISETP.GE.AND P4, PT, R18, RZ, PT ;  /* 0x000000ff1200720c */ /* 0x000fe20003f86270 */
[--C-:B------:R-:W-:Y:S01]  /*1260*/  @!P5 IMAD.IADD R13, R13, 0x1, -R8.reuse ;  /* 0x000000010d0dd824 */ /* 0x100fe200078e0a08 */
[----:B------:R-:W-:Y:S01]  /*1270*/  IABS R21, R24 ;  /* 0x0000001800157213 */ /* 0x000fe20000000000 */
[----:B------:R-:W-:Y:S01]  /*1280*/  IMAD R9, R8, R9, R23 ;  /* 0x0000000908097224 */ /* 0x000fe200078e0217 */
[----:B------:R-:W-:Y:S01]  /*1290*/  IABS R23, R25 ;  /* 0x0000001900177213 */ /* 0x000fe20000000000 */
[----:B------:R-:W-:Y:S01]  /*12a0*/  VIADD R16, R0, 0x10 ;  /* 0x0000001000107836 */ /* 0x000fe20000000000 */
[C---:B------:R-:W-:Y:S01]  /*12b0*/  ISETP.GT.U32.AND P5, PT, R8.reuse, R13, PT ;  /* 0x0000000d0800720c */ /* 0x040fe20003fa4070 */
[----:B-1----:R-:W-:Y:S01]  /*12c0*/  IMAD.MOV.U32 R7, RZ, RZ, R11 ;  /* 0x000000ffff077224 */ /* 0x002fe200078e000b */
[----:B------:R-:W-:Y:S01]  /*12d0*/  IABS R11, R14 ;  /* 0x0000000e000b7213 */ /* 0x000fe20000000000 */
[----:B------:R-:W-:Y:S01]  /*12e0*/  @!P6 IMAD.IADD R3, R3, 0x1, -R8 ;  /* 0x000000010303e824 */ /* 0x000fe200078e0a08 */
[----:B------:R-:W-:Y:S01]  /*12f0*/  IABS R15, R16 ;  /* 0x00000010000f7213 */ /* 0x000fe20000000000 */
[----:B------:R-:W-:Y:S01]  /*1300*/  @!P1 IMAD.MOV R7, RZ, RZ, -R7 ;  /* 0x000000ffff079224 */ /* 0x000fe200078e0a07 */
[----:B------:R-:W-:Y:S01]  /*1310*/  ISETP.GT.U32.AND P1, PT, R8, R5, PT ;  /* 0x000000050800720c */ /* 0x000fe20003f24070 */
[----:B------:R-:W-:Y:S01]  /*1320*/  IMAD.HI.U32 R4, R2, R11, RZ ;  /* 0x0000000b02047227 */ /* 0x000fe200078e00ff */
[----:B------:R-:W-:-:S02]  /*1330*/  ISETP.GT.U32.AND P6, PT, R8, R3, PT ;  /* 0x000000030800720c */ /* 0x000fc40003fc4070 */
[----:B------:R-:W-:Y:S01]  /*1340*/  @!P2 IADD3 R19, R19, -R8, RZ ;  /* 0x800000081313a210 */ /* 0x000fe20007ffe0ff */
[----:B------:R-:W-:Y:S01]  /*1350*/  IMAD.MOV R4, RZ, RZ, -R4 ;  /* 0x000000ffff047224 */ /* 0x000fe200078e0a04 */
[----:B------:R1:W-:Y:S01]  /*1360*/  STL [R1+0x18], R7 ;  /* 0x0000180701007387 */ /* 0x0003e20000100800 */
[--C-:B------:R-:W-:Y:S01]  /*1370*/  @!P5 IMAD.IADD R13, R13, 0x1, -R8.reuse ;  /* 0x000000010d0dd824 */ /* 0x100fe200078e0a08 */
[C---:B------:R-:W-:Y:S01]  /*1380*/  ISETP.GT.U32.AND P2, PT, R8.reuse, R19, PT ;  /* 0x000000130800720c */ /* 0x040fe20003f44070 */
[----:B------:R-:W-:Y:S01]  /*1390*/  IMAD R18, R8, R4, R11 ;  /* 0x0000000408127224 */ /* 0x000fe200078e020b */
[----:B------:R-:W-:Y:S01]  /*13a0*/  ISETP.GE.AND P5, PT, R20, RZ, PT ;  /* 0x000000ff1400720c */ /* 0x000fe20003fa6270 */
[----:B------:R-:W-:Y:S02]  /*13b0*/  IMAD.HI.U32 R10, R2, R21, RZ ;  /* 0x00000015020a7227 */ /* 0x000fe400078e00ff */
[----:B------:R-:W-:Y:S02]  /*13c0*/  @!P1 IADD3 R5, R5, -R8, RZ ;  /* 0x8000000805059210 */ /* 0x000fe40007ffe0ff */
[C---:B------:R-:W-:Y:S01]  /*13d0*/  ISETP.GT.U32.AND P1, PT, R8.reuse, R9, PT ;  /* 0x000000090800720c */ /* 0x040fe20003f24070 */
[----:B------:R-:W-:Y:S01]  /*13e0*/  @!P6 IMAD.IADD R3, R3, 0x1, -R8 ;  /* 0x000000010303e824 */ /* 0x000fe200078e0a08 */
[----:B------:R-:W-:Y:S01]  /*13f0*/  ISETP.GT.U32.AND P6, PT, R8, R18, PT ;  /* 0x000000120800720c */ /* 0x000fe20003fc4070 */
[----:B------:R-:W-:Y:S01]  /*1400*/  IMAD.HI.U32 R4, R2, R15, RZ ;  /* 0x0000000f02047227 */ /* 0x000fe200078e00ff */
[----:B-1----:R-:W-:-:S03]  /*1410*/  MOV R7, R5 ;  /* 0x0000000500077202 */ /* 0x002fc60000000f00 */
[----:B------:R-:W-:Y:S02]  /*1420*/  @!P3 IMAD.MOV R13, RZ, RZ, -R13 ;  /* 0x000000ffff0db224 */ /* 0x000fe400078e0a0d */
[----:B------:R-:W-:-:S03]  /*1430*/  IMAD.HI.U32 R11, R2, R23, RZ ;  /* 0x00000017020b7227 */ /* 0x000fc600078e00ff */
[----:B------:R-:W-:Y:S01]  /*1440*/  STL [R1+0x14], R13 ;  /* 0x0000140d01007387 */ /* 0x000fe20000100800 */
[--C-:B------:R-:W-:Y:S01]  /*1450*/  @!P1 IMAD.IADD R9, R9, 0x1, -R8.reuse ;  /* 0x0000000109099824 */ /* 0x100fe200078e0a08 */
[----:B------:R-:W-:Y:S01]  /*1460*/  IADD3 R12, -R11, RZ, RZ ;  /* 0x000000ff0b0c7210 */ /* 0x000fe20007ffe1ff */
[----:B------:R-:W-:Y:S01]  /*1470*/  @!P0 IMAD.MOV R7, RZ, RZ, -R7 ;  /* 0x000000ffff078224 */ /* 0x000fe200078e0a07 */
[----:B------:R-:W-:Y:S01]  /*1480*/  ISETP.GE.AND P1, PT, R14, RZ, PT ;  /* 0x000000ff0e00720c */ /* 0x000fe20003f26270 */
[----:B------:R-:W-:Y:S01]  /*1490*/  @!P2 IMAD.IADD R19, R19, 0x1, -R8 ;  /* 0x000000011313a824 */ /* 0x000fe200078e0a08 */
[----:B------:R-:W-:Y:S01]  /*14a0*/  ISETP.GE.AND P2, PT, R22, RZ, PT ;  /* 0x000000ff1600720c */ /* 0x000fe20003f46270 */
[----:B------:R-:W-:Y:S01]  /*14b0*/  IMAD.MOV R10, RZ, RZ, -R10 ;  /* 0x000000ffff0a7224 */ /* 0x000fe200078e0a0a */
[----:B------:R1:W-:Y:S01]  /*14c0*/  STL [R1+0x10], R7 ;  /* 0x0000100701007387 */ /* 0x0003e20000100800 */
[----:B------:R-:W-:Y:S01]  /*14d0*/  @!P6 IMAD.IADD R18, R18, 0x1, -R8 ;  /* 0x000000011212e824 */ /* 0x000fe200078e0a08 */
[----:B------:R-:W-:Y:S01]  /*14e0*/  ISETP.GT.U32.AND P6, PT, R8, R9, PT ;  /* 0x000000090800720c */ /* 0x000fe20003fc4070 */
[----:B------:R-:W-:-:S02]  /*14f0*/  IMAD.MOV R4, RZ, RZ, -R4 ;  /* 0x000000ffff047224 */ /* 0x000fc400078e0a04 */
[C---:B------:R-:W-:Y:S01]  /*1500*/  IMAD R20, R8.reuse, R10, R21 ;  /* 0x0000000a08147224 */ /* 0x040fe200078e0215 */
[C---:B------:R-:W-:Y:S01]  /*1510*/  ISETP.GT.U32.AND P0, PT, R8.reuse, R18, PT ;  /* 0x000000120800720c */ /* 0x040fe20003f04070 */
[----:B------:R-:W-:Y:S02]  /*1520*/  IMAD R11, R8, R4, R15 ;  /* 0x00000004080b7224 */ /* 0x000fe400078e020f */
[----:B------:R-:W-:Y:S01]  /*1530*/  VIADD R10, R0, 0x13 ;  /* 0x00000013000a7836 */ /* 0x000fe20000000000 */
[----:B-1----:R-:W-:Y:S01]  /*1540*/  MOV R7, R19 ;  /* 0x0000001300077202 */ /* 0x002fe20000000f00 */
[C---:B------:R-:W-:Y:S01]  /*1550*/  IMAD R21, R8.reuse, R12, R23 ;  /* 0x0000000c08157224 */ /* 0x040fe200078e0217 */
[C---:B------:R-:W-:Y:S01]  /*1560*/  ISETP.GT.U32.AND P3, PT, R8.reuse, R11, PT ;  /* 0x0000000b0800720c */ /* 0x040fe20003f64070 */
[----:B------:R-:W-:Y:S01]  /*1570*/  IMAD.MOV.U32 R17, RZ, RZ, R6 ;  /* 0x000000ffff117224 */ /* 0x000fe200078e0006 */
[----:B------:R-:W-:Y:S01]  /*1580*/  IABS R4, R10 ;  /* 0x0000000a00047213 */ /* 0x000fe20000000000 */
[----:B------:R-:W-:Y:S01]  /*1590*/  @!P4 IMAD.MOV R7, RZ, RZ, -R7 ;  /* 0x000000ffff07c224 */ /* 0x000fe200078e0a07 */
[C---:B------:R-:W-:Y:S01]  /*15a0*/  ISETP.GT.U32.AND P4, PT, R8.reuse, R20, PT ;  /* 0x000000140800720c */ /* 0x040fe20003f84070 */
[----:B------:R-:W-:Y:S01]  /*15b0*/  @!P6 IMAD.IADD R9, R9, 0x1, -R8 ;  /* 0x000000010909e824 */ /* 0x000fe200078e0a08 */
[----:B------:R-:W-:Y:S01]  /*15c0*/  ISETP.GT.U32.AND P6, PT, R8, R21, PT ;  /* 0x000000150800720c */ /* 0x000fe20003fc4070 */
[----:B------:R-:W-:Y:S01]  /*15d0*/  IMAD.MOV.U32 R5, RZ, RZ, R4 ;  /* 0x000000ffff057224 */ /* 0x000fe200078e0004 */
[----:B------:R-:W-:Y:S01]  /*15e0*/  STL [R1+0x1814], R7 ;  /* 0x0018140701007387 */ /* 0x000fe20000100800 */
[----:B------:R-:W-:-:S02]  /*15f0*/  VIADD R12, R0, 0x14 ;  /* 0x00000014000c7836 */ /* 0x000fc40000000000 */
[----:B------:R-:W-:Y:S02]  /*1600*/  IMAD.MOV.U32 R6, RZ, RZ, R3 ;  /* 0x000000ffff067224 */ /* 0x000fe400078e0003 */
[----:B------:R-:W-:Y:S01]  /*1610*/  IMAD.HI.U32 R3, R2, R5, RZ ;  /* 0x0000000502037227 */ /* 0x000fe200078e00ff */
[----:B------:R-:W-:-:S03]  /*1620*/  IABS R23, R12 ;  /* 0x0000000c00177213 */ /* 0x000fc60000000000 */
[--C-:B------:R-:W-:Y:S01]  /*1630*/  @!P3 IMAD.IADD R11, R11, 0x1, -R8.reuse ;  /* 0x000000010b0bb824 */ /* 0x100fe200078e0a08 */
[----:B------:R-:W-:Y:S01]  /*1640*/  IADD3 R22, -R3, RZ, RZ ;  /* 0x000000ff03167210 */ /* 0x000fe20007ffe1ff */
[--C-:B------:R-:W-:Y:S01]  /*1650*/  @!P4 IMAD.IADD R20, R20, 0x1, -R8.reuse ;  /* 0x000000011414c824 */ /* 0x100fe200078e0a08 */
[----:B------:R-:W-:Y:S01]  /*1660*/  ISETP.GE.AND P3, PT, R25, RZ, PT ;  /* 0x000000ff1900720c */ /* 0x000fe20003f66270 */
[--C-:B------:R-:W-:Y:S01]  /*1670*/  @!P0 IMAD.IADD R18, R18, 0x1, -R8.reuse ;  /* 0x0000000112128824 */ /* 0x100fe200078e0a08 */
[----:B------:R-:W-:Y:S01]  /*1680*/  ISETP.GT.U32.AND P4, PT, R8, R11, PT ;  /* 0x0000000b0800720c */ /* 0x000fe20003f84070 */
[----:B------:R-:W-:Y:S01]  /*1690*/  IMAD.HI.U32 R3, R2, R23, RZ ;  /* 0x0000001702037227 */ /* 0x000fe200078e00ff */
[----:B------:R-:W-:Y:S02]  /*16a0*/  ISETP.GE.AND P0, PT, R24, RZ, PT ;  /* 0x000000ff1800720c */ /* 0x000fe40003f06270 */
[----:B------:R-:W-:Y:S01]  /*16b0*/  @!P1 IADD3 R18, -R18, RZ, RZ ;  /* 0x000000ff12129210 */ /* 0x000fe20007ffe1ff */
[----:B------:R-:W-:Y:S01]  /*16c0*/  @!P6 IMAD.IADD R21, R21, 0x1, -R8 ;  /* 0x000000011515e824 */ /* 0x000fe200078e0a08 */
[C---:B------:R-:W-:Y:S01]  /*16d0*/  ISETP.GT.U32.AND P6, PT, R8.reuse, R20, PT ;  /* 0x000000140800720c */ /* 0x040fe20003fc4070 */
[----:B------:R-:W-:Y:S01]  /*16e0*/  IMAD R22, R8, R22, R5 ;  /* 0x0000001608167224 */ /* 0x000fe200078e0205 */
[----:B------:R-:W-:Y:S01]  /*16f0*/  IADD3 R3, -R3, RZ, RZ ;  /* 0x000000ff03037210 */ /* 0x000fe20007ffe1ff */
[----:B------:R-:W-:Y:S01]  /*1700*/  @!P5 IMAD.MOV R6, RZ, RZ, -R6 ;  /* 0x000000ffff06d224 */ /* 0x000fe200078e0a06 */
[----:B------:R-:W-:Y:S01]  /*1710*/  ISETP.GE.AND P5, PT, R16, RZ, PT ;  /* 0x000000ff1000720c */ /* 0x000fe20003fa6270 */
[----:B------:R-:W-:Y:S01]  /*1720*/  IMAD.MOV.U32 R188, RZ, RZ, R9 ;  /* 0x000000ffffbc7224 */ /* 0x000fe200078e0009 */
[----:B------:R-:W-:Y:S01]  /*1730*/  ISETP.GT.U32.AND P1, PT, R8, R22, PT ;  /* 0x000000160800720c */ /* 0x000fe20003f24070 */
[----:B------:R-:W-:Y:S01]  /*1740*/  VIADD R9, R0, 0x15 ;  /* 0x0000001500097836 */ /* 0x000fe20000000000 */
[----:B------:R1:W-:Y:S01]  /*1750*/  STL [R1+0x1818], R6 ;  /* 0x0018180601007387 */ /* 0x0003e20000100800 */
[----:B------:R-:W-:-:S02]  /*1760*/  IMAD R23, R8, R3, R23 ;  /* 0x0000000308177224 */ /* 0x000fc400078e0217 */
[--C-:B------:R-:W-:Y:S01]  /*1770*/  @!P4 IMAD.IADD R11, R11, 0x1, -R8.reuse ;  /* 0x000000010b0bc824 */ /* 0x100fe200078e0a08 */
[----:B------:R-:W-:Y:S01]  /*1780*/  IABS R5, R9 ;  /* 0x0000000900057213 */ /* 0x000fe20000000000 */
[----:B------:R-:W-:Y:S01]  /*1790*/  @!P6 IMAD.IADD R20, R20, 0x1, -R8 ;  /* 0x000000011414e824 */ /* 0x000fe200078e0a08 */
[----:B------:R-:W-:Y:S01]  /*17a0*/  ISETP.GT.U32.AND P6, PT, R8, R23, PT ;  /* 0x000000170800720c */ /* 0x000fe20003fc4070 */
[----:B------:R-:W-:Y:S01]  /*17b0*/  IMAD.MOV.U32 R19, RZ, RZ, R11 ;  /* 0x000000ffff137224 */ /* 0x000fe200078e000b */
[----:B------:R-:W-:Y:S01]  /*17c0*/  ISETP.GE.AND P4, PT, R10, RZ, PT ;  /* 0x000000ff0a00720c */ /* 0x000fe20003f86270 */
[C---:B------:R-:W-:Y:S01]  /*17d0*/  VIADD R10, R0.reuse, 0x17 ;  /* 0x00000017000a7836 */ /* 0x040fe20000000000 */
[----:B-1----:R-:W-:Y:S01]  /*17e0*/  IADD3 R6, R0, 0xfd, RZ ;  /* 0x000000fd00067810 */ /* 0x002fe20007ffe0ff */
[----:B------:R-:W-:Y:S01]  /*17f0*/  IMAD.HI.U32 R3, R2, R5, RZ ;  /* 0x0000000502037227 */ /* 0x000fe200078e00ff */
[----:B------:R-:W-:Y:S02]  /*1800*/  @!P1 IADD3 R22, R22, -R8, RZ ;  /* 0x8000000816169210 */ /* 0x000fe40007ffe0ff */
[----:B------:R-:W-:Y:S01]  /*1810*/  ISETP.GE.AND P1, PT, R9, RZ, PT ;  /* 0x000000ff0900720c */ /* 0x000fe20003f26270 */
[----:B------:R-:W-:Y:S01]  /*1820*/  IMAD.MOV R3, RZ, RZ, -R3 ;  /* 0x000000ffff037224 */ /* 0x000fe200078e0a03 */
[----:B------:R-:W-:Y:S01]  /*1830*/  @!P5 IADD3 R19, -R19, RZ, RZ ;  /* 0x000000ff1313d210 */ /* 0x000fe20007ffe1ff */
[----:B------:R-:W-:Y:S01]  /*1840*/  @!P2 IMAD.MOV R188, RZ, RZ, -R188 ;  /* 0x000000ffffbca224 */ /* 0x000fe200078e0abc */
[----:B------:R-:W-:Y:S01]  /*1850*/  IABS R9, R10 ;  /* 0x0000000a00097213 */ /* 0x000fe20000000000 */
[C---:B------:R-:W-:Y:S01]  /*1860*/  IMAD R24, R8.reuse, R3, R5 ;  /* 0x0000000308187224 */ /* 0x040fe200078e0205 */
[C---:B------:R-:W-:Y:S01]  /*1870*/  ISETP.GT.U32.AND P5, PT, R8.reuse, R22, PT ;  /* 0x000000160800720c */ /* 0x040fe20003fa4070 */
[----:B------:R-:W-:Y:S01]  /*1880*/  @!P6 IMAD.IADD R23, R23, 0x1, -R8 ;  /* 0x000000011717e824 */ /* 0x000fe200078e0a08 */
[----:B------:R-:W-:Y:S01]  /*1890*/  ISETP.GT.U32.AND P2, PT, R8, R21, PT ;  /* 0x000000150800720c */ /* 0x000fe20003f44070 */
[----:B------:R-:W-:Y:S01]  /*18a0*/  IMAD.HI.U32 R3, R2, R9, RZ ;  /* 0x0000000902037227 */ /* 0x000fe200078e00ff */
[----:B------:R1:W-:Y:S02]  /*18b0*/  STL [R1+0x181c], R188 ;  /* 0x00181cbc01007387 */ /* 0x0003e40000100800 */
[----:B------:R-:W-:Y:S01]  /*18c0*/  ISETP.GT.U32.AND P6, PT, R8, R23, PT ;  /* 0x000000170800720c */ /* 0x000fe20003fc4070 */
[----:B------:R-:W-:Y:S01]  /*18d0*/  VIADD R13, R0, 0x16 ;  /* 0x00000016000d7836 */ /* 0x000fe20000000000 */
[----:B------:R2:W-:Y:S01]  /*18e0*/  STL [R1+0x1820], R18 ;  /* 0x0018201201007387 */ /* 0x0005e20000100800 */
[----:B------:R-:W-:-:S02]  /*18f0*/  IMAD.MOV R3, RZ, RZ, -R3 ;  /* 0x000000ffff037224 */ /* 0x000fc400078e0a03 */
[----:B------:R-:W-:Y:S01]  /*1900*/  @!P0 IMAD.MOV R20, RZ, RZ, -R20 ;  /* 0x000000ffff148224 */ /* 0x000fe200078e0a14 */
[----:B------:R-:W-:Y:S01]  /*1910*/  IABS R25, R13 ;  /* 0x0000000d00197213 */ /* 0x000fe20000000000 */
[----:B------:R-:W-:Y:S01]  /*1920*/  @!P5 IMAD.IADD R22, R22, 0x1, -R8 ;  /* 0x000000011616d824 */ /* 0x000fe200078e0a08 */
[C---:B------:R-:W-:Y:S01]  /*1930*/  ISETP.GT.U32.AND P0, PT, R8.reuse, R24, PT ;  /* 0x000000180800720c */ /* 0x040fe20003f04070 */
[----:B------:R-:W-:Y:S01]  /*1940*/  IMAD R26, R8, R3, R9 ;  /* 0x00000003081a7224 */ /* 0x000fe200078e0209 */
[----:B------:R-:W-:Y:S01]  /*1950*/  STL [R1+0x1824], R19 ;  /* 0x0018241301007387 */ /* 0x000fe20000100800 */
[----:B------:R-:W-:Y:S01]  /*1960*/  @!P4 IMAD.MOV R22, RZ, RZ, -R22 ;  /* 0x000000ffff16c224 */ /* 0x000fe200078e0a16 */
[----:B-1----:R-:W-:Y:S01]  /*1970*/  IADD3 R188, R0, 0xf6, RZ ;  /* 0x000000f600bc7810 */ /* 0x002fe20007ffe0ff */
[----:B------:R-:W-:Y:S01]  /*1980*/  @!P2 IMAD.IADD R21, R21, 0x1, -R8 ;  /* 0x000000011515a824 */ /* 0x000fe200078e0a08 */
[----:B------:R-:W-:Y:S01]  /*1990*/  ISETP.GT.U32.AND P4, PT, R8, R26, PT ;  /* 0x0000001a0800720c */ /* 0x000fe20003f84070 */
[----:B------:R-:W-:Y:S01]  /*19a0*/  IMAD.HI.U32 R4, R2, R25, RZ ;  /* 0x0000001902047227 */ /* 0x000fe200078e00ff */
[----:B------:R-:W-:Y:S01]  /*19b0*/  ISETP.GE.AND P2, PT, R12, RZ, PT ;  /* 0x000000ff0c00720c */ /* 0x000fe20003f46270 */
[----:B------:R1:W-:Y:S01]  /*19c0*/  STL [R1+0x1828], R20 ;  /* 0x0018281401007387 */ /* 0x0003e20000100800 */
[----:B------:R-:W-:Y:S01]  /*19d0*/  @!P6 IADD3 R23, R23, -R8, RZ ;  /* 0x800000081717e210 */ /* 0x000fe20007ffe0ff */
[----:B------:R-:W-:Y:S01]  /*19e0*/  IMAD.MOV R4, RZ, RZ, -R4 ;  /* 0x000000ffff047224 */ /* 0x000fe200078e0a04 */
[----:B------:R-:W-:Y:S01]  /*19f0*/  ISETP.GE.AND P6, PT, R10, RZ, PT ;  /* 0x000000ff0a00720c */ /* 0x000fe20003fc6270 */
[C---:B------:R-:W-:Y:S01]  /*1a00*/  VIADD R10, R0.reuse, 0x19 ;  /* 0x00000019000a7836 */ /* 0x040fe20000000000 */
[----:B--2---:R-:W-:Y:S01]  /*1a10*/  IADD3 R18, R0, 0xf9, RZ ;  /* 0x000000f900127810 */ /* 0x004fe20007ffe0ff */
[----:B------:R-:W-:-:S02]  /*1a20*/  IMAD R25, R8, R4, R25 ;  /* 0x0000000408197224 */ /* 0x000fc400078e0219 */
[----:B------:R-:W-:Y:S01]  /*1a30*/  VIADD R4, R0, 0x18 ;  /* 0x0000001800047836 */ /* 0x000fe20000000000 */
[----:B------:R-:W-:Y:S01]  /*1a40*/  IABS R9, R10 ;  /* 0x0000000a00097213 */ /* 0x000fe20000000000 */
[--C-:B------:R-:W-:Y:S01]  /*1a50*/  @!P4 IMAD.IADD R26, R26, 0x1, -R8.reuse ;  /* 0x000000011a1ac824 */ /* 0x100fe200078e0a08 */
[----:B------:R-:W-:Y:S01]  /*1a60*/  ISETP.GT.U32.AND P5, PT, R8, R25, PT ;  /* 0x000000190800720c */ /* 0x000fe20003fa4070 */
[----:B------:R-:W-:Y:S01]  /*1a70*/  @!P2 IMAD.MOV R23, RZ, RZ, -R23 ;  /* 0x000000ffff17a224 */ /* 0x000fe200078e0a17 */
[----:B------:R-:W-:Y:S01]  /*1a80*/  IABS R27, R4 ;  /* 0x00000004001b7213 */ /* 0x000fe20000000000 */
[----:B------:R-:W-:Y:S01]  /*1a90*/  @!P0 IMAD.IADD R24, R24, 0x1, -R8 ;  /* 0x0000000118188824 */ /* 0x000fe200078e0a08 */
[----:B------:R-:W-:Y:S01]  /*1aa0*/  ISETP.GE.AND P2, PT, R4, RZ, PT ;  /* 0x000000ff0400720c */ /* 0x000fe20003f46270 */
[----:B------:R-:W-:Y:S01]  /*1ab0*/  IMAD.HI.U32 R4, R2, R9, RZ ;  /* 0x0000000902047227 */ /* 0x000fe200078e00ff */
[C---:B------:R-:W-:Y:S02]  /*1ac0*/  ISETP.GT.U32.AND P4, PT, R8.reuse, R26, PT ;  /* 0x0000001a0800720c */ /* 0x040fe40003f84070 */
[----:B------:R-:W-:Y:S01]  /*1ad0*/  ISETP.GT.U32.AND P0, PT, R8, R24, PT ;  /* 0x000000180800720c */ /* 0x000fe20003f04070 */
[----:B------:R-:W-:Y:S01]  /*1ae0*/  VIADD R11, R0, 0x1a ;  /* 0x0000001a000b7836 */ /* 0x000fe20000000000 */
[----:B------:R-:W-:Y:S01]  /*1af0*/  IADD3 R4, -R4, RZ, RZ ;  /* 0x000000ff04047210 */ /* 0x000fe20007ffe1ff */
[----:B------:R-:W-:-:S02]  /*1b00*/  IMAD.HI.U32 R3, R2, R27, RZ ;  /* 0x0000001b02037227 */ /* 0x000fc400078e00ff */
[----:B------:R-:W-:Y:S02]  /*1b10*/  @!P5 IADD3 R25, R25, -R8, RZ ;  /* 0x800000081919d210 */ /* 0x000fe40007ffe0ff */
[C---:B------:R-:W-:Y:S01]  /*1b20*/  IMAD R28, R8.reuse, R4, R9 ;  /* 0x00000004081c7224 */ /* 0x040fe200078e0209 */
[----:B------:R-:W-:Y:S01]  /*1b30*/  IABS R29, R11 ;  /* 0x0000000b001d7213 */ /* 0x000fe20000000000 */
[----:B------:R-:W-:Y:S01]  /*1b40*/  IMAD.MOV R3, RZ, RZ, -R3 ;  /* 0x000000ffff037224 */ /* 0x000fe200078e0a03 */
[----:B------:R-:W-:Y:S01]  /*1b50*/  ISETP.GT.U32.AND P5, PT, R8, R25, PT ;  /* 0x000000190800720c */ /* 0x000fe20003fa4070 */
[----:B------:R-:W-:Y:S01]  /*1b60*/  @!P3 IMAD.MOV R21, RZ, RZ, -R21 ;  /* 0x000000ffff15b224 */ /* 0x000fe200078e0a15 */
[----:B------:R-:W-:Y:S01]  /*1b70*/  @!P4 IADD3 R26, R26, -R8, RZ ;  /* 0x800000081a1ac210 */ /* 0x000fe20007ffe0ff */
[----:B------:R-:W-:Y:S01]  /*1b80*/  IMAD.HI.U32 R5, R2, R29, RZ ;  /* 0x0000001d02057227 */ /* 0x000fe200078e00ff */
[----:B------:R-:W-:Y:S02]  /*1b90*/  ISETP.GT.U32.AND P4, PT, R8, R28, PT ;  /* 0x0000001c0800720c */ /* 0x000fe40003f84070 */
[----:B------:R-:W-:Y:S01]  /*1ba0*/  ISETP.GE.AND P3, PT, R13, RZ, PT ;  /* 0x000000ff0d00720c */ /* 0x000fe20003f66270 */
[----:B------:R-:W-:Y:S01]  /*1bb0*/  @!P0 IMAD.IADD R24, R24, 0x1, -R8 ;  /* 0x0000000118188824 */ /* 0x000fe200078e0a08 */
[----:B------:R-:W-:Y:S01]  /*1bc0*/  ISETP.GE.AND P0, PT, R10, RZ, PT ;  /* 0x000000ff0a00720c */ /* 0x000fe20003f06270 */
[----:B------:R-:W-:Y:S01]  /*1bd0*/  IMAD R27, R8, R3, R27 ;  /* 0x00000003081b7224 */ /* 0x000fe200078e021b */
[C---:B------:R-:W-:Y:S01]  /*1be0*/  IADD3 R10, R0.reuse, 0x1c, RZ ;  /* 0x0000001c000a7810 */ /* 0x040fe20007ffe0ff */
[----:B------:R-:W-:Y:S01]  /*1bf0*/  IMAD.MOV R5, RZ, RZ, -R5 ;  /* 0x000000ffff057224 */ /* 0x000fe200078e0a05 */
[----:B------:R2:W-:Y:S01]  /*1c00*/  STL [R1+0x182c], R21 ;  /* 0x00182c1501007387 */ /* 0x0005e20000100800 */
[----:B------:R-:W-:Y:S01]  /*1c10*/  VIADD R3, R0, 0x1b ;  /* 0x0000001b00037836 */ /* 0x000fe20000000000 */
[----:B------:R-:W-:Y:S01]  /*1c20*/  IABS R31, R10 ;  /* 0x0000000a001f7213 */ /* 0x000fe20000000000 */
[----:B------:R-:W-:Y:S01]  /*1c30*/  @!P1 IMAD.MOV R24, RZ, RZ, -R24 ;  /* 0x000000ffff189224 */ /* 0x000fe200078e0a18 */
[C---:B------:R-:W-:Y:S01]  /*1c40*/  ISETP.GT.U32.AND P1, PT, R8.reuse, R27, PT ;  /* 0x0000001b0800720c */ /* 0x040fe20003f24070 */
[--C-:B------:R-:W-:Y:S01]  /*1c50*/  @!P5 IMAD.IADD R25, R25, 0x1, -R8.reuse ;  /* 0x000000011919d824 */ /* 0x100fe200078e0a08 */
[----:B------:R-:W-:Y:S01]  /*1c60*/  ISETP.GE.AND P5, PT, R11, RZ, PT ;  /* 0x000000ff0b00720c */ /* 0x000fe20003fa6270 */
[----:B------:R-:W-:Y:S01]  /*1c70*/  IMAD R29, R8, R5, R29 ;  /* 0x00000005081d7224 */ /* 0x000fe200078e021d */
[----:B------:R-:W-:Y:S01]  /*1c80*/  IABS R11, R3 ;  /* 0x00000003000b7213 */ /* 0x000fe20000000000 */
[----:B------:R-:W-:Y:S01]  /*1c90*/  @!P4 IMAD.IADD R28, R28, 0x1, -R8 ;  /* 0x000000011c1cc824 */ /* 0x000fe200078e0a08 */
[----:B------:R3:W-:Y:S01]  /*1ca0*/  STL [R1+0x1830], R22 ;  /* 0x0018301601007387 */ /* 0x0007e20000100800 */
[----:B------:R-:W-:Y:S01]  /*1cb0*/  @!P3 IMAD.MOV R25, RZ, RZ, -R25 ;  /* 0x000000ffff19b224 */ /* 0x000fe200078e0a19 */
[----:B------:R-:W-:Y:S01]  /*1cc0*/  ISETP.GE.AND P3, PT, R3, RZ, PT ;  /* 0x000000ff0300720c */ /* 0x000fe20003f66270 */
[----:B------:R-:W-:Y:S01]  /*1cd0*/  @!P6 IMAD.MOV R26, RZ, RZ, -R26 ;  /* 0x000000ffff1ae224 */ /* 0x000fe200078e0a1a */
[----:B------:R-:W-:Y:S01]  /*1ce0*/  ISETP.GT.U32.AND P4, PT, R8, R28, PT ;  /* 0x0000001c0800720c */ /* 0x000fe20003f84070 */
[----:B------:R-:W-:Y:S01]  /*1cf0*/  IMAD.HI.U32 R3, R2, R11, RZ ;  /* 0x0000000b02037227 */ /* 0x000fe200078e00ff */
[----:B------:R-:W-:Y:S01]  /*1d00*/  ISETP.GT.U32.AND P6, PT, R8, R29, PT ;  /* 0x0000001d0800720c */ /* 0x000fe20003fc4070 */
[----:B------:R4:W-:Y:S02]  /*1d10*/  STL [R1+0x1834], R23 ;  /* 0x0018341701007387 */ /* 0x0009e40000100800 */
[----:B------:R-:W-:-:S02]  /*1d20*/  IMAD.HI.U32 R4, R2, R31, RZ ;  /* 0x0000001f02047227 */ /* 0x000fc400078e00ff */
[----:B------:R4:W-:Y:S02]  /*1d30*/  STL [R1+0x1838], R24 ;  /* 0x0018381801007387 */ /* 0x0009e40000100800 */
[----:B------:R-:W-:Y:S02]  /*1d40*/  VIADD R12, R0, 0x1d ;  /* 0x0000001d000c7836 */ /* 0x000fe40000000000 */
[----:B------:R-:W-:Y:S01]  /*1d50*/  @!P1 IMAD.IADD R27, R27, 0x1, -R8 ;  /* 0x000000011b1b9824 */ /* 0x000fe200078e0a08 */
[----:B------:R4:W-:Y:S01]  /*1d60*/  STL [R1+0x1840], R25 ;  /* 0x0018401901007387 */ /* 0x0009e20000100800 */
[----:B------:R-:W-:Y:S01]  /*1d70*/  IMAD.MOV R3, RZ, RZ, -R3 ;  /* 0x000000ffff037224 */ /* 0x000fe200078e0a03 */
[----:B------:R-:W-:Y:S01]  /*1d80*/  IABS R13, R12 ;  /* 0x0000000c000d7213 */ /* 0x000fe20000000000 */
[----:B------:R-:W-:Y:S01]  /*1d90*/  IMAD.MOV R4, RZ, RZ, -R4 ;  /* 0x000000ffff047224 */ /* 0x000fe200078e0a04 */
[C---:B------:R-:W-:Y:S01]  /*1da0*/  ISETP.GT.U32.AND P1, PT, R8.reuse, R27, PT ;  /* 0x0000001b0800720c */ /* 0x040fe20003f24070 */
[----:B------:R-:W-:-:S02]  /*1db0*/  IMAD R30, R8, R3, R11 ;  /* 0x00000003081e7224 */ /* 0x000fc400078e020b */
[----:B------:R-:W-:Y:S02]  /*1dc0*/  IMAD R31, R8, R4, R31 ;  /* 0x00000004081f7224 */ /* 0x000fe400078e021f */
[----:B------:R-:W-:-:S04]  /*1dd0*/  IMAD.HI.U32 R5, R2, R13, RZ ;  /* 0x0000000d02057227 */ /* 0x000fc800078e00ff */
[--C-:B------:R-:W-:Y:S01]  /*1de0*/  @!P4 IMAD.IADD R28, R28, 0x1, -R8.reuse ;  /* 0x000000011c1cc824 */ /* 0x100fe200078e0a08 */
[C---:B------:R-:W-:Y:S01]  /*1df0*/  ISETP.GT.U32.AND P4, PT, R8.reuse, R30, PT ;  /* 0x0000001e0800720c */ /* 0x040fe20003f84070 */
[--C-:B------:R-:W-:Y:S01]  /*1e00*/  @!P6 IMAD.IADD R29, R29, 0x1, -R8.reuse ;  /* 0x000000011d1de824 */ /* 0x100fe200078e0a08 */
[----:B------:R-:W-:Y:S01]  /*1e10*/  ISETP.GT.U32.AND P6, PT, R8, R31, PT ;  /* 0x0000001f0800720c */ /* 0x000fe20003fc4070 */
[----:B------:R-:W-:Y:S01]  /*1e20*/  VIADD R14, R0, 0x1e ;  /* 0x0000001e000e7836 */ /* 0x000fe20000000000 */
[----:B------:R-:W-:Y:S01]  /*1e30*/  IADD3 R5, -R5, RZ, RZ ;  /* 0x000000ff05057210 */ /* 0x000fe20007ffe1ff */
[----:B------:R-:W-:Y:S01]  /*1e40*/  @!P1 IMAD.IADD R27, R27, 0x1, -R8 ;  /* 0x000000011b1b9824 */ /* 0x000fe200078e0a08 */
[----:B------:R-:W-:Y:S01]  /*1e50*/  ISETP.GE.AND P1, PT, R10, RZ, PT ;  /* 0x000000ff0a00720c */ /* 0x000fe20003f26270 */
[----:B------:R-:W-:Y:S01]  /*1e60*/  VIADD R10, R0, 0x1f ;  /* 0x0000001f000a7836 */ /* 0x000fe20000000000 */
[----:B------:R-:W-:Y:S01]  /*1e70*/  IABS R33, R14 ;  /* 0x0000000e00217213 */ /* 0x000fe20000000000 */
[----:B------:R-:W-:Y:S01]  /*1e80*/  IMAD R32, R8, R5, R13 ;  /* 0x0000000508207224 */ /* 0x000fe200078e020d */
[----:B------:R-:W-:Y:S01]  /*1e90*/  IADD3 R13, R0, 0x20, RZ ;  /* 0x00000020000d7810 */ /* 0x000fe20007ffe0ff */
[----:B------:R-:W-:Y:S01]  /*1ea0*/  @!P2 IMAD.MOV R27, RZ, RZ, -R27 ;  /* 0x000000ffff1ba224 */ /* 0x000fe200078e0a1b */
[----:B------:R-:W-:Y:S01]  /*1eb0*/  IABS R5, R10 ;  /* 0x0000000a00057213 */ /* 0x000fe20000000000 */
[----:B------:R-:W-:Y:S01]  /*1ec0*/  IMAD.HI.U32 R9, R2, R33, RZ ;  /* 0x0000002102097227 */ /* 0x000fe200078e00ff */
[----:B------:R-:W-:-:S02]  /*1ed0*/  @!P4 IADD3 R30, R30, -R8, RZ ;  /* 0x800000081e1ec210 */ /* 0x000fc40007ffe0ff */
[----:B------:R-:W-:Y:S01]  /*1ee0*/  IABS R35, R13 ;  /* 0x0000000d00237213 */ /* 0x000fe20000000000 */
[----:B------:R-:W-:Y:S01]  /*1ef0*/  @!P6 IMAD.IADD R31, R31, 0x1, -R8 ;  /* 0x000000011f1fe824 */ /* 0x000fe200078e0a08 */
[C---:B------:R-:W-:Y:S01]  /*1f00*/  ISETP.GT.U32.AND P4, PT, R8.reuse, R29, PT ;  /* 0x0000001d0800720c */ /* 0x040fe20003f84070 */
[----:B------:R-:W-:Y:S01]  /*1f10*/  IMAD.MOV R9, RZ, RZ, -R9 ;  /* 0x000000ffff097224 */ /* 0x000fe200078e0a09 */
[----:B------:R-:W-:Y:S01]  /*1f20*/  ISETP.GT.U32.AND P2, PT, R8, R30, PT ;  /* 0x0000001e0800720c */ /* 0x000fe20003f44070 */
[----:B------:R-:W-:Y:S01]  /*1f30*/  IMAD.HI.U32 R4, R2, R35, RZ ;  /* 0x0000002302047227 */ /* 0x000fe200078e00ff */
[----:B------:R-:W-:Y:S02]  /*1f40*/  ISETP.GT.U32.AND P6, PT, R8, R31, PT ;  /* 0x0000001f0800720c */ /* 0x000fe40003fc4070 */
[----:B------:R-:W-:Y:S01]  /*1f50*/  @!P0 IADD3 R28, -R28, RZ, RZ ;  /* 0x000000ff1c1c8210 */ /* 0x000fe20007ffe1ff */
[----:B------:R-:W-:Y:S01]  /*1f60*/  IMAD.HI.U32 R3, R2, R5, RZ ;  /* 0x0000000502037227 */ /* 0x000fe200078e00ff */
[----:B------:R-:W-:-:S03]  /*1f70*/  ISETP.GT.U32.AND P0, PT, R8, R32, PT ;  /* 0x000000200800720c */ /* 0x000fc60003f04070 */
[C---:B------:R-:W-:Y:S02]  /*1f80*/  IMAD R33, R8.reuse, R9, R33 ;  /* 0x0000000908217224 */ /* 0x040fe400078e0221 */
[----:B------:R-:W-:Y:S02]  /*1f90*/  IMAD.MOV R9, RZ, RZ, -R4 ;  /* 0x000000ffff097224 */ /* 0x000fe400078e0a04 */
[----:B------:R-:W-:Y:S02]  /*1fa0*/  IMAD.MOV R3, RZ, RZ, -R3 ;  /* 0x000000ffff037224 */ /* 0x000fe400078e0a03 */
[----:B------:R-:W-:Y:S01]  /*1fb0*/  @!P4 IMAD.IADD R29, R29, 0x1, -R8 ;  /* 0x000000011d1dc824 */ /* 0x000fe200078e0a08 */
[C---:B------:R-:W-:Y:S01]  /*1fc0*/  ISETP.GT.U32.AND P4, PT, R8.reuse, R33, PT ;  /* 0x000000210800720c */ /* 0x040fe20003f84070 */
[C---:B------:R-:W-:Y:S01]  /*1fd0*/  IMAD R35, R8.reuse, R9, R35 ;  /* 0x0000000908237224 */ /* 0x040fe200078e0223 */
[----:B------:R-:W-:Y:S01]  /*1fe0*/  @!P6 IADD3 R31, R31, -R8, RZ ;  /* 0x800000081f1fe210 */ /* 0x000fe20007ffe0ff */
[----:B------:R-:W-:-:S02]  /*1ff0*/  IMAD R34, R8, R3, R5 ;  /* 0x0000000308227224 */ /* 0x000fc400078e0205 */
[--C-:B------:R-:W-:Y:S01]  /*2000*/  @!P2 IMAD.IADD R30, R30, 0x1, -R8.reuse ;  /* 0x000000011e1ea824 */ /* 0x100fe200078e0a08 */
[----:B------:R-:W-:Y:S01]  /*2010*/  ISETP.GT.U32.AND P6, PT, R8, R35, PT ;  /* 0x000000230800720c */ /* 0x000fe20003fc4070 */
[----:B------:R-:W-:Y:S01]  /*2020*/  VIADD R16, R0, 0x22 ;  /* 0x0000002200107836 */ /* 0x000fe20000000000 */
[----:B------:R-:W-:Y:S01]  /*2030*/  ISETP.GT.U32.AND P2, PT, R8, R34, PT ;  /* 0x000000220800720c */ /* 0x000fe20003f44070 */
[----:B------:R-:W-:Y:S02]  /*2040*/  VIADD R15, R0, 0x21 ;  /* 0x00000021000f7836 */ /* 0x000fe40000000000 */
[--C-:B------:R-:W-:Y:S01]  /*2050*/  @!P0 IMAD.IADD R32, R32, 0x1, -R8.reuse ;  /* 0x0000000120208824 */ /* 0x100fe200078e0a08 */
[----:B------:R-:W-:Y:S01]  /*2060*/  IABS R37, R16 ;  /* 0x0000001000257213 */ /* 0x000fe20000000000 */
[----:B------:R-:W-:Y:S01]  /*2070*/  @!P4 IMAD.IADD R33, R33, 0x1, -R8 ;  /* 0x000000012121c824 */ /* 0x000fe200078e0a08 */
[----:B------:R-:W-:Y:S01]  /*2080*/  IABS R11, R15 ;  /* 0x0000000f000b7213 */ /* 0x000fe20000000000 */
[----:B------:R-:W-:Y:S01]  /*2090*/  VIADD R9, R0, 0x23 ;  /* 0x0000002300097836 */ /* 0x000fe20000000000 */
[----:B------:R-:W-:Y:S01]  /*20a0*/  ISETP.GE.AND P4, PT, R14, RZ, PT ;  /* 0x000000ff0e00720c */ /* 0x000fe20003f86270 */
[----:B------:R-:W-:Y:S01]  /*20b0*/  IMAD.HI.U32 R4, R2, R37, RZ ;  /* 0x0000002502047227 */ /* 0x000fe200078e00ff */
[----:B------:R-:W-:-:S02]  /*20c0*/  ISETP.GE.AND P0, PT, R12, RZ, PT ;  /* 0x000000ff0c00720c */ /* 0x000fc40003f06270 */
[----:B------:R-:W-:Y:S01]  /*20d0*/  IABS R5, R9 ;  /* 0x0000000900057213 */ /* 0x000fe20000000000 */
[----:B------:R-:W-:Y:S01]  /*20e0*/  @!P6 IMAD.IADD R35, R35, 0x1, -R8 ;  /* 0x000000012323e824 */ /* 0x000fe200078e0a08 */
[----:B------:R-:W-:Y:S01]  /*20f0*/  ISETP.GT.U32.AND P6, PT, R8, R33, PT ;  /* 0x000000210800720c */ /* 0x000fe20003fc4070 */
[----:B------:R-:W-:Y:S01]  /*2100*/  IMAD.HI.U32 R3, R2, R11, RZ ;  /* 0x0000000b02037227 */ /* 0x000fe200078e00ff */
[----:B------:R-:W-:Y:S02]  /*2110*/  @!P2 IADD3 R34, R34, -R8, RZ ;  /* 0x800000082222a210 */ /* 0x000fe40007ffe0ff */
[C---:B------:R-:W-:Y:S01]  /*2120*/  ISETP.GT.U32.AND P2, PT, R8.reuse, R32, PT ;  /* 0x000000200800720c */ /* 0x040fe20003f44070 */
[----:B------:R-:W-:Y:S02]  /*2130*/  IMAD.MOV R4, RZ, RZ, -R4 ;  /* 0x000000ffff047224 */ /* 0x000fe400078e0a04 */
[----:B------:R-:W-:Y:S01]  /*2140*/  @!P5 IMAD.MOV R29, RZ, RZ, -R29 ;  /* 0x000000ffff1dd224 */ /* 0x000fe200078e0a1d */
[----:B------:R-:W-:Y:S01]  /*2150*/  ISETP.GT.U32.AND P5, PT, R8, R34, PT ;  /* 0x000000220800720c */ /* 0x000fe20003fa4070 */
[----:B------:R-:W-:-:S02]  /*2160*/  IMAD.MOV R3, RZ, RZ, -R3 ;  /* 0x000000ffff037224 */ /* 0x000fc400078e0a03 */
[C---:B------:R-:W-:Y:S02]  /*2170*/  IMAD R37, R8.reuse, R4, R37 ;  /* 0x0000000408257224 */ /* 0x040fe400078e0225 */
[----:B------:R-:W-:Y:S02]  /*2180*/  IMAD R36, R8, R3, R11 ;  /* 0x0000000308247224 */ /* 0x000fe400078e020b */
[----:B------:R-:W-:Y:S02]  /*2190*/  VIADD R11, R0, 0x24 ;  /* 0x00000024000b7836 */ /* 0x000fe40000000000 */
[----:B------:R-:W-:Y:S01]  /*21a0*/  @!P6 IMAD.IADD R33, R33, 0x1, -R8 ;  /* 0x000000012121e824 */ /* 0x000fe200078e0a08 */
[----:B------:R-:W-:Y:S01]  /*21b0*/  ISETP.GT.U32.AND P6, PT, R8, R37, PT ;  /* 0x000000250800720c */ /* 0x000fe20003fc4070 */
[----:B------:R-:W-:Y:S01]  /*21c0*/  @!P3 IMAD.MOV R30, RZ, RZ, -R30 ;  /* 0x000000ffff1eb224 */ /* 0x000fe200078e0a1e */
[----:B------:R-:W-:Y:S01]  /*21d0*/  @!P2 IADD3 R32, R32, -R8, RZ ;  /* 0x800000082020a210 */ /* 0x000fe20007ffe0ff */
[----:B------:R-:W-:Y:S01]  /*21e0*/  IMAD.HI.U32 R3, R2, R5, RZ ;  /* 0x0000000502037227 */ /* 0x000fe200078e00ff */
[----:B------:R-:W-:-:S02]  /*21f0*/  ISETP.GT.U32.AND P3, PT, R8, R35, PT ;  /* 0x000000230800720c */ /* 0x000fc40003f64070 */
[----:B------:R-:W-:Y:S01]  /*2200*/  IABS R39, R11 ;  /* 0x0000000b00277213 */ /* 0x000fe20000000000 */
[----:B------:R-:W-:Y:S01]  /*2210*/  @!P5 IMAD.IADD R34, R34, 0x1, -R8 ;  /* 0x000000012222d824 */ /* 0x000fe200078e0a08 */
[----:B------:R-:W-:Y:S01]  /*2220*/  ISETP.GE.AND P2, PT, R10, RZ, PT ;  /* 0x000000ff0a00720c */ /* 0x000fe20003f46270 */
[----:B------:R-:W-:Y:S01]  /*2230*/  @!P1 IMAD.MOV R31, RZ, RZ, -R31 ;  /* 0x000000ffff1f9224 */ /* 0x000fe200078e0a1f */
[----:B------:R-:W-:Y:S01]  /*2240*/  ISETP.GE.AND P5, PT, R13, RZ, PT ;  /* 0x000000ff0d00720c */ /* 0x000fe20003fa6270 */
[----:B------:R-:W-:Y:S01]  /*2250*/  IMAD.HI.U32 R4, R2, R39, RZ ;  /* 0x0000002702047227 */ /* 0x000fe200078e00ff */
[----:B------:R-:W-:Y:S02]  /*2260*/  IADD3 R3, -R3, RZ, RZ ;  /* 0x000000ff03037210 */ /* 0x000fe40007ffe1ff */
[C---:B------:R-:W-:Y:S01]  /*2270*/  ISETP.GT.U32.AND P1, PT, R8.reuse, R36, PT ;  /* 0x000000240800720c */ /* 0x040fe20003f24070 */
[----:B------:R-:W-:Y:S02]  /*2280*/  IMAD.MOV R4, RZ, RZ, -R4 ;  /* 0x000000ffff047224 */ /* 0x000fe400078e0a04 */
[----:B------:R-:W-:-:S02]  /*2290*/  IMAD R38, R8, R3, R5 ;  /* 0x0000000308267224 */ /* 0x000fc400078e0205 */
[--C-:B------:R-:W-:Y:S01]  /*22a0*/  @!P6 IMAD.IADD R37, R37, 0x1, -R8.reuse ;  /* 0x000000012525e824 */ /* 0x100fe200078e0a08 */
[----:B------:R-:W-:Y:S01]  /*22b0*/  ISETP.GE.AND P6, PT, R9, RZ, PT ;  /* 0x000000ff0900720c */ /* 0x000fe20003fc6270 */
[--C-:B------:R-:W-:Y:S01]  /*22c0*/  @!P3 IMAD.IADD R35, R35, 0x1, -R8.reuse ;  /* 0x000000012323b824 */ /* 0x100fe200078e0a08 */
[----:B------:R-:W-:Y:S01]  /*22d0*/  @!P2 IADD3 R34, -R34, RZ, RZ ;  /* 0x000000ff2222a210 */ /* 0x000fe20007ffe1ff */
[C---:B------:R-:W-:Y:S01]  /*22e0*/  IMAD R39, R8.reuse, R4, R39 ;  /* 0x0000000408277224 */ /* 0x040fe200078e0227 */
[C---:B------:R-:W-:Y:S01]  /*22f0*/  ISETP.GT.U32.AND P2, PT, R8.reuse, R38, PT ;  /* 0x000000260800720c */ /* 0x040fe20003f44070 */
[----:B------:R-:W-:Y:S01]  /*2300*/  @!P4 IMAD.MOV R33, RZ, RZ, -R33 ;  /* 0x000000ffff21c224 */ /* 0x000fe200078e0a21 */
[C---:B------:R-:W-:Y:S01]  /*2310*/  ISETP.GT.U32.AND P4, PT, R8.reuse, R37, PT ;  /* 0x000000250800720c */ /* 0x040fe20003f84070 */
[----:B------:R-:W-:Y:S01]  /*2320*/  @!P5 IMAD.MOV R35, RZ, RZ, -R35 ;  /* 0x000000ffff23d224 */ /* 0x000fe200078e0a23 */
[----:B------:R-:W-:Y:S01]  /*2330*/  ISETP.GT.U32.AND P5, PT, R8, R39, PT ;  /* 0x000000270800720c */ /* 0x000fe20003fa4070 */
[----:B------:R-:W-:Y:S01]  /*2340*/  VIADD R3, R0, 0x25 ;  /* 0x0000002500037836 */ /* 0x000fe20000000000 */
[----:B------:R-:W-:Y:S01]  /*2350*/  ISETP.GE.AND P3, PT, R15, RZ, PT ;  /* 0x000000ff0f00720c */ /* 0x000fe20003f66270 */
[----:B------:R-:W-:Y:S01]  /*2360*/  @!P1 IMAD.IADD R36, R36, 0x1, -R8 ;  /* 0x0000000124249824 */ /* 0x000fe200078e0a08 */
[----:B------:R-:W-:Y:S01]  /*2370*/  ISETP.GE.AND P1, PT, R16, RZ, PT ;  /* 0x000000ff1000720c */ /* 0x000fe20003f26270 */
[----:B------:R-:W-:Y:S01]  /*2380*/  @!P0 IMAD.MOV R32, RZ, RZ, -R32 ;  /* 0x000000ffff208224 */ /* 0x000fe200078e0a20 */
[----:B------:R-:W-:Y:S01]  /*2390*/  IABS R5, R3 ;  /* 0x0000000300057213 */ /* 0x000fe20000000000 */
[----:B------:R-:W-:Y:S01]  /*23a0*/  VIADD R4, R0, 0x26 ;  /* 0x0000002600047836 */ /* 0x000fe20000000000 */
[----:B------:R-:W-:Y:S01]  /*23b0*/  ISETP.GT.U32.AND P0, PT, R8, R36, PT ;  /* 0x000000240800720c */ /* 0x000fe20003f04070 */
[----:B------:R-:W-:-:S02]  /*23c0*/  @!P2 IMAD.IADD R38, R38, 0x1, -R8 ;  /* 0x000000012626a824 */ /* 0x000fc400078e0a08 */
[----:B------:R-:W-:Y:S01]  /*23d0*/  @!P4 IADD3 R37, R37, -R8, RZ ;  /* 0x800000082525c210 */ /* 0x000fe20007ffe0ff */
[----:B------:R-:W-:Y:S01]  /*23e0*/  VIADD R9, R0, 0x27 ;  /* 0x0000002700097836 */ /* 0x000fe20000000000 */
[----:B------:R-:W-:Y:S01]  /*23f0*/  ISETP.GE.AND P4, PT, R3, RZ, PT ;  /* 0x000000ff0300720c */ /* 0x000fe20003f86270 */
[----:B------:R-:W-:Y:S01]  /*2400*/  IMAD.HI.U32 R3, R2, R5, RZ ;  /* 0x0000000502037227 */ /* 0x000fe200078e00ff */
[----:B------:R-:W-:Y:S02]  /*2410*/  IABS R41, R4 ;  /* 0x0000000400297213 */ /* 0x000fe40000000000 */
[----:B------:R-:W-:Y:S01]  /*2420*/  ISETP.GE.AND P2, PT, R4, RZ, PT ;  /* 0x000000ff0400720c */ /* 0x000fe20003f46270 */
[----:B------:R-:W-:Y:S01]  /*2430*/  @!P5 IMAD.IADD R39, R39, 0x1, -R8 ;  /* 0x000000012727d824 */ /* 0x000fe200078e0a08 */
[----:B------:R-:W-:Y:S01]  /*2440*/  ISETP.GT.U32.AND P5, PT, R8, R38, PT ;  /* 0x000000260800720c */ /* 0x000fe20003fa4070 */
[----:B------:R-:W-:Y:S01]  /*2450*/  IMAD.HI.U32 R4, R2, R41, RZ ;  /* 0x0000002902047227 */ /* 0x000fe200078e00ff */
[----:B------:R-:W-:-:S03]  /*2460*/  IADD3 R3, -R3, RZ, RZ ;  /* 0x000000ff03037210 */ /* 0x000fc60007ffe1ff */
[----:B------:R-:W-:Y:S01]  /*2470*/  @!P0 IMAD.IADD R36, R36, 0x1, -R8 ;  /* 0x0000000124248824 */ /* 0x000fe200078e0a08 */
[----:B------:R-:W-:Y:S01]  /*2480*/  ISETP.GE.AND P0, PT, R11, RZ, PT ;  /* 0x000000ff0b00720c */ /* 0x000fe20003f06270 */
[----:B------:R-:W-:Y:S01]  /*2490*/  IMAD R40, R8, R3, R5 ;  /* 0x0000000308287224 */ /* 0x000fe200078e0205 */
[----:B------:R-:W-:Y:S01]  /*24a0*/  IADD3 R11, R0, 0x2b, RZ ;  /* 0x0000002b000b7810 */ /* 0x000fe20007ffe0ff */
[----:B------:R-:W-:Y:S01]  /*24b0*/  @!P3 IMAD.MOV R36, RZ, RZ, -R36 ;  /* 0x000000ffff24b224 */ /* 0x000fe200078e0a24 */
[----:B------:R-:W-:Y:S01]  /*24c0*/  ISETP.GT.U32.AND P3, PT, R8, R39, PT ;  /* 0x000000270800720c */ /* 0x000fe20003f64070 */
[----:B------:R-:W-:Y:S02]  /*24d0*/  IMAD.MOV R4, RZ, RZ, -R4 ;  /* 0x000000ffff047224 */ /* 0x000fe400078e0a04 */
[----:B------:R-:W-:Y:S01]  /*24e0*/  @!P5 IADD3 R38, R38, -R8, RZ ;  /* 0x800000082626d210 */ /* 0x000fe20007ffe0ff */
[----:B------:R-:W-:Y:S01]  /*24f0*/  @!P1 IMAD.MOV R37, RZ, RZ, -R37 ;  /* 0x000000ffff259224 */ /* 0x000fe200078e0a25 */
[C---:B------:R-:W-:Y:S01]  /*2500*/  ISETP.GT.U32.AND P5, PT, R8.reuse, R40, PT ;  /* 0x000000280800720c */ /* 0x040fe20003fa4070 */
[----:B------:R-:W-:Y:S01]  /*2510*/  IMAD R41, R8, R4, R41 ;  /* 0x0000000408297224 */ /* 0x000fe200078e0229 */
[----:B------:R-:W-:Y:S01]  /*2520*/  ISETP.GE.AND P1, PT, R9, RZ, PT ;  /* 0x000000ff0900720c */ /* 0x000fe20003f26270 */
[C---:B------:R-:W-:Y:S01]  /*2530*/  VIADD R3, R0.reuse, 0x28 ;  /* 0x0000002800037836 */ /* 0x040fe20000000000 */
[----:B------:R-:W-:Y:S01]  /*2540*/  IABS R9, R9 ;  /* 0x0000000900097213 */ /* 0x000fe20000000000 */
[----:B------:R-:W-:Y:S01]  /*2550*/  VIADD R4, R0, 0x29 ;  /* 0x0000002900047836 */ /* 0x000fe20000000000 */
[----:B------:R-:W-:Y:S01]  /*2560*/  @!P6 IADD3 R38, -R38, RZ, RZ ;  /* 0x000000ff2626e210 */ /* 0x000fe20007ffe1ff */
[----:B------:R-:W-:Y:S01]  /*2570*/  VIADD R10, R0, 0x2a ;  /* 0x0000002a000a7836 */ /* 0x000fe20000000000 */
[----:B------:R-:W-:Y:S01]  /*2580*/  ISETP.GT.U32.AND P6, PT, R8, R41, PT ;  /* 0x000000290800720c */ /* 0x000fe20003fc4070 */
[----:B------:R-:W-:Y:S01]  /*2590*/  IMAD.MOV.U32 R5, RZ, RZ, R9 ;  /* 0x000000ffff057224 */ /* 0x000fe200078e0009 */
[----:B------:R-:W-:Y:S01]  /*25a0*/  IABS R43, R3 ;  /* 0x00000003002b7213 */ /* 0x000fe20000000000 */
[--C-:B------:R-:W-:Y:S01]  /*25b0*/  @!P3 IMAD.IADD R39, R39, 0x1, -R8.reuse ;  /* 0x000000012727b824 */ /* 0x100fe200078e0a08 */
[----:B------:R-:W-:Y:S01]  /*25c0*/  ISETP.GE.AND P3, PT, R3, RZ, PT ;  /* 0x000000ff0300720c */ /* 0x000fe20003f66270 */
[----:B------:R-:W-:Y:S01]  /*25d0*/  @!P5 IMAD.IADD R40, R40, 0x1, -R8 ;  /* 0x000000012828d824 */ /* 0x000fe200078e0a08 */
[----:B------:R-:W-:Y:S01]  /*25e0*/  IABS R45, R10 ;  /* 0x0000000a002d7213 */ /* 0x000fe20000000000 */
[----:B------:R-:W-:Y:S01]  /*25f0*/  IMAD.HI.U32 R3, R2, R5, RZ ;  /* 0x0000000502037227 */ /* 0x000fe200078e00ff */
[----:B------:R-:W-:-:S02]  /*2600*/  IABS R9, R11 ;  /* 0x0000000b00097213 */ /* 0x000fc40000000000 */
[----:B------:R-:W-:Y:S01]  /*2610*/  ISETP.GT.U32.AND P5, PT, R8, R40, PT ;  /* 0x000000280800720c */ /* 0x000fe20003fa4070 */
[----:B------:R-:W-:Y:S01]  /*2620*/  @!P0 IMAD.MOV R39, RZ, RZ, -R39 ;  /* 0x000000ffff278224 */ /* 0x000fe200078e0a27 */
[----:B------:R-:W-:Y:S01]  /*2630*/  ISETP.GE.AND P0, PT, R4, RZ, PT ;  /* 0x000000ff0400720c */ /* 0x000fe20003f06270 */
[----:B------:R-:W-:Y:S01]  /*2640*/  IMAD.MOV R42, RZ, RZ, -R3 ;  /* 0x000000ffff2a7224 */ /* 0x000fe200078e0a03 */
[----:B------:R-:W-:Y:S01]  /*2650*/  IABS R4, R4 ;  /* 0x0000000400047213 */ /* 0x000fe20000000000 */
[----:B------:R-:W-:-:S04]  /*2660*/  IMAD.HI.U32 R3, R2, R43, RZ ;  /* 0x0000002b02037227 */ /* 0x000fc800078e00ff */
[----:B------:R-:W-:Y:S02]  /*2670*/  @!P6 IMAD.IADD R41, R41, 0x1, -R8 ;  /* 0x000000012929e824 */ /* 0x000fe400078e0a08 */
[C---:B------:R-:W-:Y:S02]  /*2680*/  IMAD R42, R8.reuse, R42, R5 ;  /* 0x0000002a082a7224 */ /* 0x040fe400078e0205 */
[----:B------:R-:W-:Y:S01]  /*2690*/  IMAD.MOV R3, RZ, RZ, -R3 ;  /* 0x000000ffff037224 */ /* 0x000fe200078e0a03 */
[C---:B------:R-:W-:Y:S01]  /*26a0*/  ISETP.GT.U32.AND P6, PT, R8.reuse, R41, PT ;  /* 0x000000290800720c */ /* 0x040fe20003fc4070 */
[----:B------:R-:W-:Y:S02]  /*26b0*/  IMAD.MOV.U32 R5, RZ, RZ, R4 ;  /* 0x000000ffff057224 */ /* 0x000fe400078e0004 */
[----:B------:R-:W-:Y:S02]  /*26c0*/  IMAD R43, R8, R3, R43 ;  /* 0x00000003082b7224 */ /* 0x000fe400078e022b */
[----:B------:R-:W-:-:S04]  /*26d0*/  IMAD.HI.U32 R3, R2, R5, RZ ;  /* 0x0000000502037227 */ /* 0x000fc800078e00ff */
[----:B------:R-:W-:Y:S01]  /*26e0*/  @!P5 IMAD.IADD R40, R40, 0x1, -R8 ;  /* 0x000000012828d824 */ /* 0x000fe200078e0a08 */
[----:B------:R-:W-:Y:S01]  /*26f0*/  ISETP.GT.U32.AND P5, PT, R8, R42, PT ;  /* 0x0000002a0800720c */ /* 0x000fe20003fa4070 */
[----:B------:R-:W-:-:S03]  /*2700*/  IMAD.HI.U32 R4, R2, R45, RZ ;  /* 0x0000002d02047227 */ /* 0x000fc600078e00ff */
[----:B------:R-:W-:Y:S01]  /*2710*/  @!P4 IADD3 R40, -R40, RZ, RZ ;  /* 0x000000ff2828c210 */ /* 0x000fe20007ffe1ff */
[----:B------:R-:W-:Y:S01]  /*2720*/  IMAD.MOV R3, RZ, RZ, -R3 ;  /* 0x000000ffff037224 */ /* 0x000fe200078e0a03 */
[C---:B------:R-:W-:Y:S01]  /*2730*/  ISETP.GT.U32.AND P4, PT, R8.reuse, R43, PT ;  /* 0x0000002b0800720c */ /* 0x040fe20003f84070 */
[----:B------:R-:W-:Y:S02]  /*2740*/  IMAD.MOV R4, RZ, RZ, -R4 ;  /* 0x000000ffff047224 */ /* 0x000fe400078e0a04 */
[C---:B------:R-:W-:Y:S02]  /*2750*/  IMAD R44, R8.reuse, R3, R5 ;  /* 0x00000003082c7224 */ /* 0x040fe400078e0205 */
[C---:B------:R-:W-:Y:S02]  /*2760*/  IMAD R45, R8.reuse, R4, R45 ;  /* 0x00000004082d7224 */ /* 0x040fe400078e022d */
[----:B------:R-:W-:Y:S01]  /*2770*/  @!P6 IMAD.IADD R41, R41, 0x1, -R8 ;  /* 0x000000012929e824 */ /* 0x000fe200078e0a08 */
[----:B------:R-:W-:Y:S01]  /*2780*/  ISETP.GT.U32.AND P6, PT, R8, R44, PT ;  /* 0x0000002c0800720c */ /* 0x000fe20003fc4070 */
[----:B------:R-:W-:Y:S01]  /*2790*/  VIADD R12, R0, 0x2c ;  /* 0x0000002c000c7836 */ /* 0x000fe20000000000 */
[----:B------:R-:W-:Y:S01]  /*27a0*/  @!P5 IADD3 R42, R42, -R8, RZ ;  /* 0x800000082a2ad210 */ /* 0x000fe20007ffe0ff */
[----:B------:R-:W-:Y:S01]  /*27b0*/  IMAD.HI.U32 R3, R2, R9, RZ ;  /* 0x0000000902037227 */ /* 0x000fe200078e00ff */
[----:B------:R-:W-:-:S02]  /*27c0*/  ISETP.GT.U32.AND P5, PT, R8, R45, PT ;  /* 0x0000002d0800720c */ /* 0x000fc40003fa4070 */
[----:B------:R-:W-:Y:S01]  /*27d0*/  IABS R47, R12 ;  /* 0x0000000c002f7213 */ /* 0x000fe20000000000 */
[----:B------:R-:W-:Y:S01]  /*27e0*/  IMAD.MOV R3, RZ, RZ, -R3 ;  /* 0x000000ffff037224 */ /* 0x000fe200078e0a03 */
[----:B------:R-:W-:Y:S01]  /*27f0*/  @!P2 IADD3 R41, -R41, RZ, RZ ;  /* 0x000000ff2929a210 */ /* 0x000fe20007ffe1ff */
[--C-:B------:R-:W-:Y:S01]  /*2800*/  @!P4 IMAD.IADD R43, R43, 0x1, -R8.reuse ;  /* 0x000000012b2bc824 */ /* 0x100fe200078e0a08 */
[C---:B------:R-:W-:Y:S01]  /*2810*/  ISETP.GT.U32.AND P4, PT, R8.reuse, R42, PT ;  /* 0x0000002a0800720c */ /* 0x040fe20003f84070 */
[----:B------:R-:W-:Y:S02]  /*2820*/  IMAD R46, R8, R3, R9 ;  /* 0x00000003082e7224 */ /* 0x000fe400078e0209 */
[----:B------:R-:W-:Y:S01]  /*2830*/  @!P6 IMAD.IADD R44, R44, 0x1, -R8 ;  /* 0x000000012c2ce824 */ /* 0x000fe200078e0a08 */
[----:B------:R-:W-:Y:S01]  /*2840*/  ISETP.GT.U32.AND P6, PT, R8, R43, PT ;  /* 0x0000002b0800720c */ /* 0x000fe20003fc4070 */
[----:B------:R-:W-:-:S04]  /*2850*/  IMAD.HI.U32 R3, R2, R47, RZ ;  /* 0x0000002f02037227 */ /* 0x000fc800078e00ff */
[--C-:B------:R-:W-:Y:S01]  /*2860*/  @!P5 IMAD.IADD R45, R45, 0x1, -R8.reuse ;  /* 0x000000012d2dd824 */ /* 0x100fe200078e0a08 */
[----:B------:R-:W-:Y:S01]  /*2870*/  ISETP.GT.U32.AND P5, PT, R8, R44, PT ;  /* 0x0000002c0800720c */ /* 0x000fe20003fa4070 */
[----:B------:R-:W-:Y:S02]  /*2880*/  IMAD.MOV R3, RZ, RZ, -R3 ;  /* 0x000000ffff037224 */ /* 0x000fe400078e0a03 */
[----:B------:R-:W-:Y:S01]  /*2890*/  VIADD R13, R0, 0x2d ;  /* 0x0000002d000d7836 */ /* 0x000fe20000000000 */
[C---:B------:R-:W-:Y:S01]  /*28a0*/  ISETP.GT.U32.AND P2, PT, R8.reuse, R45, PT ;  /* 0x0000002d0800720c */ /* 0x040fe20003f44070 */
[----:B------:R-:W-:Y:S02]  /*28b0*/  IMAD R47, R8, R3, R47 ;  /* 0x00000003082f7224 */ /* 0x000fe400078e022f */
[----:B------:R-:W-:Y:S01]  /*28c0*/  @!P6 IMAD.IADD R43, R43, 0x1, -R8 ;  /* 0x000000012b2be824 */ /* 0x000fe200078e0a08 */
[----:B------:R-:W-:Y:S01]  /*28d0*/  IABS R5, R13 ;  /* 0x0000000d00057213 */ /* 0x000fe20000000000 */
[----:B------:R-:W-:Y:S01]  /*28e0*/  VIADD R14, R0, 0x2e ;  /* 0x0000002e000e7836 */ /* 0x000fe20000000000 */
[----:B------:R-:W-:Y:S01]  /*28f0*/  ISETP.GE.AND P6, PT, R10, RZ, PT ;  /* 0x000000ff0a00720c */ /* 0x000fe20003fc6270 */
[----:B------:R-:W-:-:S02]  /*2900*/  VIADD R10, R0, 0x2f ;  /* 0x0000002f000a7836 */ /* 0x000fc40000000000 */
[----:B------:R-:W-:Y:S01]  /*2910*/  @!P5 IADD3 R44, R44, -R8, RZ ;  /* 0x800000082c2cd210 */ /* 0x000fe20007ffe0ff */
[----:B------:R-:W-:Y:S01]  /*2920*/  IMAD.HI.U32 R3, R2, R5, RZ ;  /* 0x0000000502037227 */ /* 0x000fe200078e00ff */
[----:B------:R-:W-:Y:S02]  /*2930*/  ISETP.GT.U32.AND P5, PT, R8, R47, PT ;  /* 0x0000002f0800720c */ /* 0x000fe40003fa4070 */
[----:B------:R-:W-:Y:S01]  /*2940*/  IABS R9, R10 ;  /* 0x0000000a00097213 */ /* 0x000fe20000000000 */
[----:B------:R-:W-:Y:S01]  /*2950*/  IMAD.MOV R3, RZ, RZ, -R3 ;  /* 0x000000ffff037224 */ /* 0x000fe200078e0a03 */
[----:B------:R-:W-:Y:S01]  /*2960*/  IABS R51, R14 ;  /* 0x0000000e00337213 */ /* 0x000fe20000000000 */
[----:B------:R-:W-:Y:S01]  /*2970*/  @!P4 IMAD.IADD R42, R42, 0x1, -R8 ;  /* 0x000000012a2ac824 */ /* 0x000fe200078e0a08 */
[C---:B------:R-:W-:Y:S01]  /*2980*/  ISETP.GT.U32.AND P4, PT, R8.reuse, R46, PT ;  /* 0x0000002e0800720c */ /* 0x040fe20003f84070 */
[----:B------:R-:W-:Y:S01]  /*2990*/  IMAD R50, R8, R3, R5 ;  /* 0x0000000308327224 */ /* 0x000fe200078e0205 */
[----:B------:R-:W-:Y:S01]  /*29a0*/  @!P0 IADD3 R44, -R44, RZ, RZ ;  /* 0x000000ff2c2c8210 */ /* 0x000fe20007ffe1ff */
[----:B------:R-:W-:Y:S01]  /*29b0*/  IMAD.HI.U32 R3, R2, R9, RZ ;  /* 0x0000000902037227 */ /* 0x000fe200078e00ff */
[----:B------:R-:W-:-:S02]  /*29c0*/  ISETP.GE.AND P0, PT, R13, RZ, PT ;  /* 0x000000ff0d00720c */ /* 0x000fc40003f06270 */
[----:B------:R-:W-:Y:S01]  /*29d0*/  IADD3 R13, R0, 0x33, RZ ;  /* 0x00000033000d7810 */ /* 0x000fe20007ffe0ff */
[----:B------:R-:W-:Y:S02]  /*29e0*/  @!P5 IMAD.IADD R47, R47, 0x1, -R8 ;  /* 0x000000012f2fd824 */ /* 0x000fe400078e0a08 */
[----:B------:R-:W-:Y:S02]  /*29f0*/  IMAD.MOV R3, RZ, RZ, -R3 ;  /* 0x000000ffff037224 */ /* 0x000fe400078e0a03 */
[----:B------:R-:W-:Y:S01]  /*2a00*/  IMAD.HI.U32 R4, R2, R51, RZ ;  /* 0x0000003302047227 */ /* 0x000fe200078e00ff */
[----:B------:R-:W-:-:S03]  /*2a10*/  ISETP.GT.U32.AND P5, PT, R8, R47, PT ;  /* 0x0000002f0800720c */ /* 0x000fc60003fa4070 */
[C---:B------:R-:W-:Y:S01]  /*2a20*/  IMAD R52, R8.reuse, R3, R9 ;  /* 0x0000000308347224 */ /* 0x040fe200078e0209 */
[----:B------:R-:W-:Y:S01]  /*2a30*/  IABS R9, R13 ;  /* 0x0000000d00097213 */ /* 0x000fe20000000000 */
[----:B------:R-:W-:Y:S02]  /*2a40*/  IMAD.MOV R4, RZ, RZ, -R4 ;  /* 0x000000ffff047224 */ /* 0x000fe400078e0a04 */
[--C-:B------:R-:W-:Y:S01]  /*2a50*/  @!P2 IMAD.IADD R45, R45, 0x1, -R8.reuse ;  /* 0x000000012d2da824 */ /* 0x100fe200078e0a08 */
[----:B------:R-:W-:Y:S01]  /*2a60*/  ISETP.GE.AND P2, PT, R11, RZ, PT ;  /* 0x000000ff0b00720c */ /* 0x000fe20003f46270 */
[----:B------:R-:W-:Y:S01]  /*2a70*/  IMAD R51, R8, R4, R51 ;  /* 0x0000000408337224 */ /* 0x000fe200078e0233 */
[----:B------:R-:W-:Y:S01]  /*2a80*/  IADD3 R11, R0, 0x30, RZ ;  /* 0x00000030000b7810 */ /* 0x000fe20007ffe0ff */
[----:B------:R-:W-:Y:S01]  /*2a90*/  @!P3 IMAD.MOV R43, RZ, RZ, -R43 ;  /* 0x000000ffff2bb224 */ /* 0x000fe200078e0a2b */
[C---:B------:R-:W-:Y:S01]  /*2aa0*/  ISETP.GT.U32.AND P3, PT, R8.reuse, R50, PT ;  /* 0x000000320800720c */ /* 0x040fe20003f64070 */
[--C-:B------:R-:W-:Y:S01]  /*2ab0*/  @!P5 IMAD.IADD R47, R47, 0x1, -R8.reuse ;  /* 0x000000012f2fd824 */ /* 0x100fe200078e0a08 */
[----:B------:R-:W-:Y:S01]  /*2ac0*/  ISETP.GT.U32.AND P5, PT, R8, R52, PT ;  /* 0x000000340800720c */ /* 0x000fe20003fa4070 */
[----:B------:R-:W-:Y:S01]  /*2ad0*/  @!P4 IMAD.IADD R46, R46, 0x1, -R8 ;  /* 0x000000012e2ec824 */ /* 0x000fe200078e0a08 */
[----:B------:R-:W-:Y:S01]  /*2ae0*/  ISETP.GE.AND P4, PT, R12, RZ, PT ;  /* 0x000000ff0c00720c */ /* 0x000fe20003f86270 */
[----:B------:R-:W-:Y:S01]  /*2af0*/  @!P6 IMAD.MOV R45, RZ, RZ, -R45 ;  /* 0x000000ffff2de224 */ /* 0x000fe200078e0a2d */
[C---:B------:R-:W-:Y:S01]  /*2b00*/  ISETP.GT.U32.AND P6, PT, R8.reuse, R51, PT ;  /* 0x000000330800720c */ /* 0x040fe20003fc4070 */
[----:B------:R-:W-:Y:S01]  /*2b10*/  @!P1 IMAD.MOV R42, RZ, RZ, -R42 ;  /* 0x000000ffff2a9224 */ /* 0x000fe200078e0a2a */
[----:B------:R-:W-:Y:S01]  /*2b20*/  ISETP.GT.U32.AND P1, PT, R8, R46, PT ;  /* 0x0000002e0800720c */ /* 0x000fe20003f24070 */
[C---:B------:R-:W-:Y:S01]  /*2b30*/  VIADD R12, R0.reuse, 0x31 ;  /* 0x00000031000c7836 */ /* 0x040fe20000000000 */
[----:B------:R-:W-:Y:S01]  /*2b40*/  IABS R53, R11 ;  /* 0x0000000b00357213 */ /* 0x000fe20000000000 */
[----:B------:R-:W-:-:S02]  /*2b50*/  VIADD R15, R0, 0x4c ;  /* 0x0000004c000f7836 */ /* 0x000fc40000000000 */
[----:B------:R-:W-:Y:S01]  /*2b60*/  @!P3 IADD3 R50, R50, -R8, RZ ;  /* 0x800000083232b210 */ /* 0x000fe20007ffe0ff */
[----:B------:R-:W-:Y:S01]  /*2b70*/  VIADD R245, R0, 0xed ;  /* 0x000000ed00f57836 */ /* 0x000fe20000000000 */
[----:B------:R-:W-:Y:S01]  /*2b80*/  IABS R5, R12 ;  /* 0x0000000c00057213 */ /* 0x000fe20000000000 */
[----:B------:R-:W-:Y:S01]  /*2b90*/  @!P5 IMAD.IADD R52, R52, 0x1, -R8 ;  /* 0x000000013434d824 */ /* 0x000fe200078e0a08 */
[----:B------:R-:W-:Y:S01]  /*2ba0*/  ISETP.GE.AND P3, PT, R10, RZ, PT ;  /* 0x000000ff0a00720c */ /* 0x000fe20003f66270 */
[----:B------:R-:W-:Y:S01]  /*2bb0*/  IMAD.HI.U32 R3, R2, R53, RZ ;  /* 0x0000003502037227 */ /* 0x000fe200078e00ff */
[----:B------:R-:W-:Y:S02]  /*2bc0*/  IABS R83, R15 ;  /* 0x0000000f00537213 */ /* 0x000fe40000000000 */
[----:B------:R-:W-:Y:S01]  /*2bd0*/  ISETP.GT.U32.AND P5, PT, R8, R52, PT ;  /* 0x000000340800720c */ /* 0x000fe20003fa4070 */
[----:B------:R-:W-:Y:S02]  /*2be0*/  IMAD.MOV R4, RZ, RZ, -R3 ;  /* 0x000000ffff047224 */ /* 0x000fe400078e0a03 */
[----:B------:R-:W-:-:S04]  /*2bf0*/  IMAD.HI.U32 R3, R2, R5, RZ ;  /* 0x0000000502037227 */ /* 0x000fc800078e00ff */
[--C-:B------:R-:W-:Y:S01]  /*2c00*/  @!P6 IMAD.IADD R51, R51, 0x1, -R8.reuse ;  /* 0x000000013333e824 */ /* 0x100fe200078e0a08 */
[----:B------:R-:W-:Y:S01]  /*2c10*/  ISETP.GT.U32.AND P6, PT, R8, R50, PT ;  /* 0x000000320800720c */ /* 0x000fe20003fc4070 */
[----:B------:R-:W-:Y:S01]  /*2c20*/  @!P1 IMAD.IADD R46, R46, 0x1, -R8 ;  /* 0x000000012e2e9824 */ /* 0x000fe200078e0a08 */
[----:B------:R-:W-:Y:S01]  /*2c30*/  ISETP.GE.AND P1, PT, R14, RZ, PT ;  /* 0x000000ff0e00720c */ /* 0x000fe20003f26270 */
[----:B------:R-:W-:Y:S02]  /*2c40*/  IMAD.MOV R3, RZ, RZ, -R3 ;  /* 0x000000ffff037224 */ /* 0x000fe400078e0a03 */
[----:B------:R-:W-:Y:S01]  /*2c50*/  @!P2 IMAD.MOV R46, RZ, RZ, -R46 ;  /* 0x000000ffff2ea224 */ /* 0x000fe200078e0a2e */
[C---:B------:R-:W-:Y:S01]  /*2c60*/  ISETP.GT.U32.AND P2, PT, R8.reuse, R51, PT ;  /* 0x000000330800720c */ /* 0x040fe20003f44070 */
[C---:B------:R-:W-:Y:S02]  /*2c70*/  IMAD R56, R8.reuse, R3, R5 ;  /* 0x0000000308387224 */ /* 0x040fe400078e0205 */
[----:B------:R-:W-:-:S02]  /*2c80*/  IMAD R53, R8, R4, R53 ;  /* 0x0000000408357224 */ /* 0x000fc400078e0235 */
[----:B------:R-:W-:Y:S02]  /*2c90*/  VIADD R10, R0, 0x32 ;  /* 0x00000032000a7836 */ /* 0x000fe40000000000 */
[--C-:B------:R-:W-:Y:S01]  /*2ca0*/  @!P5 IMAD.IADD R52, R52, 0x1, -R8.reuse ;  /* 0x000000013434d824 */ /* 0x100fe200078e0a08 */
[----:B------:R-:W-:Y:S01]  /*2cb0*/  ISETP.GT.U32.AND P5, PT, R8, R56, PT ;  /* 0x000000380800720c */ /* 0x000fe20003fa4070 */
[--C-:B------:R-:W-:Y:S01]  /*2cc0*/  @!P6 IMAD.IADD R50, R50, 0x1, -R8.reuse ;  /* 0x000000013232e824 */ /* 0x100fe200078e0a08 */
[----:B------:R-:W-:Y:S01]  /*2cd0*/  ISETP.GT.U32.AND P6, PT, R8, R53, PT ;  /* 0x000000350800720c */ /* 0x000fe20003fc4070 */
[----:B------:R-:W-:Y:S01]  /*2ce0*/  @!P4 IMAD.MOV R47, RZ, RZ, -R47 ;  /* 0x000000ffff2fc224 */ /* 0x000fe200078e0a2f */
[----:B------:R-:W-:Y:S01]  /*2cf0*/  IABS R57, R10 ;  /* 0x0000000a00397213 */ /* 0x000fe20000000000 */
[----:B------:R-:W-:Y:S01]  /*2d00*/  @!P2 IMAD.IADD R51, R51, 0x1, -R8 ;  /* 0x000000013333a824 */ /* 0x000fe200078e0a08 */
[----:B------:R-:W-:Y:S01]  /*2d10*/  ISETP.GE.AND P2, PT, R11, RZ, PT ;  /* 0x000000ff0b00720c */ /* 0x000fe20003f46270 */
[----:B------:R-:W-:Y:S01]  /*2d20*/  IMAD.HI.U32 R4, R2, R9, RZ ;  /* 0x0000000902047227 */ /* 0x000fe200078e00ff */
[----:B------:R-:W-:-:S02]  /*2d30*/  IADD3 R11, R0, 0x34, RZ ;  /* 0x00000034000b7810 */ /* 0x000fc40007ffe0ff */
[----:B------:R-:W-:Y:S01]  /*2d40*/  @!P1 IADD3 R51, -R51, RZ, RZ ;  /* 0x000000ff33339210 */ /* 0x000fe20007ffe1ff */
[----:B------:R-:W-:Y:S01]  /*2d50*/  IMAD.HI.U32 R3, R2, R57, RZ ;  /* 0x0000003902037227 */ /* 0x000fe200078e00ff */
[----:B------:R-:W-:Y:S02]  /*2d60*/  IABS R59, R11 ;  /* 0x0000000b003b7213 */ /* 0x000fe40000000000 */
[----:B------:R-:W-:Y:S01]  /*2d70*/  ISETP.GE.AND P1, PT, R10, RZ, PT ;  /* 0x000000ff0a00720c */ /* 0x000fe20003f26270 */
[----:B------:R-:W-:Y:S01]  /*2d80*/  IMAD.MOV R3, RZ, RZ, -R3 ;  /* 0x000000ffff037224 */ /* 0x000fe200078e0a03 */
[----:B------:R-:W-:Y:S01]  /*2d90*/  IADD3 R10, R0, 0x38, RZ ;  /* 0x00000038000a7810 */ /* 0x000fe20007ffe0ff */
[--C-:B------:R-:W-:Y:S02]  /*2da0*/  @!P5 IMAD.IADD R56, R56, 0x1, -R8.reuse ;  /* 0x000000013838d824 */ /* 0x100fe400078e0a08 */
[----:B------:R-:W-:Y:S01]  /*2db0*/  @!P6 IMAD.IADD R53, R53, 0x1, -R8 ;  /* 0x000000013535e824 */ /* 0x000fe200078e0a08 */
[----:B------:R-:W-:Y:S01]  /*2dc0*/  ISETP.GE.AND P6, PT, R12, RZ, PT ;  /* 0x000000ff0c00720c */ /* 0x000fe20003fc6270 */
[C---:B------:R-:W-:Y:S01]  /*2dd0*/  IMAD R57, R8.reuse, R3, R57 ;  /* 0x0000000308397224 */ /* 0x040fe200078e0239 */
[----:B------:R-:W-:Y:S01]  /*2de0*/  ISETP.GT.U32.AND P5, PT, R8, R56, PT ;  /* 0x000000380800720c */ /* 0x000fe20003fa4070 */
[----:B------:R-:W-:Y:S01]  /*2df0*/  IMAD.HI.U32 R3, R2, R59, RZ ;  /* 0x0000003b02037227 */ /* 0x000fe200078e00ff */
[----:B------:R-:W-:-:S02]  /*2e00*/  ISETP.GT.U32.AND P4, PT, R8, R53, PT ;  /* 0x000000350800720c */ /* 0x000fc40003f84070 */
[----:B------:R-:W-:Y:S01]  /*2e10*/  IADD3 R12, R0, 0x35, RZ ;  /* 0x00000035000c7810 */ /* 0x000fe20007ffe0ff */
[----:B------:R-:W-:Y:S01]  /*2e20*/  @!P0 IMAD.MOV R50, RZ, RZ, -R50 ;  /* 0x000000ffff328224 */ /* 0x000fe200078e0a32 */
[C---:B------:R-:W-:Y:S01]  /*2e30*/  ISETP.GT.U32.AND P0, PT, R8.reuse, R57, PT ;  /* 0x000000390800720c */ /* 0x040fe20003f04070 */
[----:B------:R-:W-:Y:S01]  /*2e40*/  IMAD.MOV R3, RZ, RZ, -R3 ;  /* 0x000000ffff037224 */ /* 0x000fe200078e0a03 */
[----:B------:R-:W-:Y:S01]  /*2e50*/  IABS R5, R12 ;  /* 0x0000000c00057213 */ /* 0x000fe20000000000 */
[----:B------:R-:W-:Y:S01]  /*2e60*/  IMAD.MOV R4, RZ, RZ, -R4 ;  /* 0x000000ffff047224 */ /* 0x000fe200078e0a04 */
[----:B------:R-:W-:Y:S01]  /*2e70*/  IABS R63, R10 ;  /* 0x0000000a003f7213 */ /* 0x000fe20000000000 */
[C---:B------:R-:W-:Y:S02]  /*2e80*/  IMAD R59, R8.reuse, R3, R59 ;  /* 0x00000003083b7224 */ /* 0x040fe400078e023b */
[----:B------:R-:W-:Y:S02]  /*2e90*/  IMAD R58, R8, R4, R9 ;  /* 0x00000004083a7224 */ /* 0x000fe400078e0209 */
[----:B------:R-:W-:Y:S01]  /*2ea0*/  @!P5 IMAD.IADD R56, R56, 0x1, -R8 ;  /* 0x000000013838d824 */ /* 0x000fe200078e0a08 */
[C---:B------:R-:W-:Y:S01]  /*2eb0*/  ISETP.GT.U32.AND P5, PT, R8.reuse, R59, PT ;  /* 0x0000003b0800720c */ /* 0x040fe20003fa4070 */
[----:B------:R-:W-:Y:S01]  /*2ec0*/  @!P3 IMAD.MOV R52, RZ, RZ, -R52 ;  /* 0x000000ffff34b224 */ /* 0x000fe200078e0a34 */
[----:B------:R-:W-:Y:S01]  /*2ed0*/  ISETP.GT.U32.AND P3, PT, R8, R58, PT ;  /* 0x0000003a0800720c */ /* 0x000fe20003f64070 */
[----:B------:R-:W-:Y:S01]  /*2ee0*/  @!P4 IMAD.IADD R53, R53, 0x1, -R8 ;  /* 0x000000013535c824 */ /* 0x000fe200078e0a08 */
[----:B------:R-:W-:Y:S01]  /*2ef0*/  @!P0 IADD3 R57, R57, -R8, RZ ;  /* 0x8000000839398210 */ /* 0x000fe20007ffe0ff */
[----:B------:R-:W-:Y:S01]  /*2f00*/  VIADD R4, R0, 0x36 ;  /* 0x0000003600047836 */ /* 0x000fe20000000000 */
[----:B------:R-:W-:Y:S01]  /*2f10*/  ISETP.GE.AND P0, PT, R11, RZ, PT ;  /* 0x000000ff0b00720c */ /* 0x000fe20003f06270 */
[----:B------:R-:W-:Y:S01]  /*2f20*/  @!P2 IMAD.MOV R53, RZ, RZ, -R53 ;  /* 0x000000ffff35a224 */ /* 0x000fe200078e0a35 */
[----:B------:R-:W-:Y:S01]  /*2f30*/  ISETP.GT.U32.AND P2, PT, R8, R57, PT ;  /* 0x000000390800720c */ /* 0x000fe20003f44070 */
[----:B------:R-:W-:Y:S01]  /*2f40*/  IMAD.HI.U32 R3, R2, R5, RZ ;  /* 0x0000000502037227 */ /* 0x000fe200078e00ff */
[----:B------:R-:W-:-:S02]  /*2f50*/  IABS R61, R4 ;  /* 0x00000004003d7213 */ /* 0x000fc40000000000 */
[----:B------:R-:W-:Y:S01]  /*2f60*/  ISETP.GE.AND P4, PT, R13, RZ, PT ;  /* 0x000000ff0d00720c */ /* 0x000fe20003f86270 */
[----:B------:R-:W-:Y:S01]  /*2f70*/  IMAD.MOV R3, RZ, RZ, -R3 ;  /* 0x000000ffff037224 */ /* 0x000fe200078e0a03 */
[----:B------:R-:W-:Y:S01]  /*2f80*/  @!P5 IADD3 R59, R59, -R8, RZ ;  /* 0x800000083b3bd210 */ /* 0x000fe20007ffe0ff */
[----:B------:R-:W-:Y:S02]  /*2f90*/  @!P3 IMAD.IADD R58, R58, 0x1, -R8 ;  /* 0x000000013a3ab824 */ /* 0x000fe400078e0a08 */
[C---:B------:R-:W-:Y:S01]  /*2fa0*/  IMAD R60, R8.reuse, R3, R5 ;  /* 0x00000003083c7224 */ /* 0x040fe200078e0205 */
[----:B------:R-:W-:Y:S01]  /*2fb0*/  ISETP.GT.U32.AND P5, PT, R8, R59, PT ;  /* 0x0000003b0800720c */ /* 0x000fe20003fa4070 */
[----:B------:R-:W-:Y:S01]  /*2fc0*/  IMAD.HI.U32 R3, R2, R61, RZ ;  /* 0x0000003d02037227 */ /* 0x000fe200078e00ff */
[----:B------:R-:W-:-:S03]  /*2fd0*/  ISETP.GT.U32.AND P3, PT, R8, R58, PT ;  /* 0x0000003a0800720c */ /* 0x000fc60003f64070 */
[--C-:B------:R-:W-:Y:S01]  /*2fe0*/  @!P2 IMAD.IADD R57, R57, 0x1, -R8.reuse ;  /* 0x000000013939a824 */ /* 0x100fe200078e0a08 */
[----:B------:R-:W-:Y:S01]  /*2ff0*/  ISETP.GT.U32.AND P2, PT, R8, R60, PT ;  /* 0x0000003c0800720c */ /* 0x000fe20003f44070 */
[C---:B------:R-:W-:Y:S02]  /*3000*/  VIADD R9, R0.reuse, 0x37 ;  /* 0x0000003700097836 */ /* 0x040fe40000000000 */
[----:B------:R-:W-:Y:S01]  /*3010*/  IMAD.MOV R3, RZ, RZ, -R3 ;  /* 0x000000ffff037224 */ /* 0x000fe200078e0a03 */
[----:B------:R-:W-:Y:S01]  /*3020*/  @!P1 IADD3 R57, -R57, RZ, RZ ;  /* 0x000000ff39399210 */ /* 0x000fe20007ffe1ff */
[----:B------:R-:W-:Y:S01]  /*3030*/  VIADD R11, R0, 0x39 ;  /* 0x00000039000b7836 */ /* 0x000fe20000000000 */
[----:B------:R-:W-:Y:S01]  /*3040*/  IABS R5, R9 ;  /* 0x0000000900057213 */ /* 0x000fe20000000000 */
[----:B------:R-:W-:Y:S02]  /*3050*/  IMAD R61, R8, R3, R61 ;  /* 0x00000003083d7224 */ /* 0x000fe400078e023d */
[----:B------:R-:W-:-:S02]  /*3060*/  @!P5 IMAD.IADD R59, R59, 0x1, -R8 ;  /* 0x000000013b3bd824 */ /* 0x000fc400078e0a08 */
[----:B------:R-:W-:Y:S01]  /*3070*/  IMAD.HI.U32 R3, R2, R5, RZ ;  /* 0x0000000502037227 */ /* 0x000fe200078e00ff */
[----:B------:R-:W-:-:S03]  /*3080*/  ISETP.GT.U32.AND P5, PT, R8, R61, PT ;  /* 0x0000003d0800720c */ /* 0x000fc60003fa4070 */
[--C-:B------:R-:W-:Y:S01]  /*3090*/  @!P3 IMAD.IADD R58, R58, 0x1, -R8.reuse ;  /* 0x000000013a3ab824 */ /* 0x100fe200078e0a08 */
[----:B------:R-:W-:Y:S01]  /*30a0*/  ISETP.GE.AND P3, PT, R4, RZ, PT ;  /* 0x000000ff0400720c */ /* 0x000fe20003f66270 */
[----:B------:R-:W-:Y:S01]  /*30b0*/  @!P2 IMAD.IADD R60, R60, 0x1, -R8 ;  /* 0x000000013c3ca824 */ /* 0x000fe200078e0a08 */
[----:B------:R-:W-:Y:S01]  /*30c0*/  IABS R4, R11 ;  /* 0x0000000b00047213 */ /* 0x000fe20000000000 */
[----:B------:R-:W-:Y:S01]  /*30d0*/  IMAD.MOV R3, RZ, RZ, -R3 ;  /* 0x000000ffff037224 */ /* 0x000fe200078e0a03 */
[----:B------:R-:W-:Y:S01]  /*30e0*/  ISETP.GE.AND P2, PT, R9, RZ, PT ;  /* 0x000000ff0900720c */ /* 0x000fe20003f46270 */
[----:B------:R-:W-:Y:S01]  /*30f0*/  @!P6 IMAD.MOV R56, RZ, RZ, -R56 ;  /* 0x000000ffff38e224 */ /* 0x000fe200078e0a38 */
[C---:B------:R-:W-:Y:S01]  /*3100*/  ISETP.GT.U32.AND P1, PT, R8.reuse, R60, PT ;  /* 0x0000003c0800720c */ /* 0x040fe20003f24070 */
[----:B------:R-:W-:Y:S01]  /*3110*/  IMAD R62, R8, R3, R5 ;  /* 0x00000003083e7224 */ /* 0x000fe200078e0205 */
[----:B------:R-:W-:Y:S01]  /*3120*/  ISETP.GE.AND P6, PT, R12, RZ, PT ;  /* 0x000000ff0c00720c */ /* 0x000fe20003fc6270 */
[----:B------:R-:W-:-:S02]  /*3130*/  IMAD.MOV.U32 R5, RZ, RZ, R4 ;  /* 0x000000ffff057224 */ /* 0x000fc400078e0004 */
[----:B------:R-:W-:Y:S02]  /*3140*/  @!P5 IMAD.IADD R61, R61, 0x1, -R8 ;  /* 0x000000013d3dd824 */ /* 0x000fe400078e0a08 */
[----:B------:R-:W-:-:S03]  /*3150*/  IMAD.HI.U32 R4, R2, R5, RZ ;  /* 0x0000000502047227 */ /* 0x000fc600078e00ff */
[C---:B------:R-:W-:Y:S01]  /*3160*/  ISETP.GT.U32.AND P5, PT, R8.reuse, R61, PT ;  /* 0x0000003d0800720c */ /* 0x040fe20003fa4070 */
[----:B------:R-:W-:Y:S01]  /*3170*/  @!P4 IMAD.MOV R58, RZ, RZ, -R58 ;  /* 0x000000ffff3ac224 */ /* 0x000fe200078e0a3a */
[----:B------:R-:W-:Y:S01]  /*3180*/  ISETP.GT.U32.AND P4, PT, R8, R62, PT ;  /* 0x0000003e0800720c */ /* 0x000fe20003f84070 */
[----:B------:R-:W-:-:S04]  /*3190*/  IMAD.HI.U32 R3, R2, R63, RZ ;  /* 0x0000003f02037227 */ /* 0x000fc800078e00ff */
[----:B------:R-:W-:Y:S01]  /*31a0*/  IMAD.MOV R4, RZ, RZ, -R4 ;  /* 0x000000ffff047224 */ /* 0x000fe200078e0a04 */
[----:B------:R-:W-:Y:S01]  /*31b0*/  IADD3 R3, -R3, RZ, RZ ;  /* 0x000000ff03037210 */ /* 0x000fe20007ffe1ff */
[----:B------:R-:W-:Y:S01]  /*31c0*/  @!P1 IMAD.IADD R60, R60, 0x1, -R8 ;  /* 0x000000013c3c9824 */ /* 0x000fe200078e0a08 */
[----:B------:R-:W-:Y:S01]  /*31d0*/  ISETP.GE.AND P1, PT, R11, RZ, PT ;  /* 0x000000ff0b00720c */ /* 0x000fe20003f26270 */
[C---:B------:R-:W-:Y:S02]  /*31e0*/  IMAD R64, R8.reuse, R4, R5 ;  /* 0x0000000408407224 */ /* 0x040fe400078e0205 */
[----:B------:R-:W-:Y:S01]  /*31f0*/  @!P6 IMAD.MOV R60, RZ, RZ, -R60 ;  /* 0x000000ffff3ce224 */ /* 0x000fe200078e0a3c */
[----:B------:R-:W-:Y:S01]  /*3200*/  @!P5 IADD3 R61, R61, -R8, RZ ;  /* 0x800000083d3dd210 */ /* 0x000fe20007ffe0ff */
[C---:B------:R-:W-:Y:S01]  /*3210*/  IMAD R63, R8.reuse, R3, R63 ;  /* 0x00000003083f7224 */ /* 0x040fe200078e023f */
[----:B------:R-:W-:Y:S01]  /*3220*/  ISETP.GT.U32.AND P6, PT, R8, R64, PT ;  /* 0x000000400800720c */ /* 0x000fe20003fc4070 */
[----:B------:R-:W-:-:S02]  /*3230*/  @!P4 IMAD.IADD R62, R62, 0x1, -R8 ;  /* 0x000000013e3ec824 */ /* 0x000fc400078e0a08 */
[----:B------:R-:W-:Y:S01]  /*3240*/  VIADD R11, R0, 0x3c ;  /* 0x0000003c000b7836 */ /* 0x000fe20000000000 */
[C---:B------:R-:W-:Y:S01]  /*3250*/  ISETP.GT.U32.AND P5, PT, R8.reuse, R63, PT ;  /* 0x0000003f0800720c */ /* 0x040fe20003fa4070 */
[----:B------:R-:W-:Y:S01]  /*3260*/  @!P0 IMAD.MOV R59, RZ, RZ, -R59 ;  /* 0x000000ffff3b8224 */ /* 0x000fe200078e0a3b */
[----:B------:R-:W-:Y:S01]  /*3270*/  ISETP.GT.U32.AND P4, PT, R8, R62, PT ;  /* 0x0000003e0800720c */ /* 0x000fe20003f84070 */
[----:B------:R-:W-:Y:S01]  /*3280*/  VIADD R4, R0, 0x3b ;  /* 0x0000003b00047836 */ /* 0x000fe20000000000 */
[----:B------:R-:W-:Y:S01]  /*3290*/  ISETP.GE.AND P0, PT, R10, RZ, PT ;  /* 0x000000ff0a00720c */ /* 0x000fe20003f06270 */
[----:B------:R-:W-:Y:S01]  /*32a0*/  VIADD R10, R0, 0x3a ;  /* 0x0000003a000a7836 */ /* 0x000fe20000000000 */
[----:B------:R-:W-:Y:S01]  /*32b0*/  IABS R67, R11 ;  /* 0x0000000b00437213 */ /* 0x000fe20000000000 */
[----:B------:R-:W-:Y:S01]  /*32c0*/  @!P3 IMAD.MOV R61, RZ, RZ, -R61 ;  /* 0x000000ffff3db224 */ /* 0x000fe200078e0a3d */
[----:B------:R-:W-:Y:S01]  /*32d0*/  IABS R9, R4 ;  /* 0x0000000400097213 */ /* 0x000fe20000000000 */
[--C-:B------:R-:W-:Y:S01]  /*32e0*/  @!P6 IMAD.IADD R64, R64, 0x1, -R8.reuse ;  /* 0x000000014040e824 */ /* 0x100fe200078e0a08 */
[----:B------:R-:W-:Y:S01]  /*32f0*/  IABS R65, R10 ;  /* 0x0000000a00417213 */ /* 0x000fe20000000000 */
[----:B------:R-:W-:Y:S01]  /*3300*/  VIADD R12, R0, 0x40 ;  /* 0x00000040000c7836 */ /* 0x000fe20000000000 */
[----:B------:R-:W-:Y:S01]  /*3310*/  ISETP.GE.AND P3, PT, R10, RZ, PT ;  /* 0x000000ff0a00720c */ /* 0x000fe20003f66270 */
[----:B------:R-:W-:Y:S01]  /*3320*/  VIADD R10, R0, 0x3e ;  /* 0x0000003e000a7836 */ /* 0x000fe20000000000 */
[----:B------:R-:W-:Y:S01]  /*3330*/  ISETP.GT.U32.AND P6, PT, R8, R64, PT ;  /* 0x000000400800720c */ /* 0x000fe20003fc4070 */
[----:B------:R-:W-:Y:S01]  /*3340*/  @!P4 IMAD.IADD R62, R62, 0x1, -R8 ;  /* 0x000000013e3ec824 */ /* 0x000fe200078e0a08 */
[----:B------:R-:W-:Y:S01]  /*3350*/  @!P5 IADD3 R63, R63, -R8, RZ ;  /* 0x800000083f3fd210 */ /* 0x000fe20007ffe0ff */
[----:B------:R-:W-:Y:S01]  /*3360*/  IMAD.HI.U32 R3, R2, R65, RZ ;  /* 0x0000004102037227 */ /* 0x000fe200078e00ff */
[----:B------:R-:W-:-:S02]  /*3370*/  ISETP.GE.AND P4, PT, R4, RZ, PT ;  /* 0x000000ff0400720c */ /* 0x000fc40003f86270 */
[----:B------:R-:W-:Y:S01]  /*3380*/  ISETP.GT.U32.AND P5, PT, R8, R63, PT ;  /* 0x0000003f0800720c */ /* 0x000fe20003fa4070 */
[----:B------:R-:W-:Y:S01]  /*3390*/  IMAD.HI.U32 R4, R2, R67, RZ ;  /* 0x0000004302047227 */ /* 0x000fe200078e00ff */
[----:B------:R-:W-:Y:S02]  /*33a0*/  IABS R69, R10 ;  /* 0x0000000a00457213 */ /* 0x000fe40000000000 */
[----:B------:R-:W-:Y:S01]  /*33b0*/  IABS R71, R12 ;  /* 0x0000000c00477213 */ /* 0x000fe20000000000 */
[----:B------:R-:W-:Y:S01]  /*33c0*/  IMAD.MOV R5, RZ, RZ, -R3 ;  /* 0x000000ffff057224 */ /* 0x000fe200078e0a03 */
[----:B------:R-:W-:Y:S01]  /*33d0*/  IADD3 R4, -R4, RZ, RZ ;  /* 0x000000ff04047210 */ /* 0x000fe20007ffe1ff */
[----:B------:R-:W-:Y:S02]  /*33e0*/  @!P6 IMAD.IADD R64, R64, 0x1, -R8 ;  /* 0x000000014040e824 */ /* 0x000fe400078e0a08 */
[C---:B------:R-:W-:Y:S02]  /*33f0*/  IMAD R65, R8.reuse, R5, R65 ;  /* 0x0000000508417224 */ /* 0x040fe400078e0241 */
[----:B------:R-:W-:-:S02]  /*3400*/  IMAD R67, R8, R4, R67 ;  /* 0x0000000408437224 */ /* 0x000fc400078e0243 */
[----:B------:R-:W-:-:S04]  /*3410*/  IMAD.HI.U32 R3, R2, R9, RZ ;  /* 0x0000000902037227 */ /* 0x000fc800078e00ff */
[----:B------:R-:W-:Y:S01]  /*3420*/  @!P1 IMAD.MOV R64, RZ, RZ, -R64 ;  /* 0x000000ffff409224 */ /* 0x000fe200078e0a40 */
[C---:B------:R-:W-:Y:S01]  /*3430*/  ISETP.GT.U32.AND P1, PT, R8.reuse, R67, PT ;  /* 0x000000430800720c */ /* 0x040fe20003f24070 */
[----:B------:R-:W-:Y:S01]  /*3440*/  @!P5 IMAD.IADD R63, R63, 0x1, -R8 ;  /* 0x000000013f3fd824 */ /* 0x000fe200078e0a08 */
[C---:B------:R-:W-:Y:S01]  /*3450*/  ISETP.GT.U32.AND P5, PT, R8.reuse, R65, PT ;  /* 0x000000410800720c */ /* 0x040fe20003fa4070 */
[----:B------:R-:W-:Y:S02]  /*3460*/  IMAD.MOV R3, RZ, RZ, -R3 ;  /* 0x000000ffff037224 */ /* 0x000fe400078e0a03 */
[----:B------:R-:W-:Y:S02]  /*3470*/  @!P0 IMAD.MOV R63, RZ, RZ, -R63 ;  /* 0x000000ffff3f8224 */ /* 0x000fe400078e0a3f */
[----:B------:R-:W-:Y:S02]  /*3480*/  IMAD R66, R8, R3, R9 ;  /* 0x0000000308427224 */ /* 0x000fe400078e0209 */
[----:B------:R-:W-:-:S02]  /*3490*/  VIADD R3, R0, 0x3d ;  /* 0x0000003d00037836 */ /* 0x000fc40000000000 */
[----:B------:R-:W-:Y:S01]  /*34a0*/  @!P2 IMAD.MOV R62, RZ, RZ, -R62 ;  /* 0x000000ffff3ea224 */ /* 0x000fe200078e0a3e */
[----:B------:R-:W-:Y:S01]  /*34b0*/  ISETP.GT.U32.AND P0, PT, R8, R66, PT ;  /* 0x000000420800720c */ /* 0x000fe20003f04070 */
[--C-:B------:R-:W-:Y:S01]  /*34c0*/  @!P1 IMAD.IADD R67, R67, 0x1, -R8.reuse ;  /* 0x0000000143439824 */ /* 0x100fe200078e0a08 */
[----:B------:R-:W-:Y:S01]  /*34d0*/  ISETP.GE.AND P2, PT, R11, RZ, PT ;  /* 0x000000ff0b00720c */ /* 0x000fe20003f46270 */
[----:B------:R-:W-:Y:S01]  /*34e0*/  @!P5 IMAD.IADD R65, R65, 0x1, -R8 ;  /* 0x000000014141d824 */ /* 0x000fe200078e0a08 */
[----:B------:R-:W-:Y:S01]  /*34f0*/  IABS R5, R3 ;  /* 0x0000000300057213 */ /* 0x000fe20000000000 */
[----:B------:R-:W-:Y:S01]  /*3500*/  IMAD.HI.U32 R4, R2, R69, RZ ;  /* 0x0000004502047227 */ /* 0x000fe200078e00ff */
[----:B------:R-:W-:Y:S02]  /*3510*/  IADD3 R11, R0, 0x3f, RZ ;  /* 0x0000003f000b7810 */ /* 0x000fe40007ffe0ff */
[C---:B------:R-:W-:Y:S01]  /*3520*/  ISETP.GT.U32.AND P1, PT, R8.reuse, R67, PT ;  /* 0x000000430800720c */ /* 0x040fe20003f24070 */
[----:B------:R-:W-:Y:S01]  /*3530*/  IMAD.MOV R4, RZ, RZ, -R4 ;  /* 0x000000ffff047224 */ /* 0x000fe200078e0a04 */
[----:B------:R-:W-:Y:S01]  /*3540*/  ISETP.GT.U32.AND P5, PT, R8, R65, PT ;  /* 0x000000410800720c */ /* 0x000fe20003fa4070 */
[----:B------:R-:W-:Y:S01]  /*3550*/  VIADD R13, R0, 0x4a ;  /* 0x0000004a000d7836 */ /* 0x000fe20000000000 */
[----:B------:R-:W-:Y:S01]  /*3560*/  ISETP.GE.AND P6, PT, R3, RZ, PT ;  /* 0x000000ff0300720c */ /* 0x000fe20003fc6270 */
[----:B------:R-:W-:Y:S01]  /*3570*/  IMAD.HI.U32 R3, R2, R5, RZ ;  /* 0x0000000502037227 */ /* 0x000fe200078e00ff */
[----:B------:R-:W-:-:S02]  /*3580*/  IABS R9, R11 ;  /* 0x0000000b00097213 */ /* 0x000fc40000000000 */
[----:B------:R-:W-:Y:S01]  /*3590*/  @!P0 IADD3 R66, R66, -R8, RZ ;  /* 0x8000000842428210 */ /* 0x000fe20007ffe0ff */
[----:B------:R-:W-:Y:S01]  /*35a0*/  IMAD R69, R8, R4, R69 ;  /* 0x0000000408457224 */ /* 0x000fe200078e0245 */
[----:B------:R-:W-:Y:S01]  /*35b0*/  IABS R81, R13 ;  /* 0x0000000d00517213 */ /* 0x000fe20000000000 */
[----:B------:R-:W-:Y:S01]  /*35c0*/  IMAD.HI.U32 R4, R2, R71, RZ ;  /* 0x0000004702047227 */ /* 0x000fe200078e00ff */
[----:B------:R-:W-:Y:S02]  /*35d0*/  ISETP.GT.U32.AND P0, PT, R8, R66, PT ;  /* 0x000000420800720c */ /* 0x000fe40003f04070 */
[----:B------:R-:W-:Y:S01]  /*35e0*/  @!P1 IADD3 R67, R67, -R8, RZ ;  /* 0x8000000843439210 */ /* 0x000fe20007ffe0ff */
[----:B------:R-:W-:Y:S02]  /*35f0*/  IMAD.MOV R68, RZ, RZ, -R3 ;  /* 0x000000ffff447224 */ /* 0x000fe400078e0a03 */
[----:B------:R-:W-:-:S04]  /*3600*/  IMAD.HI.U32 R3, R2, R9, RZ ;  /* 0x0000000902037227 */ /* 0x000fc800078e00ff */
[----:B------:R-:W-:Y:S01]  /*3610*/  IMAD.MOV R4, RZ, RZ, -R4 ;  /* 0x000000ffff047224 */ /* 0x000fe200078e0a04 */
[----:B------:R-:W-:Y:S01]  /*3620*/  IADD3 R3, -R3, RZ, RZ ;  /* 0x000000ff03037210 */ /* 0x000fe20007ffe1ff */
[----:B------:R-:W-:Y:S01]  /*3630*/  @!P5 IMAD.IADD R65, R65, 0x1, -R8 ;  /* 0x000000014141d824 */ /* 0x000fe200078e0a08 */
[----:B------:R-:W-:Y:S01]  /*3640*/  ISETP.GE.AND P5, PT, R10, RZ, PT ;  /* 0x000000ff0a00720c */ /* 0x000fe20003fa6270 */
[C---:B------:R-:W-:Y:S02]  /*3650*/  IMAD R71, R8.reuse, R4, R71 ;  /* 0x0000000408477224 */ /* 0x040fe400078e0247 */
[----:B------:R-:W-:Y:S01]  /*3660*/  @!P3 IMAD.MOV R65, RZ, RZ, -R65 ;  /* 0x000000ffff41b224 */ /* 0x000fe200078e0a41 */
[C---:B------:R-:W-:Y:S01]  /*3670*/  ISETP.GT.U32.AND P3, PT, R8.reuse, R69, PT ;  /* 0x000000450800720c */ /* 0x040fe20003f64070 */
[C---:B------:R-:W-:Y:S02]  /*3680*/  IMAD R70, R8.reuse, R3, R9 ;  /* 0x0000000308467224 */ /* 0x040fe400078e0209 */
[----:B------:R-:W-:Y:S01]  /*3690*/  @!P2 IMAD.MOV R67, RZ, RZ, -R67 ;  /* 0x000000ffff43a224 */ /* 0x000fe200078e0a43 */
[----:B------:R-:W-:Y:S01]  /*36a0*/  ISETP.GT.U32.AND P2, PT, R8, R71, PT ;  /* 0x000000470800720c */ /* 0x000fe20003f44070 */
[----:B------:R-:W-:Y:S01]  /*36b0*/  VIADD R9, R0, 0x41 ;  /* 0x0000004100097836 */ /* 0x000fe20000000000 */
[C---:B------:R-:W-:Y:S01]  /*36c0*/  ISETP.GT.U32.AND P1, PT, R8.reuse, R70, PT ;  /* 0x000000460800720c */ /* 0x040fe20003f24070 */
[----:B------:R-:W-:-:S02]  /*36d0*/  IMAD R68, R8, R68, R5 ;  /* 0x0000004408447224 */ /* 0x000fc400078e0205 */
[--C-:B------:R-:W-:Y:S01]  /*36e0*/  @!P0 IMAD.IADD R66, R66, 0x1, -R8.reuse ;  /* 0x0000000142428824 */ /* 0x100fe200078e0a08 */
[----:B------:R-:W-:Y:S01]  /*36f0*/  IABS R5, R9 ;  /* 0x0000000900057213 */ /* 0x000fe20000000000 */
[----:B------:R-:W-:Y:S01]  /*3700*/  VIADD R10, R0, 0x42 ;  /* 0x00000042000a7836 */ /* 0x000fe20000000000 */
[----:B------:R-:W-:Y:S01]  /*3710*/  ISETP.GT.U32.AND P0, PT, R8, R68, PT ;  /* 0x000000440800720c */ /* 0x000fe20003f04070 */
[--C-:B------:R-:W-:Y:S01]  /*3720*/  @!P3 IMAD.IADD R69, R69, 0x1, -R8.reuse ;  /* 0x000000014545b824 */ /* 0x100fe200078e0a08 */
[----:B------:R-:W-:Y:S01]  /*3730*/  @!P4 IADD3 R66, -R66, RZ, RZ ;  /* 0x000000ff4242c210 */ /* 0x000fe20007ffe1ff */
[----:B------:R-:W-:Y:S01]  /*3740*/  IMAD.HI.U32 R3, R2, R5, RZ ;  /* 0x0000000502037227 */ /* 0x000fe200078e00ff */
[----:B------:R-:W-:Y:S02]  /*3750*/  IABS R73, R10 ;  /* 0x0000000a00497213 */ /* 0x000fe40000000000 */
[----:B------:R-:W-:Y:S01]  /*3760*/  ISETP.GT.U32.AND P3, PT, R8, R69, PT ;  /* 0x000000450800720c */ /* 0x000fe20003f64070 */
[--C-:B------:R-:W-:Y:S01]  /*3770*/  @!P2 IMAD.IADD R71, R71, 0x1, -R8.reuse ;  /* 0x000000014747a824 */ /* 0x100fe200078e0a08 */
[----:B------:R-:W-:Y:S01]  /*3780*/  ISETP.GE.AND P4, PT, R11, RZ, PT ;  /* 0x000000ff0b00720c */ /* 0x000fe20003f86270 */
[----:B------:R-:W-:Y:S01]  /*3790*/  IMAD.MOV R3, RZ, RZ, -R3 ;  /* 0x000000ffff037224 */ /* 0x000fe200078e0a03 */
[----:B------:R-:W-:Y:S01]  /*37a0*/  @!P1 IADD3 R70, R70, -R8, RZ ;  /* 0x8000000846469210 */ /* 0x000fe20007ffe0ff */
[----:B------:R-:W-:Y:S01]  /*37b0*/  VIADD R11, R0, 0x43 ;  /* 0x00000043000b7836 */ /* 0x000fe20000000000 */
[C---:B------:R-:W-:Y:S01]  /*37c0*/  ISETP.GT.U32.AND P2, PT, R8.reuse, R71, PT ;  /* 0x000000470800720c */ /* 0x040fe20003f44070 */
[C---:B------:R-:W-:Y:S01]  /*37d0*/  IMAD R72, R8.reuse, R3, R5 ;  /* 0x0000000308487224 */ /* 0x040fe200078e0205 */
[----:B------:R-:W-:Y:S01]  /*37e0*/  ISETP.GT.U32.AND P1, PT, R8, R70, PT ;  /* 0x000000460800720c */ /* 0x000fe20003f24070 */
[----:B------:R-:W-:Y:S01]  /*37f0*/  @!P0 IMAD.IADD R68, R68, 0x1, -R8 ;  /* 0x0000000144448824 */ /* 0x000fe200078e0a08 */
[----:B------:R-:W-:Y:S01]  /*3800*/  IABS R4, R11 ;  /* 0x0000000b00047213 */ /* 0x000fe20000000000 */
[----:B------:R-:W-:-:S03]  /*3810*/  IMAD.HI.U32 R3, R2, R73, RZ ;  /* 0x0000004902037227 */ /* 0x000fc600078e00ff */
[C---:B------:R-:W-:Y:S01]  /*3820*/  ISETP.GT.U32.AND P0, PT, R8.reuse, R68, PT ;  /* 0x000000440800720c */ /* 0x040fe20003f04070 */
[----:B------:R-:W-:Y:S02]  /*3830*/  IMAD.MOV R3, RZ, RZ, -R3 ;  /* 0x000000ffff037224 */ /* 0x000fe400078e0a03 */
[----:B------:R-:W-:Y:S02]  /*3840*/  IMAD.MOV.U32 R5, RZ, RZ, R4 ;  /* 0x000000ffff057224 */ /* 0x000fe400078e0004 */
[----:B------:R-:W-:Y:S01]  /*3850*/  IMAD R73, R8, R3, R73 ;  /* 0x0000000308497224 */ /* 0x000fe200078e0249 */
[----:B------:R-:W-:Y:S01]  /*3860*/  IADD3 R3, R0, 0x44, RZ ;  /* 0x0000004400037810 */ /* 0x000fe20007ffe0ff */
[--C-:B------:R-:W-:Y:S01]  /*3870*/  @!P3 IMAD.IADD R69, R69, 0x1, -R8.reuse ;  /* 0x000000014545b824 */ /* 0x100fe200078e0a08 */
[C---:B------:R-:W-:Y:S01]  /*3880*/  ISETP.GT.U32.AND P3, PT, R8.reuse, R72, PT ;  /* 0x000000480800720c */ /* 0x040fe20003f64070 */
[----:B------:R-:W-:Y:S01]  /*3890*/  @!P2 IMAD.IADD R71, R71, 0x1, -R8 ;  /* 0x000000014747a824 */ /* 0x000fe200078e0a08 */
[----:B------:R-:W-:Y:S01]  /*38a0*/  ISETP.GT.U32.AND P2, PT, R8, R73, PT ;  /* 0x000000490800720c */ /* 0x000fe20003f44070 */
[----:B------:R-:W-:Y:S01]  /*38b0*/  IMAD.HI.U32 R4, R2, R5, RZ ;  /* 0x0000000502047227 */ /* 0x000fe200078e00ff */
[----:B------:R-:W-:-:S02]  /*38c0*/  IABS R75, R3 ;  /* 0x00000003004b7213 */ /* 0x000fc40000000000 */
[----:B------:R-:W-:Y:S01]  /*38d0*/  @!P5 IADD3 R69, -R69, RZ, RZ ;  /* 0x000000ff4545d210 */ /* 0x000fe20007ffe1ff */
[----:B------:R-:W-:Y:S01]  /*38e0*/  @!P0 IMAD.IADD R68, R68, 0x1, -R8 ;  /* 0x0000000144448824 */ /* 0x000fe200078e0a08 */
[----:B------:R-:W-:Y:S01]  /*38f0*/  ISETP.GE.AND P0, PT, R12, RZ, PT ;  /* 0x000000ff0c00720c */ /* 0x000fe20003f06270 */
[----:B------:R-:W-:Y:S01]  /*3900*/  IMAD.MOV R4, RZ, RZ, -R4 ;  /* 0x000000ffff047224 */ /* 0x000fe200078e0a04 */
[----:B------:R-:W-:Y:S01]  /*3910*/  ISETP.GE.AND P5, PT, R10, RZ, PT ;  /* 0x000000ff0a00720c */ /* 0x000fe20003fa6270 */
[--C-:B------:R-:W-:Y:S01]  /*3920*/  @!P1 IMAD.IADD R70, R70, 0x1, -R8.reuse ;  /* 0x0000000146469824 */ /* 0x100fe200078e0a08 */
[----:B------:R-:W-:Y:S01]  /*3930*/  ISETP.GE.AND P1, PT, R11, RZ, PT ;  /* 0x000000ff0b00720c */ /* 0x000fe20003f26270 */
[----:B------:R-:W-:Y:S01]  /*3940*/  IMAD R74, R8, R4, R5 ;  /* 0x00000004084a7224 */ /* 0x000fe200078e0205 */
[C---:B------:R-:W-:Y:S01]  /*3950*/  IADD3 R12, R0.reuse, 0x49, RZ ;  /* 0x00000049000c7810 */ /* 0x040fe20007ffe0ff */
[----:B------:R-:W-:Y:S02]  /*3960*/  VIADD R4, R0, 0x45 ;  /* 0x0000004500047836 */ /* 0x000fe40000000000 */
[----:B------:R-:W-:-:S02]  /*3970*/  @!P3 IMAD.IADD R72, R72, 0x1, -R8 ;  /* 0x000000014848b824 */ /* 0x000fc400078e0a08 */
[----:B------:R-:W-:Y:S01]  /*3980*/  @!P2 IMAD.IADD R73, R73, 0x1, -R8 ;  /* 0x000000014949a824 */ /* 0x000fe200078e0a08 */
[----:B------:R-:W-:Y:S01]  /*3990*/  IABS R5, R4 ;  /* 0x0000000400057213 */ /* 0x000fe20000000000 */
[----:B------:R-:W-:Y:S01]  /*39a0*/  @!P4 IMAD.MOV R70, RZ, RZ, -R70 ;  /* 0x000000ffff46c224 */ /* 0x000fe200078e0a46 */
[----:B------:R-:W-:Y:S01]  /*39b0*/  ISETP.GT.U32.AND P3, PT, R8, R72, PT ;  /* 0x000000480800720c */ /* 0x000fe20003f64070 */
[----:B------:R-:W-:Y:S01]  /*39c0*/  @!P0 IMAD.MOV R71, RZ, RZ, -R71 ;  /* 0x000000ffff478224 */ /* 0x000fe200078e0a47 */
[----:B------:R-:W-:Y:S01]  /*39d0*/  ISETP.GE.AND P4, PT, R3, RZ, PT ;  /* 0x000000ff0300720c */ /* 0x000fe20003f86270 */
[----:B------:R-:W-:Y:S01]  /*39e0*/  IMAD.HI.U32 R3, R2, R75, RZ ;  /* 0x0000004b02037227 */ /* 0x000fe200078e00ff */
[----:B------:R-:W-:Y:S02]  /*39f0*/  ISETP.GT.U32.AND P2, PT, R8, R73, PT ;  /* 0x000000490800720c */ /* 0x000fe40003f44070 */
[----:B------:R-:W-:Y:S01]  /*3a00*/  ISETP.GE.AND P0, PT, R4, RZ, PT ;  /* 0x000000ff0400720c */ /* 0x000fe20003f06270 */
[----:B------:R-:W-:Y:S01]  /*3a10*/  @!P6 IMAD.MOV R68, RZ, RZ, -R68 ;  /* 0x000000ffff44e224 */ /* 0x000fe200078e0a44 */
[----:B------:R-:W-:Y:S01]  /*3a20*/  ISETP.GE.AND P6, PT, R9, RZ, PT ;  /* 0x000000ff0900720c */ /* 0x000fe20003fc6270 */
[----:B------:R-:W-:-:S04]  /*3a30*/  IMAD.HI.U32 R4, R2, R5, RZ ;  /* 0x0000000502047227 */ /* 0x000fc800078e00ff */
[----:B------:R-:W-:Y:S01]  /*3a40*/  IMAD.MOV R3, RZ, RZ, -R3 ;  /* 0x000000ffff037224 */ /* 0x000fe200078e0a03 */
[----:B------:R-:W-:Y:S01]  /*3a50*/  IADD3 R4, -R4, RZ, RZ ;  /* 0x000000ff04047210 */ /* 0x000fe20007ffe1ff */
[----:B------:R-:W-:Y:S01]  /*3a60*/  VIADD R10, R0, 0x46 ;  /* 0x00000046000a7836 */ /* 0x000fe20000000000 */
[----:B------:R-:W-:Y:S01]  /*3a70*/  @!P3 IADD3 R72, R72, -R8, RZ ;  /* 0x800000084848b210 */ /* 0x000fe20007ffe0ff */
[C---:B------:R-:W-:Y:S01]  /*3a80*/  IMAD R75, R8.reuse, R3, R75 ;  /* 0x00000003084b7224 */ /* 0x040fe200078e024b */
[C---:B------:R-:W-:Y:S01]  /*3a90*/  ISETP.GT.U32.AND P3, PT, R8.reuse, R74, PT ;  /* 0x0000004a0800720c */ /* 0x040fe20003f64070 */
[C---:B------:R-:W-:Y:S01]  /*3aa0*/  IMAD R76, R8.reuse, R4, R5 ;  /* 0x00000004084c7224 */ /* 0x040fe200078e0205 */
[----:B------:R-:W-:Y:S01]  /*3ab0*/  IABS R77, R10 ;  /* 0x0000000a004d7213 */ /* 0x000fe20000000000 */
[----:B------:R-:W-:Y:S01]  /*3ac0*/  @!P2 IMAD.IADD R73, R73, 0x1, -R8 ;  /* 0x000000014949a824 */ /* 0x000fe200078e0a08 */
[----:B------:R-:W-:Y:S01]  /*3ad0*/  ISETP.GT.U32.AND P2, PT, R8, R75, PT ;  /* 0x0000004b0800720c */ /* 0x000fe20003f44070 */
[----:B------:R-:W-:Y:S01]  /*3ae0*/  VIADD R11, R0, 0x47 ;  /* 0x00000047000b7836 */ /* 0x000fe20000000000 */
[----:B------:R-:W-:Y:S01]  /*3af0*/  @!P6 IADD3 R72, -R72, RZ, RZ ;  /* 0x000000ff4848e210 */ /* 0x000fe20007ffe1ff */
[----:B------:R-:W-:Y:S01]  /*3b00*/  IMAD.HI.U32 R3, R2, R77, RZ ;  /* 0x0000004d02037227 */ /* 0x000fe200078e00ff */
[----:B------:R-:W-:-:S02]  /*3b10*/  ISETP.GT.U32.AND P6, PT, R8, R76, PT ;  /* 0x0000004c0800720c */ /* 0x000fc40003fc4070 */
[----:B------:R-:W-:Y:S01]  /*3b20*/  IABS R9, R11 ;  /* 0x0000000b00097213 */ /* 0x000fe20000000000 */
[----:B------:R-:W-:Y:S01]  /*3b30*/  @!P5 IMAD.MOV R73, RZ, RZ, -R73 ;  /* 0x000000ffff49d224 */ /* 0x000fe200078e0a49 */
[----:B------:R-:W-:Y:S01]  /*3b40*/  ISETP.GE.AND P5, PT, R10, RZ, PT ;  /* 0x000000ff0a00720c */ /* 0x000fe20003fa6270 */
[----:B------:R-:W-:Y:S02]  /*3b50*/  VIADD R10, R0, 0x48 ;  /* 0x00000048000a7836 */ /* 0x000fe40000000000 */
[----:B------:R-:W-:-:S03]  /*3b60*/  IMAD.HI.U32 R4, R2, R9, RZ ;  /* 0x0000000902047227 */ /* 0x000fc600078e00ff */
[----:B------:R-:W-:Y:S01]  /*3b70*/  IABS R79, R10 ;  /* 0x0000000a004f7213 */ /* 0x000fe20000000000 */
[--C-:B------:R-:W-:Y:S02]  /*3b80*/  @!P2 IMAD.IADD R75, R75, 0x1, -R8.reuse ;  /* 0x000000014b4ba824 */ /* 0x100fe400078e0a08 */
[----:B------:R-:W-:Y:S02]  /*3b90*/  @!P6 IMAD.IADD R76, R76, 0x1, -R8 ;  /* 0x000000014c4ce824 */ /* 0x000fe400078e0a08 */
[----:B------:R-:W-:Y:S01]  /*3ba0*/  IMAD.MOV R3, RZ, RZ, -R3 ;  /* 0x000000ffff037224 */ /* 0x000fe200078e0a03 */
[C---:B------:R-:W-:Y:S01]  /*3bb0*/  ISETP.GT.U32.AND P2, PT, R8.reuse, R75, PT ;  /* 0x0000004b0800720c */ /* 0x040fe20003f44070 */
[----:B------:R-:W-:Y:S01]  /*3bc0*/  IMAD.MOV R4, RZ, RZ, -R4 ;  /* 0x000000ffff047224 */ /* 0x000fe200078e0a04 */
[C---:B------:R-:W-:Y:S01]  /*3bd0*/  ISETP.GT.U32.AND P6, PT, R8.reuse, R76, PT ;  /* 0x0000004c0800720c */ /* 0x040fe20003fc4070 */
[C---:B------:R-:W-:Y:S02]  /*3be0*/  IMAD R77, R8.reuse, R3, R77 ;  /* 0x00000003084d7224 */ /* 0x040fe400078e024d */
[----:B------:R-:W-:Y:S01]  /*3bf0*/  IMAD R78, R8, R4, R9 ;  /* 0x00000004084e7224 */ /* 0x000fe200078e0209 */
[----:B------:R-:W-:Y:S01]  /*3c00*/  IABS R9, R12 ;  /* 0x0000000c00097213 */ /* 0x000fe20000000000 */
[----:B------:R-:W-:-:S04]  /*3c10*/  IMAD.HI.U32 R3, R2, R79, RZ ;  /* 0x0000004f02037227 */ /* 0x000fc800078e00ff */
[--C-:B------:R-:W-:Y:S02]  /*3c20*/  @!P3 IMAD.IADD R74, R74, 0x1, -R8.reuse ;  /* 0x000000014a4ab824 */ /* 0x100fe400078e0a08 */
[----:B------:R-:W-:Y:S01]  /*3c30*/  @!P2 IADD3 R75, R75, -R8, RZ ;  /* 0x800000084b4ba210 */ /* 0x000fe20007ffe0ff */
[----:B------:R-:W-:Y:S01]  /*3c40*/  IMAD.MOV R5, RZ, RZ, -R3 ;  /* 0x000000ffff057224 */ /* 0x000fe200078e0a03 */
[----:B------:R-:W-:Y:S01]  /*3c50*/  ISETP.GT.U32.AND P2, PT, R8, R77, PT ;  /* 0x0000004d0800720c */ /* 0x000fe20003f44070 */
[----:B------:R-:W-:Y:S01]  /*3c60*/  @!P6 IMAD.IADD R76, R76, 0x1, -R8 ;  /* 0x000000014c4ce824 */ /* 0x000fe200078e0a08 */
[----:B------:R-:W-:Y:S01]  /*3c70*/  ISETP.GT.U32.AND P6, PT, R8, R78, PT ;  /* 0x0000004e0800720c */ /* 0x000fe20003fc4070 */
[----:B------:R-:W-:Y:S01]  /*3c80*/  IMAD.HI.U32 R3, R2, R9, RZ ;  /* 0x0000000902037227 */ /* 0x000fe200078e00ff */
[----:B------:R-:W-:Y:S02]  /*3c90*/  ISETP.GT.U32.AND P3, PT, R8, R74, PT ;  /* 0x0000004a0800720c */ /* 0x000fe40003f64070 */
[----:B------:R-:W-:Y:S01]  /*3ca0*/  @!P0 IADD3 R76, -R76, RZ, RZ ;  /* 0x000000ff4c4c8210 */ /* 0x000fe20007ffe1ff */
[----:B------:R-:W-:-:S02]  /*3cb0*/  IMAD R79, R8, R5, R79 ;  /* 0x00000005084f7224 */ /* 0x000fc400078e024f */
[----:B------:R-:W-:Y:S02]  /*3cc0*/  IMAD.MOV R80, RZ, RZ, -R3 ;  /* 0x000000ffff507224 */ /* 0x000fe400078e0a03 */
[----:B------:R-:W-:Y:S02]  /*3cd0*/  IMAD.HI.U32 R4, R2, R81, RZ ;  /* 0x0000005102047227 */ /* 0x000fe400078e00ff */
[----:B------:R-:W-:Y:S02]  /*3ce0*/  @!P2 IADD3 R77, R77, -R8, RZ ;  /* 0x800000084d4da210 */ /* 0x000fe40007ffe0ff */
[C---:B------:R-:W-:Y:S01]  /*3cf0*/  IMAD R80, R8.reuse, R80, R9 ;  /* 0x0000005008507224 */ /* 0x040fe200078e0209 */
[----:B------:R-:W-:Y:S01]  /*3d00*/  ISETP.GT.U32.AND P2, PT, R8, R79, PT ;  /* 0x0000004f0800720c */ /* 0x000fe20003f44070 */
[----:B------:R-:W-:Y:S02]  /*3d10*/  @!P6 IMAD.IADD R78, R78, 0x1, -R8 ;  /* 0x000000014e4ee824 */ /* 0x000fe400078e0a08 */
[----:B------:R-:W-:Y:S01]  /*3d20*/  VIADD R14, R0, 0x4b ;  /* 0x0000004b000e7836 */ /* 0x000fe20000000000 */
[----:B------:R-:W-:Y:S01]  /*3d30*/  ISETP.GT.U32.AND P6, PT, R8, R80, PT ;  /* 0x000000500800720c */ /* 0x000fe20003fc4070 */
[----:B------:R-:W-:-:S02]  /*3d40*/  IMAD.MOV R4, RZ, RZ, -R4 ;  /* 0x000000ffff047224 */ /* 0x000fc400078e0a04 */
[----:B------:R-:W-:Y:S01]  /*3d50*/  @!P3 IMAD.IADD R74, R74, 0x1, -R8 ;  /* 0x000000014a4ab824 */ /* 0x000fe200078e0a08 */
[----:B------:R-:W-:Y:S01]  /*3d60*/  ISETP.GE.AND P3, PT, R11, RZ, PT ;  /* 0x000000ff0b00720c */ /* 0x000fe20003f66270 */
[----:B------:R-:W-:Y:S01]  /*3d70*/  IMAD R81, R8, R4, R81 ;  /* 0x0000000408517224 */ /* 0x000fe200078e0251 */
[----:B------:R-:W-:Y:S01]  /*3d80*/  IABS R11, R14 ;  /* 0x0000000e000b7213 */ /* 0x000fe20000000000 */
[----:B------:R-:W-:-:S03]  /*3d90*/  IMAD.HI.U32 R3, R2, R83, RZ ;  /* 0x0000005302037227 */ /* 0x000fc600078e00ff */
[C---:B------:R-:W-:Y:S01]  /*3da0*/  ISETP.GT.U32.AND P0, PT, R8.reuse, R81, PT ;  /* 0x000000510800720c */ /* 0x040fe20003f04070 */
[----:B------:R-:W-:Y:S01]  /*3db0*/  @!P2 IMAD.IADD R79, R79, 0x1, -R8 ;  /* 0x000000014f4fa824 */ /* 0x000fe200078e0a08 */
[----:B------:R-:W-:Y:S01]  /*3dc0*/  ISETP.GT.U32.AND P2, PT, R8, R77, PT ;  /* 0x0000004d0800720c */ /* 0x000fe20003f44070 */
[----:B------:R-:W-:-:S04]  /*3dd0*/  IMAD.HI.U32 R5, R2, R11, RZ ;  /* 0x0000000b02057227 */ /* 0x000fc800078e00ff */
[----:B------:R-:W-:Y:S01]  /*3de0*/  @!P6 IMAD.IADD R80, R80, 0x1, -R8 ;  /* 0x000000015050e824 */ /* 0x000fe200078e0a08 */
[C---:B------:R-:W-:Y:S01]  /*3df0*/  ISETP.GT.U32.AND P6, PT, R8.reuse, R79, PT ;  /* 0x0000004f0800720c */ /* 0x040fe20003fc4070 */
[----:B------:R-:W-:Y:S02]  /*3e00*/  IMAD.MOV R5, RZ, RZ, -R5 ;  /* 0x000000ffff057224 */ /* 0x000fe400078e0a05 */
[----:B------:R-:W-:Y:S01]  /*3e10*/  @!P1 IMAD.MOV R74, RZ, RZ, -R74 ;  /* 0x000000ffff4a9224 */ /* 0x000fe200078e0a4a */
[C---:B------:R-:W-:Y:S01]  /*3e20*/  ISETP.GT.U32.AND P1, PT, R8.reuse, R78, PT ;  /* 0x0000004e0800720c */ /* 0x040fe20003f24070 */
[----:B------:R-:W-:Y:S02]  /*3e30*/  IMAD.MOV R3, RZ, RZ, -R3 ;  /* 0x000000ffff037224 */ /* 0x000fe400078e0a03 */
[----:B------:R-:W-:Y:S01]  /*3e40*/  IMAD R82, R8, R5, R11 ;  /* 0x0000000508527224 */ /* 0x000fe200078e020b */
[----:B------:R-:W-:Y:S01]  /*3e50*/  IADD3 R11, R0, 0x4e, RZ ;  /* 0x0000004e000b7810 */ /* 0x000fe20007ffe0ff */
[----:B------:R-:W-:Y:S01]  /*3e60*/  @!P4 IMAD.MOV R75, RZ, RZ, -R75 ;  /* 0x000000ffff4bc224 */ /* 0x000fe200078e0a4b */
[----:B------:R-:W-:Y:S01]  /*3e70*/  ISETP.GT.U32.AND P4, PT, R8, R80, PT ;  /* 0x000000500800720c */ /* 0x000fe20003f84070 */
[----:B------:R-:W-:Y:S01]  /*3e80*/  VIADD R9, R0, 0x4d ;  /* 0x0000004d00097836 */ /* 0x000fe20000000000 */
[----:B------:R-:W-:Y:S01]  /*3e90*/  IABS R85, R11 ;  /* 0x0000000b00557213 */ /* 0x000fe20000000000 */
[----:B------:R-:W-:-:S02]  /*3ea0*/  IMAD R83, R8, R3, R83 ;  /* 0x0000000308537224 */ /* 0x000fc400078e0253 */
[--C-:B------:R-:W-:Y:S01]  /*3eb0*/  @!P2 IMAD.IADD R77, R77, 0x1, -R8.reuse ;  /* 0x000000014d4da824 */ /* 0x100fe200078e0a08 */
[----:B------:R-:W-:Y:S01]  /*3ec0*/  IABS R5, R9 ;  /* 0x0000000900057213 */ /* 0x000fe20000000000 */
[--C-:B------:R-:W-:Y:S01]  /*3ed0*/  @!P0 IMAD.IADD R81, R81, 0x1, -R8.reuse ;  /* 0x0000000151518824 */ /* 0x100fe200078e0a08 */
[C---:B------:R-:W-:Y:S01]  /*3ee0*/  ISETP.GT.U32.AND P2, PT, R8.reuse, R82, PT ;  /* 0x000000520800720c */ /* 0x040fe20003f44070 */
[----:B------:R-:W-:Y:S01]  /*3ef0*/  @!P6 IMAD.IADD R79, R79, 0x1, -R8 ;  /* 0x000000014f4fe824 */ /* 0x000fe200078e0a08 */
[C---:B------:R-:W-:Y:S01]  /*3f00*/  ISETP.GT.U32.AND P6, PT, R8.reuse, R83, PT ;  /* 0x000000530800720c */ /* 0x040fe20003fc4070 */
[----:B------:R-:W-:Y:S01]  /*3f10*/  @!P5 IMAD.MOV R77, RZ, RZ, -R77 ;  /* 0x000000ffff4dd224 */ /* 0x000fe200078e0a4d */
[----:B------:R-:W-:Y:S01]  /*3f20*/  ISETP.GT.U32.AND P5, PT, R8, R81, PT ;  /* 0x000000510800720c */ /* 0x000fe20003fa4070 */
[----:B------:R-:W-:Y:S01]  /*3f30*/  IMAD.HI.U32 R4, R2, R85, RZ ;  /* 0x0000005502047227 */ /* 0x000fe200078e00ff */
[----:B------:R-:W-:-:S03]  /*3f40*/  ISETP.GE.AND P0, PT, R13, RZ, PT ;  /* 0x000000ff0d00720c */ /* 0x000fc60003f06270 */
[----:B------:R-:W-:Y:S01]  /*3f50*/  @!P1 IMAD.IADD R78, R78, 0x1, -R8 ;  /* 0x000000014e4e9824 */ /* 0x000fe200078e0a08 */
[----:B------:R-:W-:Y:S01]  /*3f60*/  ISETP.GE.AND P1, PT, R10, RZ, PT ;  /* 0x000000ff0a00720c */ /* 0x000fe20003f26270 */
[----:B------:R-:W-:-:S04]  /*3f70*/  IMAD.HI.U32 R3, R2, R5, RZ ;  /* 0x0000000502037227 */ /* 0x000fc800078e00ff */
[----:B------:R-:W-:Y:S01]  /*3f80*/  IMAD.MOV R4, RZ, RZ, -R4 ;  /* 0x000000ffff047224 */ /* 0x000fe200078e0a04 */
[----:B------:R-:W-:Y:S01]  /*3f90*/  IADD3 R3, -R3, RZ, RZ ;  /* 0x000000ff03037210 */ /* 0x000fe20007ffe1ff */
[--C-:B------:R-:W-:Y:S01]  /*3fa0*/  @!P4 IMAD.IADD R80, R80, 0x1, -R8.reuse ;  /* 0x000000015050c824 */ /* 0x100fe200078e0a08 */
[----:B------:R-:W-:Y:S01]  /*3fb0*/  ISETP.GE.AND P4, PT, R12, RZ, PT ;  /* 0x000000ff0c00720c */ /* 0x000fe20003f86270 */
[----:B------:R-:W-:Y:S01]  /*3fc0*/  IMAD R85, R8, R4, R85 ;  /* 0x0000000408557224 */ /* 0x000fe200078e0255 */
[----:B------:R-:W-:Y:S01]  /*3fd0*/  @!P6 IADD3 R83, R83, -R8, RZ ;  /* 0x800000085353e210 */ /* 0x000fe20007ffe0ff */
[----:B------:R-:W-:Y:S02]  /*3fe0*/  VIADD R4, R0, 0x4f ;  /* 0x0000004f00047836 */ /* 0x000fe40000000000 */
[C---:B------:R-:W-:Y:S01]  /*3ff0*/  IMAD R84, R8.reuse, R3, R5 ;  /* 0x0000000308547224 */ /* 0x040fe200078e0205 */
[C---:B------:R-:W-:Y:S01]  /*4000*/  ISETP.GT.U32.AND P6, PT, R8.reuse, R83, PT ;  /* 0x000000530800720c */ /* 0x040fe20003fc4070 */
[--C-:B------:R-:W-:Y:S01]  /*4010*/  @!P5 IMAD.IADD R81, R81, 0x1, -R8.reuse ;  /* 0x000000015151d824 */ /* 0x100fe200078e0a08 */
[----:B------:R-:W-:Y:S01]  /*4020*/  ISETP.GT.U32.AND P5, PT, R8, R85, PT ;  /* 0x000000550800720c */ /* 0x000fe20003fa4070 */
[----:B------:R-:W-:Y:S01]  /*4030*/  @!P1 IMAD.MOV R79, RZ, RZ, -R79 ;  /* 0x000000ffff4f9224 */ /* 0x000fe200078e0a4f */
[----:B------:R-:W-:Y:S01]  /*4040*/  IABS R5, R4 ;  /* 0x0000000400057213 */ /* 0x000fe20000000000 */
[----:B------:R-:W-:Y:S01]  /*4050*/  VIADD R10, R0, 0x50 ;  /* 0x00000050000a7836 */ /* 0x000fe20000000000 */
[----:B------:R-:W-:Y:S01]  /*4060*/  ISETP.GT.U32.AND P1, PT, R8, R84, PT ;  /* 0x000000540800720c */ /* 0x000fe20003f24070 */
[----:B------:R-:W-:Y:S01]  /*4070*/  @!P2 IMAD.IADD R82, R82, 0x1, -R8 ;  /* 0x000000015252a824 */ /* 0x000fe200078e0a08 */
[----:B------:R-:W-:Y:S01]  /*4080*/  @!P4 IADD3 R80, -R80, RZ, RZ ;  /* 0x000000ff5050c210 */ /* 0x000fe20007ffe1ff */
[----:B------:R-:W-:Y:S01]  /*4090*/  IMAD.HI.U32 R3, R2, R5, RZ ;  /* 0x0000000502037227 */ /* 0x000fe200078e00ff */
[----:B------:R-:W-:-:S02]  /*40a0*/  ISETP.GE.AND P4, PT, R15, RZ, PT ;  /* 0x000000ff0f00720c */ /* 0x000fc40003f86270 */
[----:B------:R-:W-:Y:S01]  /*40b0*/  IABS R87, R10 ;  /* 0x0000000a00577213 */ /* 0x000fe20000000000 */
[----:B------:R-:W-:Y:S01]  /*40c0*/  @!P3 IMAD.MOV R78, RZ, RZ, -R78 ;  /* 0x000000ffff4eb224 */ /* 0x000fe200078e0a4e */
[----:B------:R-:W-:Y:S01]  /*40d0*/  IADD3 R3, -R3, RZ, RZ ;  /* 0x000000ff03037210 */ /* 0x000fe20007ffe1ff */
[--C-:B------:R-:W-:Y:S01]  /*40e0*/  @!P5 IMAD.IADD R85, R85, 0x1, -R8.reuse ;  /* 0x000000015555d824 */ /* 0x100fe200078e0a08 */
[----:B------:R-:W-:Y:S01]  /*40f0*/  ISETP.GT.U32.AND P3, PT, R8, R82, PT ;  /* 0x000000520800720c */ /* 0x000fe20003f64070 */
[--C-:B------:R-:W-:Y:S01]  /*4100*/  @!P6 IMAD.IADD R83, R83, 0x1, -R8.reuse ;  /* 0x000000015353e824 */ /* 0x100fe200078e0a08 */
[----:B------:R-:W-:Y:S01]  /*4110*/  ISETP.GE.AND P2, PT, R14, RZ, PT ;  /* 0x000000ff0e00720c */ /* 0x000fe20003f46270 */
[C---:B------:R-:W-:Y:S01]  /*4120*/  IMAD R86, R8.reuse, R3, R5 ;  /* 0x0000000308567224 */ /* 0x040fe200078e0205 */
[----:B------:R-:W-:Y:S01]  /*4130*/  ISETP.GT.U32.AND P5, PT, R8, R85, PT ;  /* 0x000000550800720c */ /* 0x000fe20003fa4070 */
[----:B------:R-:W-:Y:S01]  /*4140*/  @!P1 IMAD.IADD R84, R84, 0x1, -R8 ;  /* 0x0000000154549824 */ /* 0x000fe200078e0a08 */
[----:B------:R-:W-:Y:S01]  /*4150*/  ISETP.GE.AND P1, PT, R4, RZ, PT ;  /* 0x000000ff0400720c */ /* 0x000fe20003f26270 */
[----:B------:R-:W-:Y:S01]  /*4160*/  IMAD.HI.U32 R4, R2, R87, RZ ;  /* 0x0000005702047227 */ /* 0x000fe200078e00ff */
[----:B------:R-:W-:-:S02]  /*4170*/  IADD3 R3, R0, 0x51, RZ ;  /* 0x0000005100037810 */ /* 0x000fc40007ffe0ff */
[----:B------:R-:W-:Y:S01]  /*4180*/  ISETP.GE.AND P6, PT, R11, RZ, PT ;  /* 0x000000ff0b00720c */ /* 0x000fe20003fc6270 */
[----:B------:R-:W-:Y:S01]  /*4190*/  @!P4 IMAD.MOV R83, RZ, RZ, -R83 ;  /* 0x000000ffff53c224 */ /* 0x000fe200078e0a53 */
[----:B------:R-:W-:Y:S01]  /*41a0*/  ISETP.GT.U32.AND P4, PT, R8, R86, PT ;  /* 0x000000560800720c */ /* 0x000fe20003f84070 */
[----:B------:R-:W-:Y:S02]  /*41b0*/  IMAD.MOV R4, RZ, RZ, -R4 ;  /* 0x000000ffff047224 */ /* 0x000fe400078e0a04 */
[----:B------:R-:W-:Y:S01]  /*41c0*/  @!P3 IMAD.IADD R82, R82, 0x1, -R8 ;  /* 0x000000015252b824 */ /* 0x000fe200078e0a08 */
[----:B------:R-:W-:Y:S01]  /*41d0*/  ISETP.GE.AND P3, PT, R9, RZ, PT ;  /* 0x000000ff0900720c */ /* 0x000fe20003f66270 */
[C---:B------:R-:W-:Y:S01]  /*41e0*/  IMAD R87, R8.reuse, R4, R87 ;  /* 0x0000000408577224 */ /* 0x040fe200078e0257 */
[----:B------:R-:W-:Y:S01]  /*41f0*/  @!P5 IADD3 R85, R85, -R8, RZ ;  /* 0x800000085555d210 */ /* 0x000fe20007ffe0ff */
[----:B------:R-:W-:Y:S01]  /*4200*/  @!P0 IMAD.MOV R81, RZ, RZ, -R81 ;  /* 0x000000ffff518224 */ /* 0x000fe200078e0a51 */
[C---:B------:R-:W-:Y:S01]  /*4210*/  ISETP.GT.U32.AND P0, PT, R8.reuse, R84, PT ;  /* 0x000000540800720c */ /* 0x040fe20003f04070 */
[----:B------:R-:W-:Y:S01]  /*4220*/  @!P2 IMAD.MOV R82, RZ, RZ, -R82 ;  /* 0x000000ffff52a224 */ /* 0x000fe200078e0a52 */
[----:B------:R-:W-:Y:S01]  /*4230*/  ISETP.GT.U32.AND P5, PT, R8, R87, PT ;  /* 0x000000570800720c */ /* 0x000fe20003fa4070 */
[----:B------:R-:W-:Y:S01]  /*4240*/  VIADD R4, R0, 0x52 ;  /* 0x0000005200047836 */ /* 0x000fe20000000000 */
[----:B------:R-:W-:Y:S01]  /*4250*/  ISETP.GE.AND P2, PT, R10, RZ, PT ;  /* 0x000000ff0a00720c */ /* 0x000fe20003f46270 */
[----:B------:R-:W-:Y:S01]  /*4260*/  VIADD R10, R0, 0x53 ;  /* 0x00000053000a7836 */ /* 0x000fe20000000000 */
[----:B------:R-:W-:Y:S01]  /*4270*/  IABS R9, R3 ;  /* 0x0000000300097213 */ /* 0x000fe20000000000 */
[--C-:B------:R-:W-:Y:S01]  /*4280*/  @!P4 IMAD.IADD R86, R86, 0x1, -R8.reuse ;  /* 0x000000015656c824 */ /* 0x100fe200078e0a08 */
[----:B------:R-:W-:Y:S01]  /*4290*/  IABS R89, R4 ;  /* 0x0000000400597213 */ /* 0x000fe20000000000 */
[C---:B------:R-:W-:Y:S01]  /*42a0*/  VIADD R12, R0.reuse, 0x56 ;  /* 0x00000056000c7836 */ /* 0x040fe20000000000 */
[----:B------:R-:W-:Y:S01]  /*42b0*/  IABS R11, R10 ;  /* 0x0000000a000b7213 */ /* 0x000fe20000000000 */
[----:B------:R-:W-:Y:S01]  /*42c0*/  VIADD R13, R0, 0x57 ;  /* 0x00000057000d7836 */ /* 0x000fe20000000000 */
[----:B------:R-:W-:Y:S01]  /*42d0*/  ISETP.GT.U32.AND P4, PT, R8, R86, PT ;  /* 0x000000560800720c */ /* 0x000fe20003f84070 */
[----:B------:R-:W-:Y:S01]  /*42e0*/  @!P0 IMAD.IADD R84, R84, 0x1, -R8 ;  /* 0x0000000154548824 */ /* 0x000fe200078e0a08 */
[----:B------:R-:W-:Y:S01]  /*42f0*/  ISETP.GE.AND P0, PT, R3, RZ, PT ;  /* 0x000000ff0300720c */ /* 0x000fe20003f06270 */
[----:B------:R-:W-:Y:S01]  /*4300*/  IMAD.HI.U32 R5, R2, R11, RZ ;  /* 0x0000000b02057227 */ /* 0x000fe200078e00ff */
[----:B------:R-:W-:-:S03]  /*4310*/  IABS R93, R12 ;  /* 0x0000000c005d7213 */ /* 0x000fc60000000000 */
[----:B------:R-:W-:-:S04]  /*4320*/  IMAD.HI.U32 R3, R2, R9, RZ ;  /* 0x0000000902037227 */ /* 0x000fc800078e00ff */
[----:B------:R-:W-:Y:S01]  /*4330*/  @!P5 IMAD.IADD R87, R87, 0x1, -R8 ;  /* 0x000000015757d824 */ /* 0x000fe200078e0a08 */
[----:B------:R-:W-:Y:S01]  /*4340*/  IADD3 R3, -R3, RZ, RZ ;  /* 0x000000ff03037210 */ /* 0x000fe20007ffe1ff */
[----:B------:R-:W-:Y:S02]  /*4350*/  IMAD.MOV R5, RZ, RZ, -R5 ;  /* 0x000000ffff057224 */ /* 0x000fe400078e0a05 */
[----:B------:R-:W-:Y:S01]  /*4360*/  @!P3 IMAD.MOV R84, RZ, RZ, -R84 ;  /* 0x000000ffff54b224 */ /* 0x000fe200078e0a54 */
[----:B------:R-:W-:Y:S01]  /*4370*/  ISETP.GE.AND P3, PT, R4, RZ, PT ;  /* 0x000000ff0400720c */ /* 0x000fe20003f66270 */
[----:B------:R-:W-:Y:S01]  /*4380*/  IMAD.HI.U32 R4, R2, R89, RZ ;  /* 0x0000005902047227 */ /* 0x000fe200078e00ff */
[----:B------:R-:W-:-:S03]  /*4390*/  ISETP.GT.U32.AND P5, PT, R8, R87, PT ;  /* 0x000000570800720c */ /* 0x000fc60003fa4070 */
[----:B------:R-:W-:Y:S02]  /*43a0*/  @!P4 IMAD.IADD R86, R86, 0x1, -R8 ;  /* 0x000000015656c824 */ /* 0x000fe400078e0a08 */
[C---:B------:R-:W-:Y:S01]  /*43b0*/  IMAD R90, R8.reuse, R5, R11 ;  /* 0x00000005085a7224 */ /* 0x040fe200078e020b */
[----:B------:R-:W-:Y:S01]  /*43c0*/  IABS R11, R13 ;  /* 0x0000000d000b7213 */ /* 0x000fe20000000000 */
[----:B------:R-:W-:Y:S02]  /*43d0*/  IMAD.MOV R4, RZ, RZ, -R4 ;  /* 0x000000ffff047224 */ /* 0x000fe400078e0a04 */
[C---:B------:R-:W-:Y:S02]  /*43e0*/  IMAD R88, R8.reuse, R3, R9 ;  /* 0x0000000308587224 */ /* 0x040fe400078e0209 */
[----:B------:R-:W-:Y:S01]  /*43f0*/  @!P1 IMAD.MOV R86, RZ, RZ, -R86 ;  /* 0x000000ffff569224 */ /* 0x000fe200078e0a56 */
[C---:B------:R-:W-:Y:S01]  /*4400*/  ISETP.GT.U32.AND P1, PT, R8.reuse, R90, PT ;  /* 0x0000005a0800720c */ /* 0x040fe20003f24070 */
[C---:B------:R-:W-:Y:S01]  /*4410*/  IMAD R89, R8.reuse, R4, R89 ;  /* 0x0000000408597224 */ /* 0x040fe200078e0259 */
[----:B------:R-:W-:Y:S01]  /*4420*/  ISETP.GT.U32.AND P4, PT, R8, R88, PT ;  /* 0x000000580800720c */ /* 0x000fe20003f84070 */
[----:B------:R-:W-:Y:S01]  /*4430*/  @!P6 IMAD.MOV R85, RZ, RZ, -R85 ;  /* 0x000000ffff55e224 */ /* 0x000fe200078e0a55 */
[----:B------:R-:W-:Y:S01]  /*4440*/  @!P5 IADD3 R87, R87, -R8, RZ ;  /* 0x800000085757d210 */ /* 0x000fe20007ffe0ff */
[----:B------:R-:W-:Y:S01]  /*4450*/  IMAD.HI.U32 R5, R2, R11, RZ ;  /* 0x0000000b02057227 */ /* 0x000fe200078e00ff */
[----:B------:R-:W-:-:S02]  /*4460*/  ISETP.GT.U32.AND P5, PT, R8, R89, PT ;  /* 0x000000590800720c */ /* 0x000fc40003fa4070 */
[----:B------:R-:W-:Y:S01]  /*4470*/  IADD3 R4, R0, 0x54, RZ ;  /* 0x0000005400047810 */ /* 0x000fe20007ffe0ff */
[----:B------:R-:W-:Y:S01]  /*4480*/  @!P2 IMAD.MOV R87, RZ, RZ, -R87 ;  /* 0x000000ffff57a224 */ /* 0x000fe200078e0a57 */
[----:B------:R-:W-:Y:S01]  /*4490*/  ISETP.GE.AND P6, PT, R10, RZ, PT ;  /* 0x000000ff0a00720c */ /* 0x000fe20003fc6270 */
[C---:B------:R-:W-:Y:S01]  /*44a0*/  VIADD R10, R0.reuse, 0x55 ;  /* 0x00000055000a7836 */ /* 0x040fe20000000000 */
[----:B------:R-:W-:Y:S01]  /*44b0*/  IABS R91, R4 ;  /* 0x00000004005b7213 */ /* 0x000fe20000000000 */
[----:B------:R-:W-:Y:S01]  /*44c0*/  VIADD R14, R0, 0x69 ;  /* 0x00000069000e7836 */ /* 0x000fe20000000000 */
[----:B------:R-:W-:Y:S01]  /*44d0*/  @!P1 IADD3 R90, R90, -R8, RZ ;  /* 0x800000085a5a9210 */ /* 0x000fe20007ffe0ff */
[----:B------:R-:W-:Y:S01]  /*44e0*/  @!P4 IMAD.IADD R88, R88, 0x1, -R8 ;  /* 0x000000015858c824 */ /* 0x000fe200078e0a08 */
[----:B------:R-:W-:Y:S01]  /*44f0*/  ISETP.GE.AND P2, PT, R4, RZ, PT ;  /* 0x000000ff0400720c */ /* 0x000fe20003f46270 */
[----:B------:R-:W-:Y:S01]  /*4500*/  IMAD.HI.U32 R4, R2, R93, RZ ;  /* 0x0000005d02047227 */ /* 0x000fe200078e00ff */
[----:B------:R-:W-:-:S02]  /*4510*/  ISETP.GT.U32.AND P1, PT, R8, R90, PT ;  /* 0x0000005a0800720c */ /* 0x000fc40003f24070 */
[----:B------:R-:W-:Y:S01]  /*4520*/  @!P5 IADD3 R89, R89, -R8, RZ ;  /* 0x800000085959d210 */ /* 0x000fe20007ffe0ff */
[----:B------:R-:W-:Y:S01]  /*4530*/  IMAD.HI.U32 R3, R2, R91, RZ ;  /* 0x0000005b02037227 */ /* 0x000fe200078e00ff */
[C---:B------:R-:W-:Y:S02]  /*4540*/  ISETP.GT.U32.AND P4, PT, R8.reuse, R88, PT ;  /* 0x000000580800720c */ /* 0x040fe40003f84070 */
[C---:B------:R-:W-:Y:S01]  /*4550*/  ISETP.GT.U32.AND P5, PT, R8.reuse, R89, PT ;  /* 0x000000590800720c */ /* 0x040fe20003fa4070 */
[----:B------:R-:W-:Y:S01]  /*4560*/  IMAD.MOV R4, RZ, RZ, -R4 ;  /* 0x000000ffff047224 */ /* 0x000fe200078e0a04 */
[----:B------:R-:W-:Y:S01]  /*4570*/  IABS R9, R10 ;  /* 0x0000000a00097213 */ /* 0x000fe20000000000 */
[----:B------:R-:W-:Y:S01]  /*4580*/  IMAD.MOV R3, RZ, RZ, -R3 ;  /* 0x000000ffff037224 */ /* 0x000fe200078e0a03 */
[----:B------:R-:W-:Y:S01]  /*4590*/  IADD3 R5, -R5, RZ, RZ ;  /* 0x000000ff05057210 */ /* 0x000fe20007ffe1ff */
[C---:B------:R-:W-:Y:S02]  /*45a0*/  IMAD R93, R8.reuse, R4, R93 ;  /* 0x00000004085d7224 */ /* 0x040fe400078e025d */
[----:B------:R-:W-:Y:S01]  /*45b0*/  IMAD R91, R8, R3, R91 ;  /* 0x00000003085b7224 */ /* 0x000fe200078e025b */
[----:B------:R-:W-:Y:S01]  /*45c0*/  @!P1 IADD3 R90, R90, -R8, RZ ;  /* 0x800000085a5a9210 */ /* 0x000fe20007ffe0ff */
[----:B------:R-:W-:Y:S01]  /*45d0*/  VIADD R4, R0, 0x58 ;  /* 0x0000005800047836 */ /* 0x000fe20000000000 */
[----:B------:R-:W-:Y:S01]  /*45e0*/  ISETP.GT.U32.AND P1, PT, R8, R93, PT ;  /* 0x0000005d0800720c */ /* 0x000fe20003f24070 */
[----:B------:R-:W-:-:S03]  /*45f0*/  IMAD.HI.U32 R3, R2, R9, RZ ;  /* 0x0000000902037227 */ /* 0x000fc600078e00ff */
[----:B------:R-:W-:Y:S01]  /*4600*/  IABS R95, R4 ;  /* 0x00000004005f7213 */ /* 0x000fe20000000000 */
[----:B------:R-:W-:Y:S02]  /*4610*/  IMAD R94, R8, R5, R11 ;  /* 0x00000005085e7224 */ /* 0x000fe400078e020b */
[----:B------:R-:W-:Y:S01]  /*4620*/  @!P4 IMAD.IADD R88, R88, 0x1, -R8 ;  /* 0x000000015858c824 */ /* 0x000fe200078e0a08 */
[C---:B------:R-:W-:Y:S01]  /*4630*/  ISETP.GT.U32.AND P4, PT, R8.reuse, R91, PT ;  /* 0x0000005b0800720c */ /* 0x040fe20003f84070 */
[----:B------:R-:W-:Y:S02]  /*4640*/  IMAD.MOV R3, RZ, RZ, -R3 ;  /* 0x000000ffff037224 */ /* 0x000fe400078e0a03 */
[----:B------:R-:W-:Y:S01]  /*4650*/  @!P6 IMAD.MOV R90, RZ, RZ, -R90 ;  /* 0x000000ffff5ae224 */ /* 0x000fe200078e0a5a */
[----:B------:R-:W-:Y:S01]  /*4660*/  ISETP.GT.U32.AND P6, PT, R8, R94, PT ;  /* 0x0000005e0800720c */ /* 0x000fe20003fc4070 */
[----:B------:R-:W-:Y:S01]  /*4670*/  @!P5 IMAD.IADD R89, R89, 0x1, -R8 ;  /* 0x000000015959d824 */ /* 0x000fe200078e0a08 */
[----:B------:R-:W-:Y:S01]  /*4680*/  ISETP.GE.AND P5, PT, R10, RZ, PT ;  /* 0x000000ff0a00720c */ /* 0x000fe20003fa6270 */
[----:B------:R-:W-:-:S02]  /*4690*/  IMAD R92, R8, R3, R9 ;  /* 0x00000003085c7224 */ /* 0x000fc400078e0209 */
[----:B------:R-:W-:Y:S02]  /*46a0*/  VIADD R10, R0, 0x59 ;  /* 0x00000059000a7836 */ /* 0x000fe40000000000 */
[----:B------:R-:W-:-:S03]  /*46b0*/  IMAD.HI.U32 R3, R2, R95, RZ ;  /* 0x0000005f02037227 */ /* 0x000fc600078e00ff */
[----:B------:R-:W-:Y:S01]  /*46c0*/  IABS R5, R10 ;  /* 0x0000000a00057213 */ /* 0x000fe20000000000 */
[----:B------:R-:W-:Y:S02]  /*46d0*/  IMAD.MOV R3, RZ, RZ, -R3 ;  /* 0x000000ffff037224 */ /* 0x000fe400078e0a03 */
[--C-:B------:R-:W-:Y:S01]  /*46e0*/  @!P1 IMAD.IADD R93, R93, 0x1, -R8.reuse ;  /* 0x000000015d5d9824 */ /* 0x100fe200078e0a08 */
[----:B------:R-:W-:Y:S01]  /*46f0*/  @!P6 IADD3 R94, R94, -R8, RZ ;  /* 0x800000085e5ee210 */ /* 0x000fe20007ffe0ff */
[----:B------:R-:W-:Y:S02]  /*4700*/  @!P4 IMAD.IADD R91, R91, 0x1, -R8 ;  /* 0x000000015b5bc824 */ /* 0x000fe400078e0a08 */
[C---:B------:R-:W-:Y:S01]  /*4710*/  IMAD R95, R8.reuse, R3, R95 ;  /* 0x00000003085f7224 */ /* 0x040fe200078e025f */
[----:B------:R-:W-:Y:S01]  /*4720*/  ISETP.GT.U32.AND P6, PT, R8, R93, PT ;  /* 0x0000005d0800720c */ /* 0x000fe20003fc4070 */
[----:B------:R-:W-:Y:S01]  /*4730*/  IMAD.HI.U32 R3, R2, R5, RZ ;  /* 0x0000000502037227 */ /* 0x000fe200078e00ff */
[----:B------:R-:W-:-:S03]  /*4740*/  ISETP.GT.U32.AND P4, PT, R8, R91, PT ;  /* 0x0000005b0800720c */ /* 0x000fc60003f84070 */
[----:B------:R-:W-:Y:S01]  /*4750*/  @!P0 IMAD.MOV R88, RZ, RZ, -R88 ;  /* 0x000000ffff588224 */ /* 0x000fe200078e0a58 */
[----:B------:R-:W-:Y:S01]  /*4760*/  ISETP.GT.U32.AND P0, PT, R8, R92, PT ;  /* 0x0000005c0800720c */ /* 0x000fe20003f04070 */
[----:B------:R-:W-:Y:S01]  /*4770*/  VIADD R11, R0, 0x5a ;  /* 0x0000005a000b7836 */ /* 0x000fe20000000000 */
[----:B------:R-:W-:Y:S01]  /*4780*/  IADD3 R3, -R3, RZ, RZ ;  /* 0x000000ff03037210 */ /* 0x000fe20007ffe1ff */
[----:B------:R-:W-:Y:S01]  /*4790*/  @!P3 IMAD.MOV R89, RZ, RZ, -R89 ;  /* 0x000000ffff59b224 */ /* 0x000fe200078e0a59 */
[----:B------:R-:W-:Y:S01]  /*47a0*/  ISETP.GE.AND P3, PT, R12, RZ, PT ;  /* 0x000000ff0c00720c */ /* 0x000fe20003f66270 */
[----:B------:R-:W-:Y:S01]  /*47b0*/  VIADD R12, R0, 0x5b ;  /* 0x0000005b000c7836 */ /* 0x000fe20000000000 */
[----:B------:R-:W-:Y:S01]  /*47c0*/  IABS R97, R11 ;  /* 0x0000000b00617213 */ /* 0x000fe20000000000 */
[----:B------:R-:W-:Y:S02]  /*47d0*/  IMAD R96, R8, R3, R5 ;  /* 0x0000000308607224 */ /* 0x000fe400078e0205 */
[----:B------:R-:W-:Y:S01]  /*47e0*/  @!P6 IMAD.IADD R93, R93, 0x1, -R8 ;  /* 0x000000015d5de824 */ /* 0x000fe200078e0a08 */
[----:B------:R-:W-:Y:S01]  /*47f0*/  @!P4 IADD3 R91, R91, -R8, RZ ;  /* 0x800000085b5bc210 */ /* 0x000fe20007ffe0ff */
[----:B------:R-:W-:Y:S01]  /*4800*/  IMAD.HI.U32 R3, R2, R97, RZ ;  /* 0x0000006102037227 */ /* 0x000fe200078e00ff */
[----:B------:R-:W-:-:S02]  /*4810*/  ISETP.GT.U32.AND P6, PT, R8, R96, PT ;  /* 0x000000600800720c */ /* 0x000fc40003fc4070 */
[----:B------:R-:W-:Y:S01]  /*4820*/  ISETP.GE.AND P4, PT, R13, RZ, PT ;  /* 0x000000ff0d00720c */ /* 0x000fe20003f86270 */
[----:B------:R-:W-:Y:S01]  /*4830*/  @!P0 IMAD.IADD R92, R92, 0x1, -R8 ;  /* 0x000000015c5c8824 */ /* 0x000fe200078e0a08 */
[----:B------:R-:W-:Y:S01]  /*4840*/  IABS R9, R12 ;  /* 0x0000000c00097213 */ /* 0x000fe20000000000 */
[----:B------:R-:W-:Y:S01]  /*4850*/  @!P2 IMAD.MOV R91, RZ, RZ, -R91 ;  /* 0x000000ffff5ba224 */ /* 0x000fe200078e0a5b */
[----:B------:R-:W-:Y:S01]  /*4860*/  ISETP.GT.U32.AND P2, PT, R8, R94, PT ;  /* 0x0000005e0800720c */ /* 0x000fe20003f44070 */
[----:B------:R-:W-:Y:S01]  /*4870*/  VIADD R13, R0, 0x5c ;  /* 0x0000005c000d7836 */ /* 0x000fe20000000000 */
[----:B------:R-:W-:Y:S01]  /*4880*/  ISETP.GT.U32.AND P1, PT, R8, R92, PT ;  /* 0x0000005c0800720c */ /* 0x000fe20003f24070 */
[----:B------:R-:W-:Y:S01]  /*4890*/  IMAD.MOV R3, RZ, RZ, -R3 ;  /* 0x000000ffff037224 */ /* 0x000fe200078e0a03 */
[----:B------:R-:W-:Y:S01]  /*48a0*/  ISETP.GE.AND P0, PT, R4, RZ, PT ;  /* 0x000000ff0400720c */ /* 0x000fe20003f06270 */
[----:B------:R-:W-:Y:S01]  /*48b0*/  IMAD.HI.U32 R4, R2, R9, RZ ;  /* 0x0000000902047227 */ /* 0x000fe200078e00ff */
[----:B------:R-:W-:-:S02]  /*48c0*/  IABS R99, R13 ;  /* 0x0000000d00637213 */ /* 0x000fc40000000000 */
[----:B------:R-:W-:Y:S01]  /*48d0*/  @!P6 IADD3 R96, R96, -R8, RZ ;  /* 0x800000086060e210 */ /* 0x000fe20007ffe0ff */
[----:B------:R-:W-:Y:S02]  /*48e0*/  IMAD.MOV R4, RZ, RZ, -R4 ;  /* 0x000000ffff047224 */ /* 0x000fe400078e0a04 */
[----:B------:R-:W-:Y:S01]  /*48f0*/  IMAD.HI.U32 R5, R2, R99, RZ ;  /* 0x0000006302057227 */ /* 0x000fe200078e00ff */
[----:B------:R-:W-:Y:S02]  /*4900*/  ISETP.GT.U32.AND P6, PT, R8, R96, PT ;  /* 0x000000600800720c */ /* 0x000fe40003fc4070 */
[----:B------:R-:W-:Y:S01]  /*4910*/  @!P2 IADD3 R94, R94, -R8, RZ ;  /* 0x800000085e5ea210 */ /* 0x000fe20007ffe0ff */
[----:B------:R-:W-:Y:S01]  /*4920*/  IMAD R97, R8, R3, R97 ;  /* 0x0000000308617224 */ /* 0x000fe200078e0261 */
[----:B------:R-:W-:Y:S01]  /*4930*/  ISETP.GE.AND P2, PT, R10, RZ, PT ;  /* 0x000000ff0a00720c */ /* 0x000fe20003f46270 */
[----:B------:R-:W-:Y:S01]  /*4940*/  @!P1 IMAD.IADD R92, R92, 0x1, -R8 ;  /* 0x000000015c5c9824 */ /* 0x000fe200078e0a08 */
[----:B------:R-:W-:Y:S01]  /*4950*/  ISETP.GT.U32.AND P1, PT, R8, R95, PT ;  /* 0x0000005f0800720c */ /* 0x000fe20003f24070 */
[----:B------:R-:W-:-:S02]  /*4960*/  IMAD.MOV R5, RZ, RZ, -R5 ;  /* 0x000000ffff057224 */ /* 0x000fc400078e0a05 */
[----:B------:R-:W-:Y:S01]  /*4970*/  IMAD R98, R8, R4, R9 ;  /* 0x0000000408627224 */ /* 0x000fe200078e0209 */
[----:B------:R-:W-:Y:S01]  /*4980*/  IADD3 R4, R0, 0x5d, RZ ;  /* 0x0000005d00047810 */ /* 0x000fe20007ffe0ff */
[----:B------:R-:W-:Y:S01]  /*4990*/  @!P3 IMAD.MOV R93, RZ, RZ, -R93 ;  /* 0x000000ffff5db224 */ /* 0x000fe200078e0a5d */
[C---:B------:R-:W-:Y:S01]  /*49a0*/  ISETP.GT.U32.AND P3, PT, R8.reuse, R97, PT ;  /* 0x000000610800720c */ /* 0x040fe20003f64070 */
[----:B------:R-:W-:Y:S01]  /*49b0*/  IMAD R99, R8, R5, R99 ;  /* 0x0000000508637224 */ /* 0x000fe200078e0263 */
[----:B------:R-:W-:Y:S01]  /*49c0*/  @!P6 IADD3 R96, R96, -R8, RZ ;  /* 0x800000086060e210 */ /* 0x000fe20007ffe0ff */
[----:B------:R-:W-:Y:S01]  /*49d0*/  @!P4 IMAD.MOV R94, RZ, RZ, -R94 ;  /* 0x000000ffff5ec224 */ /* 0x000fe200078e0a5e */
[----:B------:R-:W-:Y:S01]  /*49e0*/  ISETP.GT.U32.AND P4, PT, R8, R98, PT ;  /* 0x000000620800720c */ /* 0x000fe20003f84070 */
[----:B------:R-:W-:Y:S01]  /*49f0*/  VIADD R9, R0, 0x5e ;  /* 0x0000005e00097836 */ /* 0x000fe20000000000 */
[----:B------:R-:W-:Y:S01]  /*4a00*/  ISETP.GT.U32.AND P6, PT, R8, R99, PT ;  /* 0x000000630800720c */ /* 0x000fe20003fc4070 */
[----:B------:R-:W-:Y:S01]  /*4a10*/  @!P1 IMAD.IADD R95, R95, 0x1, -R8 ;  /* 0x000000015f5f9824 */ /* 0x000fe200078e0a08 */
[----:B------:R-:W-:Y:S01]  /*4a20*/  IABS R5, R4 ;  /* 0x0000000400057213 */ /* 0x000fe20000000000 */
[----:B------:R-:W-:Y:S01]  /*4a30*/  @!P5 IMAD.MOV R92, RZ, RZ, -R92 ;  /* 0x000000ffff5cd224 */ /* 0x000fe200078e0a5c */
[----:B------:R-:W-:Y:S01]  /*4a40*/  IABS R101, R9 ;  /* 0x0000000900657213 */ /* 0x000fe20000000000 */
[----:B------:R-:W-:Y:S01]  /*4a50*/  VIADD R10, R0, 0x5f ;  /* 0x0000005f000a7836 */ /* 0x000fe20000000000 */
[----:B------:R-:W-:Y:S01]  /*4a60*/  ISETP.GT.U32.AND P5, PT, R8, R95, PT ;  /* 0x0000005f0800720c */ /* 0x000fe20003fa4070 */
[----:B------:R-:W-:Y:S01]  /*4a70*/  @!P3 IMAD.IADD R97, R97, 0x1, -R8 ;  /* 0x000000016161b824 */ /* 0x000fe200078e0a08 */
[----:B------:R-:W-:Y:S01]  /*4a80*/  ISETP.GE.AND P1, PT, R11, RZ, PT ;  /* 0x000000ff0b00720c */ /* 0x000fe20003f26270 */
[----:B------:R-:W-:Y:S01]  /*4a90*/  IMAD.HI.U32 R3, R2, R5, RZ ;  /* 0x0000000502037227 */ /* 0x000fe200078e00ff */
[----:B------:R-:W-:-:S02]  /*4aa0*/  IADD3 R11, R0, 0x60, RZ ;  /* 0x00000060000b7810 */ /* 0x000fc40007ffe0ff */
[----:B------:R-:W-:Y:S01]  /*4ab0*/  ISETP.GE.AND P3, PT, R13, RZ, PT ;  /* 0x000000ff0d00720c */ /* 0x000fe20003f66270 */
[--C-:B------:R-:W-:Y:S01]  /*4ac0*/  @!P4 IMAD.IADD R98, R98, 0x1, -R8.reuse ;  /* 0x000000016262c824 */ /* 0x100fe200078e0a08 */
[----:B------:R-:W-:Y:S01]  /*4ad0*/  ISETP.GT.U32.AND P4, PT, R8, R97, PT ;  /* 0x000000610800720c */ /* 0x000fe20003f84070 */
[--C-:B------:R-:W-:Y:S01]  /*4ae0*/  @!P6 IMAD.IADD R99, R99, 0x1, -R8.reuse ;  /* 0x000000016363e824 */ /* 0x100fe200078e0a08 */
[----:B------:R-:W-:Y:S01]  /*4af0*/  IADD3 R100, -R3, RZ, RZ ;  /* 0x000000ff03647210 */ /* 0x000fe20007ffe1ff */
[----:B------:R-:W-:Y:S01]  /*4b00*/  IMAD.HI.U32 R3, R2, R101, RZ ;  /* 0x0000006502037227 */ /* 0x000fe200078e00ff */
[C---:B------:R-:W-:Y:S02]  /*4b10*/  ISETP.GT.U32.AND P6, PT, R8.reuse, R98, PT ;  /* 0x000000620800720c */ /* 0x040fe40003fc4070 */
[----:B------:R-:W-:Y:S01]  /*4b20*/  IABS R103, R11 ;  /* 0x0000000b00677213 */ /* 0x000fe20000000000 */
[----:B------:R-:W-:Y:S01]  /*4b30*/  IMAD R100, R8, R100, R5 ;  /* 0x0000006408647224 */ /* 0x000fe200078e0205 */
[----:B------:R-:W-:Y:S01]  /*4b40*/  IABS R5, R10 ;  /* 0x0000000a00057213 */ /* 0x000fe20000000000 */
[----:B------:R-:W-:Y:S01]  /*4b50*/  IMAD.MOV R3, RZ, RZ, -R3 ;  /* 0x000000ffff037224 */ /* 0x000fe200078e0a03 */
[----:B------:R-:W-:Y:S01]  /*4b60*/  IADD3 R13, R0, 0x68, RZ ;  /* 0x00000068000d7810 */ /* 0x000fe20007ffe0ff */
[--C-:B------:R-:W-:Y:S01]  /*4b70*/  @!P5 IMAD.IADD R95, R95, 0x1, -R8.reuse ;  /* 0x000000015f5fd824 */ /* 0x100fe200078e0a08 */
[----:B------:R-:W-:Y:S01]  /*4b80*/  ISETP.GE.AND P5, PT, R12, RZ, PT ;  /* 0x000000ff0c00720c */ /* 0x000fe20003fa6270 */
[--C-:B------:R-:W-:Y:S01]  /*4b90*/  @!P4 IMAD.IADD R97, R97, 0x1, -R8.reuse ;  /* 0x000000016161c824 */ /* 0x100fe200078e0a08 */
[C---:B------:R-:W-:Y:S01]  /*4ba0*/  ISETP.GT.U32.AND P4, PT, R8.reuse, R100, PT ;  /* 0x000000640800720c */ /* 0x040fe20003f84070 */
[C---:B------:R-:W-:Y:S01]  /*4bb0*/  IMAD R101, R8.reuse, R3, R101 ;  /* 0x0000000308657224 */ /* 0x040fe200078e0265 */
[----:B------:R-:W-:Y:S01]  /*4bc0*/  IABS R111, R13 ;  /* 0x0000000d006f7213 */ /* 0x000fe20000000000 */
[----:B------:R-:W-:Y:S01]  /*4bd0*/  @!P0 IMAD.MOV R95, RZ, RZ, -R95 ;  /* 0x000000ffff5f8224 */ /* 0x000fe200078e0a5f */
[----:B------:R-:W-:Y:S01]  /*4be0*/  ISETP.GT.U32.AND P0, PT, R8, R99, PT ;  /* 0x000000630800720c */ /* 0x000fe20003f04070 */
[----:B------:R-:W-:Y:S01]  /*4bf0*/  @!P6 IMAD.IADD R98, R98, 0x1, -R8 ;  /* 0x000000016262e824 */ /* 0x000fe200078e0a08 */
[----:B------:R-:W-:Y:S01]  /*4c00*/  ISETP.GT.U32.AND P6, PT, R8, R101, PT ;  /* 0x000000650800720c */ /* 0x000fe20003fc4070 */
[----:B------:R-:W-:-:S02]  /*4c10*/  VIADD R12, R0, 0x61 ;  /* 0x00000061000c7836 */ /* 0x000fc40000000000 */
[----:B------:R-:W-:Y:S02]  /*4c20*/  IMAD.HI.U32 R3, R2, R5, RZ ;  /* 0x0000000502037227 */ /* 0x000fe400078e00ff */
[----:B------:R-:W-:Y:S02]  /*4c30*/  @!P5 IADD3 R98, -R98, RZ, RZ ;  /* 0x000000ff6262d210 */ /* 0x000fe40007ffe1ff */
[--C-:B------:R-:W-:Y:S01]  /*4c40*/  @!P4 IMAD.IADD R100, R100, 0x1, -R8.reuse ;  /* 0x000000016464c824 */ /* 0x100fe200078e0a08 */
[----:B------:R-:W-:Y:S01]  /*4c50*/  ISETP.GE.AND P4, PT, R9, RZ, PT ;  /* 0x000000ff0900720c */ /* 0x000fe20003f86270 */
[----:B------:R-:W-:Y:S01]  /*4c60*/  IMAD.MOV R102, RZ, RZ, -R3 ;  /* 0x000000ffff667224 */ /* 0x000fe200078e0a03 */
[----:B------:R-:W-:Y:S01]  /*4c70*/  ISETP.GE.AND P5, PT, R10, RZ, PT ;  /* 0x000000ff0a00720c */ /* 0x000fe20003fa6270 */
[----:B------:R-:W-:Y:S01]  /*4c80*/  IMAD.HI.U32 R3, R2, R103, RZ ;  /* 0x0000006702037227 */ /* 0x000fe200078e00ff */
[----:B------:R-:W-:Y:S02]  /*4c90*/  @!P0 IADD3 R99, R99, -R8, RZ ;  /* 0x8000000863638210 */ /* 0x000fe40007ffe0ff */
[----:B------:R-:W-:Y:S01]  /*4ca0*/  ISETP.GE.AND P0, PT, R4, RZ, PT ;  /* 0x000000ff0400720c */ /* 0x000fe20003f06270 */
[----:B------:R-:W-:Y:S01]  /*4cb0*/  @!P6 IMAD.IADD R101, R101, 0x1, -R8 ;  /* 0x000000016565e824 */ /* 0x000fe200078e0a08 */
[----:B------:R-:W-:Y:S01]  /*4cc0*/  IABS R4, R12 ;  /* 0x0000000c00047213 */ /* 0x000fe20000000000 */
[C---:B------:R-:W-:Y:S01]  /*4cd0*/  IMAD R102, R8.reuse, R102, R5 ;  /* 0x0000006608667224 */ /* 0x040fe200078e0205 */
[----:B------:R-:W-:Y:S01]  /*4ce0*/  ISETP.GT.U32.AND P6, PT, R8, R100, PT ;  /* 0x000000640800720c */ /* 0x000fe20003fc4070 */
[----:B------:R-:W-:-:S02]  /*4cf0*/  @!P1 IMAD.MOV R97, RZ, RZ, -R97 ;  /* 0x000000ffff619224 */ /* 0x000fc400078e0a61 */
[----:B------:R-:W-:Y:S01]  /*4d00*/  IMAD.MOV.U32 R5, RZ, RZ, R4 ;  /* 0x000000ffff057224 */ /* 0x000fe200078e0004 */
[----:B------:R-:W-:Y:S01]  /*4d10*/  IADD3 R4, -R3, RZ, RZ ;  /* 0x000000ff03047210 */ /* 0x000fe20007ffe1ff */
[----:B------:R-:W-:Y:S01]  /*4d20*/  @!P2 IMAD.MOV R96, RZ, RZ, -R96 ;  /* 0x000000ffff60a224 */ /* 0x000fe200078e0a60 */
[----:B------:R-:W-:Y:S01]  /*4d30*/  ISETP.GT.U32.AND P1, PT, R8, R102, PT ;  /* 0x000000660800720c */ /* 0x000fe20003f24070 */
[----:B------:R-:W-:Y:S01]  /*4d40*/  IMAD.HI.U32 R3, R2, R5, RZ ;  /* 0x0000000502037227 */ /* 0x000fe200078e00ff */
[----:B------:R-:W-:-:S03]  /*4d50*/  ISETP.GT.U32.AND P2, PT, R8, R101, PT ;  /* 0x000000650800720c */ /* 0x000fc60003f44070 */
[----:B------:R-:W-:Y:S02]  /*4d60*/  IMAD R103, R8, R4, R103 ;  /* 0x0000000408677224 */ /* 0x000fe400078e0267 */
[----:B------:R-:W-:Y:S01]  /*4d70*/  @!P6 IADD3 R100, R100, -R8, RZ ;  /* 0x800000086464e210 */ /* 0x000fe20007ffe0ff */
[----:B------:R-:W-:Y:S02]  /*4d80*/  VIADD R4, R0, 0x62 ;  /* 0x0000006200047836 */ /* 0x000fe40000000000 */
[----:B------:R-:W-:Y:S01]  /*4d90*/  ISETP.GT.U32.AND P6, PT, R8, R103, PT ;  /* 0x000000670800720c */ /* 0x000fe20003fc4070 */
[----:B------:R-:W-:Y:S02]  /*4da0*/  IMAD.MOV R3, RZ, RZ, -R3 ;  /* 0x000000ffff037224 */ /* 0x000fe400078e0a03 */
[----:B------:R-:W-:Y:S01]  /*4db0*/  IABS R105, R4 ;  /* 0x0000000400697213 */ /* 0x000fe20000000000 */
[----:B------:R-:W-:Y:S01]  /*4dc0*/  @!P1 IMAD.IADD R102, R102, 0x1, -R8 ;  /* 0x0000000166669824 */ /* 0x000fe200078e0a08 */
[----:B------:R-:W-:Y:S01]  /*4dd0*/  ISETP.GE.AND P1, PT, R4, RZ, PT ;  /* 0x000000ff0400720c */ /* 0x000fe20003f26270 */
[----:B------:R-:W-:-:S02]  /*4de0*/  IMAD R104, R8, R3, R5 ;  /* 0x0000000308687224 */ /* 0x000fc400078e0205 */
[----:B------:R-:W-:-:S04]  /*4df0*/  IMAD.HI.U32 R3, R2, R105, RZ ;  /* 0x0000006902037227 */ /* 0x000fc800078e00ff */
[--C-:B------:R-:W-:Y:S01]  /*4e00*/  @!P2 IMAD.IADD R101, R101, 0x1, -R8.reuse ;  /* 0x000000016565a824 */ /* 0x100fe200078e0a08 */
[----:B------:R-:W-:Y:S01]  /*4e10*/  IADD3 R3, -R3, RZ, RZ ;  /* 0x000000ff03037210 */ /* 0x000fe20007ffe1ff */
[----:B------:R-:W-:Y:S01]  /*4e20*/  @!P6 IMAD.IADD R103, R103, 0x1, -R8 ;  /* 0x000000016767e824 */ /* 0x000fe200078e0a08 */
[C---:B------:R-:W-:Y:S01]  /*4e30*/  ISETP.GT.U32.AND P6, PT, R8.reuse, R102, PT ;  /* 0x000000660800720c */ /* 0x040fe20003fc4070 */
[----:B------:R-:W-:Y:S01]  /*4e40*/  @!P4 IMAD.MOV R101, RZ, RZ, -R101 ;  /* 0x000000ffff65c224 */ /* 0x000fe200078e0a65 */
[C---:B------:R-:W-:Y:S01]  /*4e50*/  ISETP.GT.U32.AND P4, PT, R8.reuse, R104, PT ;  /* 0x000000680800720c */ /* 0x040fe20003f84070 */
[----:B------:R-:W-:Y:S01]  /*4e60*/  IMAD R105, R8, R3, R105 ;  /* 0x0000000308697224 */ /* 0x000fe200078e0269 */
[----:B------:R-:W-:Y:S01]  /*4e70*/  ISETP.GE.AND P2, PT, R12, RZ, PT ;  /* 0x000000ff0c00720c */ /* 0x000fe20003f46270 */
[C---:B------:R-:W-:Y:S02]  /*4e80*/  VIADD R10, R0.reuse, 0x63 ;  /* 0x00000063000a7836 */ /* 0x040fe40000000000 */
[----:B------:R-:W-:Y:S01]  /*4e90*/  @!P3 IMAD.MOV R99, RZ, RZ, -R99 ;  /* 0x000000ffff63b224 */ /* 0x000fe200078e0a63 */
[----:B------:R-:W-:Y:S01]  /*4ea0*/  ISETP.GE.AND P3, PT, R11, RZ, PT ;  /* 0x000000ff0b00720c */ /* 0x000fe20003f66270 */
[----:B------:R-:W-:Y:S01]  /*4eb0*/  @!P0 IMAD.MOV R100, RZ, RZ, -R100 ;  /* 0x000000ffff648224 */ /* 0x000fe200078e0a64 */
[----:B------:R-:W-:Y:S01]  /*4ec0*/  IABS R5, R10 ;  /* 0x0000000a00057213 */ /* 0x000fe20000000000 */
[C---:B------:R-:W-:Y:S01]  /*4ed0*/  VIADD R12, R0.reuse, 0x65 ;  /* 0x00000065000c7836 */ /* 0x040fe20000000000 */
[----:B------:R-:W-:Y:S01]  /*4ee0*/  IADD3 R11, R0, 0x64, RZ ;  /* 0x00000064000b7810 */ /* 0x000fe20007ffe0ff */
[----:B------:R-:W-:Y:S01]  /*4ef0*/  @!P6 IMAD.IADD R102, R102, 0x1, -R8 ;  /* 0x000000016666e824 */ /* 0x000fe200078e0a08 */
[----:B------:R-:W-:Y:S01]  /*4f00*/  ISETP.GT.U32.AND P6, PT, R8, R105, PT ;  /* 0x000000690800720c */ /* 0x000fe20003fc4070 */
[----:B------:R-:W-:Y:S01]  /*4f10*/  IMAD.HI.U32 R3, R2, R5, RZ ;  /* 0x0000000502037227 */ /* 0x000fe200078e00ff */
[----:B------:R-:W-:-:S02]  /*4f20*/  ISETP.GT.U32.AND P0, PT, R8, R103, PT ;  /* 0x000000670800720c */ /* 0x000fc40003f04070 */
[----:B------:R-:W-:Y:S01]  /*4f30*/  IABS R107, R11 ;  /* 0x0000000b006b7213 */ /* 0x000fe20000000000 */
[----:B------:R-:W-:Y:S01]  /*4f40*/  @!P4 IMAD.IADD R104, R104, 0x1, -R8 ;  /* 0x000000016868c824 */ /* 0x000fe200078e0a08 */
[----:B------:R-:W-:Y:S01]  /*4f50*/  IADD3 R106, -R3, RZ, RZ ;  /* 0x000000ff036a7210 */ /* 0x000fe20007ffe1ff */
[----:B------:R-:W-:Y:S01]  /*4f60*/  @!P5 IMAD.MOV R102, RZ, RZ, -R102 ;  /* 0x000000ffff66d224 */ /* 0x000fe200078e0a66 */
[----:B------:R-:W-:Y:S01]  /*4f70*/  IABS R9, R12 ;  /* 0x0000000c00097213 */ /* 0x000fe20000000000 */
[----:B------:R-:W-:Y:S01]  /*4f80*/  IMAD.HI.U32 R4, R2, R107, RZ ;  /* 0x0000006b02047227 */ /* 0x000fe200078e00ff */
[----:B------:R-:W-:-:S03]  /*4f90*/  ISETP.GE.AND P4, PT, R11, RZ, PT ;  /* 0x000000ff0b00720c */ /* 0x000fc60003f86270 */
[----:B------:R-:W-:Y:S01]  /*4fa0*/  @!P6 IADD3 R105, R105, -R8, RZ ;  /* 0x800000086969e210 */ /* 0x000fe20007ffe0ff */
[----:B------:R-:W-:Y:S01]  /*4fb0*/  IMAD.MOV R4, RZ, RZ, -R4 ;  /* 0x000000ffff047224 */ /* 0x000fe200078e0a04 */
[C---:B------:R-:W-:Y:S01]  /*4fc0*/  ISETP.GT.U32.AND P6, PT, R8.reuse, R104, PT ;  /* 0x000000680800720c */ /* 0x040fe20003fc4070 */
[----:B------:R-:W-:Y:S01]  /*4fd0*/  @!P0 IMAD.IADD R103, R103, 0x1, -R8 ;  /* 0x0000000167678824 */ /* 0x000fe200078e0a08 */
[C---:B------:R-:W-:Y:S01]  /*4fe0*/  ISETP.GT.U32.AND P5, PT, R8.reuse, R105, PT ;  /* 0x000000690800720c */ /* 0x040fe20003fa4070 */
[----:B------:R-:W-:Y:S01]  /*4ff0*/  IMAD R106, R8, R106, R5 ;  /* 0x0000006a086a7224 */ /* 0x000fe200078e0205 */
[----:B------:R-:W-:Y:S01]  /*5000*/  ISETP.GE.AND P0, PT, R10, RZ, PT ;  /* 0x000000ff0a00720c */ /* 0x000fe20003f06270 */
[C---:B------:R-:W-:Y:S02]  /*5010*/  IMAD R107, R8.reuse, R4, R107 ;  /* 0x00000004086b7224 */ /* 0x040fe400078e026b */
[----:B------:R-:W-:Y:S01]  /*5020*/  @!P3 IMAD.MOV R103, RZ, RZ, -R103 ;  /* 0x000000ffff67b224 */ /* 0x000fe200078e0a67 */
[----:B------:R-:W-:Y:S01]  /*5030*/  ISETP.GT.U32.AND P3, PT, R8, R106, PT ;  /* 0x0000006a0800720c */ /* 0x000fe20003f64070 */
[----:B------:R-:W-:-:S04]  /*5040*/  IMAD.HI.U32 R3, R2, R9, RZ ;  /* 0x0000000902037227 */ /* 0x000fc800078e00ff */
[--C-:B------:R-:W-:Y:S01]  /*5050*/  @!P6 IMAD.IADD R104, R104, 0x1, -R8.reuse ;  /* 0x000000016868e824 */ /* 0x100fe200078e0a08 */
[----:B------:R-:W-:Y:S01]  /*5060*/  ISETP.GT.U32.AND P6, PT, R8, R107, PT ;  /* 0x0000006b0800720c */ /* 0x000fe20003fc4070 */
[----:B------:R-:W-:Y:S01]  /*5070*/  IMAD.MOV R3, RZ, RZ, -R3 ;  /* 0x000000ffff037224 */ /* 0x000fe200078e0a03 */
[----:B------:R-:W-:Y:S01]  /*5080*/  @!P5 IADD3 R105, R105, -R8, RZ ;  /* 0x800000086969d210 */ /* 0x000fe20007ffe0ff */
[----:B------:R-:W-:Y:S02]  /*5090*/  VIADD R10, R0, 0x66 ;  /* 0x00000066000a7836 */ /* 0x000fe40000000000 */
[----:B------:R-:W-:Y:S01]  /*50a0*/  IMAD R108, R8, R3, R9 ;  /* 0x00000003086c7224 */ /* 0x000fe200078e0209 */
[----:B------:R-:W-:Y:S01]  /*50b0*/  IABS R9, R14 ;  /* 0x0000000e00097213 */ /* 0x000fe20000000000 */
[--C-:B------:R-:W-:Y:S01]  /*50c0*/  @!P3 IMAD.IADD R106, R106, 0x1, -R8.reuse ;  /* 0x000000016a6ab824 */ /* 0x100fe200078e0a08 */
[----:B------:R-:W-:Y:S01]  /*50d0*/  IABS R109, R10 ;  /* 0x0000000a006d7213 */ /* 0x000fe20000000000 */
[----:B------:R-:W-:Y:S01]  /*50e0*/  VIADD R11, R0, 0x67 ;  /* 0x00000067000b7836 */ /* 0x000fe20000000000 */
[----:B------:R-:W-:Y:S01]  /*50f0*/  ISETP.GT.U32.AND P5, PT, R8, R108, PT ;  /* 0x0000006c0800720c */ /* 0x000fe20003fa4070 */
[----:B------:R-:W-:Y:S01]  /*5100*/  @!P1 IMAD.MOV R105, RZ, RZ, -R105 ;  /* 0x000000ffff699224 */ /* 0x000fe200078e0a69 */
[----:B------:R-:W-:Y:S01]  /*5110*/  ISETP.GE.AND P1, PT, R10, RZ, PT ;  /* 0x000000ff0a00720c */ /* 0x000fe20003f26270 */
[----:B------:R-:W-:Y:S01]  /*5120*/  @!P6 IMAD.IADD R107, R107, 0x1, -R8 ;  /* 0x000000016b6be824 */ /* 0x000fe200078e0a08 */
[----:B------:R-:W-:Y:S01]  /*5130*/  ISETP.GT.U32.AND P6, PT, R8, R106, PT ;  /* 0x0000006a0800720c */ /* 0x000fe20003fc4070 */
[----:B------:R-:W-:Y:S01]  /*5140*/  IMAD.HI.U32 R3, R2, R109, RZ ;  /* 0x0000006d02037227 */ /* 0x000fe200078e00ff */
[----:B------:R-:W-:-:S02]  /*5150*/  IABS R5, R11 ;  /* 0x0000000b00057213 */ /* 0x000fc40000000000 */
[----:B------:R-:W-:Y:S01]  /*5160*/  ISETP.GE.AND P3, PT, R12, RZ, PT ;  /* 0x000000ff0c00720c */ /* 0x000fe20003f66270 */
[----:B------:R-:W-:Y:S02]  /*5170*/  IMAD.MOV R3, RZ, RZ, -R3 ;  /* 0x000000ffff037224 */ /* 0x000fe400078e0a03 */
[----:B------:R-:W-:-:S04]  /*5180*/  IMAD.HI.U32 R4, R2, R5, RZ ;  /* 0x0000000502047227 */ /* 0x000fc800078e00ff */
[----:B------:R-:W-:Y:S01]  /*5190*/  IMAD R109, R8, R3, R109 ;  /* 0x00000003086d7224 */ /* 0x000fe200078e026d */
[----:B------:R-:W-:Y:S01]  /*51a0*/  IADD3 R4, -R4, RZ, RZ ;  /* 0x000000ff04047210 */ /* 0x000fe20007ffe1ff */
[----:B------:R-:W-:Y:S01]  /*51b0*/  @!P5 IMAD.IADD R108, R108, 0x1, -R8 ;  /* 0x000000016c6cd824 */ /* 0x000fe200078e0a08 */
[----:B------:R-:W-:Y:S01]  /*51c0*/  @!P6 IADD3 R106, R106, -R8, RZ ;  /* 0x800000086a6ae210 */ /* 0x000fe20007ffe0ff */
[----:B------:R-:W-:Y:S01]  /*51d0*/  VIADD R10, R0, 0x6a ;  /* 0x0000006a000a7836 */ /* 0x000fe20000000000 */
[C---:B------:R-:W-:Y:S01]  /*51e0*/  ISETP.GT.U32.AND P5, PT, R8.reuse, R107, PT ;  /* 0x0000006b0800720c */ /* 0x040fe20003fa4070 */
[C---:B------:R-:W-:Y:S01]  /*51f0*/  IMAD R110, R8.reuse, R4, R5 ;  /* 0x00000004086e7224 */ /* 0x040fe200078e0205 */
[----:B------:R-:W-:Y:S01]  /*5200*/  ISETP.GT.U32.AND P6, PT, R8, R109, PT ;  /* 0x0000006d0800720c */ /* 0x000fe20003fc4070 */
[----:B------:R-:W-:Y:S01]  /*5210*/  IMAD.HI.U32 R4, R2, R9, RZ ;  /* 0x0000000902047227 */ /* 0x000fe200078e00ff */
[----:B------:R-:W-:-:S03]  /*5220*/  IABS R113, R10 ;  /* 0x0000000a00717213 */ /* 0x000fc60000000000 */
[----:B------:R-:W-:Y:S02]  /*5230*/  IMAD.MOV R4, RZ, RZ, -R4 ;  /* 0x000000ffff047224 */ /* 0x000fe400078e0a04 */
[----:B------:R-:W-:Y:S02]  /*5240*/  @!P0 IMAD.MOV R106, RZ, RZ, -R106 ;  /* 0x000000ffff6a8224 */ /* 0x000fe400078e0a6a */
[----:B------:R-:W-:Y:S02]  /*5250*/  IMAD R112, R8, R4, R9 ;  /* 0x0000000408707224 */ /* 0x000fe400078e0209 */
[----:B------:R-:W-:Y:S01]  /*5260*/  @!P5 IADD3 R107, R107, -R8, RZ ;  /* 0x800000086b6bd210 */ /* 0x000fe20007ffe0ff */
[----:B------:R-:W-:Y:S01]  /*5270*/  IMAD.HI.U32 R3, R2, R111, RZ ;  /* 0x0000006f02037227 */ /* 0x000fe200078e00ff */
[----:B------:R-:W-:-:S03]  /*5280*/  ISETP.GT.U32.AND P5, PT, R8, R110, PT ;  /* 0x0000006e0800720c */ /* 0x000fc60003fa4070 */
[----:B------:R-:W-:Y:S02]  /*5290*/  @!P6 IMAD.IADD R109, R109, 0x1, -R8 ;  /* 0x000000016d6de824 */ /* 0x000fe400078e0a08 */
[----:B------:R-:W-:Y:S01]  /*52a0*/  @!P4 IMAD.MOV R107, RZ, RZ, -R107 ;  /* 0x000000ffff6bc224 */ /* 0x000fe200078e0a6b */
[C---:B------:R-:W-:Y:S01]  /*52b0*/  ISETP.GT.U32.AND P4, PT, R8.reuse, R112, PT ;  /* 0x000000700800720c */ /* 0x040fe20003f84070 */
[----:B------:R-:W-:Y:S01]  /*52c0*/  IMAD.MOV R3, RZ, RZ, -R3 ;  /* 0x000000ffff037224 */ /* 0x000fe200078e0a03 */
[----:B------:R-:W-:Y:S01]  /*52d0*/  ISETP.GT.U32.AND P0, PT, R8, R109, PT ;  /* 0x0000006d0800720c */ /* 0x000fe20003f04070 */
[----:B------:R-:W-:Y:S02]  /*52e0*/  VIADD R4, R0, 0x6b ;  /* 0x0000006b00047836 */ /* 0x000fe40000000000 */
[----:B------:R-:W-:Y:S02]  /*52f0*/  IMAD R111, R8, R3, R111 ;  /* 0x00000003086f7224 */ /* 0x000fe400078e026f */
[----:B------:R-:W-:Y:S01]  /*5300*/  IMAD.HI.U32 R3, R2, R113, RZ ;  /* 0x0000007102037227 */ /* 0x000fe200078e00ff */
[----:B------:R-:W-:-:S02]  /*5310*/  @!P5 IADD3 R110, R110, -R8, RZ ;  /* 0x800000086e6ed210 */ /* 0x000fc40007ffe0ff */
[----:B------:R-:W-:Y:S01]  /*5320*/  IABS R5, R4 ;  /* 0x0000000400057213 */ /* 0x000fe20000000000 */
[----:B------:R-:W-:Y:S01]  /*5330*/  IMAD.MOV R3, RZ, RZ, -R3 ;  /* 0x000000ffff037224 */ /* 0x000fe200078e0a03 */
[----:B------:R-:W-:Y:S01]  /*5340*/  ISETP.GT.U32.AND P5, PT, R8, R110, PT ;  /* 0x0000006e0800720c */ /* 0x000fe20003fa4070 */
[----:B------:R-:W-:Y:S01]  /*5350*/  @!P2 IMAD.MOV R104, RZ, RZ, -R104 ;  /* 0x000000ffff68a224 */ /* 0x000fe200078e0a68 */
[----:B------:R-:W-:Y:S01]  /*5360*/  @!P4 IADD3 R112, R112, -R8, RZ ;  /* 0x800000087070c210 */ /* 0x000fe20007ffe0ff */
[----:B------:R-:W-:Y:S01]  /*5370*/  @!P0 IMAD.IADD R109, R109, 0x1, -R8 ;  /* 0x000000016d6d8824 */ /* 0x000fe200078e0a08 */
[C---:B------:R-:W-:Y:S01]  /*5380*/  ISETP.GT.U32.AND P6, PT, R8.reuse, R111, PT ;  /* 0x0000006f0800720c */ /* 0x040fe20003fc4070 */
[C---:B------:R-:W-:Y:S01]  /*5390*/  IMAD R113, R8.reuse, R3, R113 ;  /* 0x0000000308717224 */ /* 0x040fe200078e0271 */
[C---:B------:R-:W-:Y:S01]  /*53a0*/  ISETP.GT.U32.AND P2, PT, R8.reuse, R108, PT ;  /* 0x0000006c0800720c */ /* 0x040fe20003f44070 */
[----:B------:R-:W-:Y:S01]  /*53b0*/  @!P1 IMAD.MOV R109, RZ, RZ, -R109 ;  /* 0x000000ffff6d9224 */ /* 0x000fe200078e0a6d */
[----:B------:R-:W-:Y:S01]  /*53c0*/  ISETP.GT.U32.AND P1, PT, R8, R112, PT ;  /* 0x000000700800720c */ /* 0x000fe20003f24070 */
[----:B------:R-:W-:Y:S01]  /*53d0*/  IMAD.HI.U32 R3, R2, R5, RZ ;  /* 0x0000000502037227 */ /* 0x000fe200078e00ff */
[----:B------:R-:W-:-:S02]  /*53e0*/  ISETP.GE.AND P0, PT, R14, RZ, PT ;  /* 0x000000ff0e00720c */ /* 0x000fc40003f06270 */
[----:B------:R-:W-:Y:S01]  /*53f0*/  ISETP.GE.AND P4, PT, R10, RZ, PT ;  /* 0x000000ff0a00720c */ /* 0x000fe20003f86270 */
[----:B------:R-:W-:Y:S01]  /*5400*/  IMAD.MOV R3, RZ, RZ, -R3 ;  /* 0x000000ffff037224 */ /* 0x000fe200078e0a03 */
[----:B------:R-:W-:Y:S01]  /*5410*/  IADD3 R10, R0, 0x6f, RZ ;  /* 0x0000006f000a7810 */ /* 0x000fe20007ffe0ff */
[--C-:B------:R-:W-:Y:S01]  /*5420*/  @!P5 IMAD.IADD R110, R110, 0x1, -R8.reuse ;  /* 0x000000016e6ed824 */ /* 0x100fe200078e0a08 */
[C---:B------:R-:W-:Y:S01]  /*5430*/  ISETP.GT.U32.AND P5, PT, R8.reuse, R113, PT ;  /* 0x000000710800720c */ /* 0x040fe20003fa4070 */
[----:B------:R-:W-:Y:S01]  /*5440*/  IMAD R114, R8, R3, R5 ;  /* 0x0000000308727224 */ /* 0x000fe200078e0205 */
[----:B------:R-:W-:Y:S01]  /*5450*/  @!P6 IADD3 R111, R111, -R8, RZ ;  /* 0x800000086f6fe210 */ /* 0x000fe20007ffe0ff */
[--C-:B------:R-:W-:Y:S01]  /*5460*/  @!P2 IMAD.IADD R108, R108, 0x1, -R8.reuse ;  /* 0x000000016c6ca824 */ /* 0x100fe200078e0a08 */
[----:B------:R-:W-:Y:S01]  /*5470*/  ISETP.GE.AND P2, PT, R11, RZ, PT ;  /* 0x000000ff0b00720c */ /* 0x000fe20003f46270 */
[----:B------:R-:W-:Y:S01]  /*5480*/  @!P1 IMAD.IADD R112, R112, 0x1, -R8 ;  /* 0x0000000170709824 */ /* 0x000fe200078e0a08 */
[C---:B------:R-:W-:Y:S01]  /*5490*/  ISETP.GT.U32.AND P1, PT, R8.reuse, R114, PT ;  /* 0x000000720800720c */ /* 0x040fe20003f24070 */
[----:B------:R-:W-:Y:S01]  /*54a0*/  @!P3 IMAD.MOV R108, RZ, RZ, -R108 ;  /* 0x000000ffff6cb224 */ /* 0x000fe200078e0a6c */
[----:B------:R-:W-:Y:S01]  /*54b0*/  ISETP.GT.U32.AND P6, PT, R8, R111, PT ;  /* 0x0000006f0800720c */ /* 0x000fe20003fc4070 */
[C---:B------:R-:W-:Y:S01]  /*54c0*/  VIADD R5, R0.reuse, 0x6e ;  /* 0x0000006e00057836 */ /* 0x040fe20000000000 */
[----:B------:R-:W-:Y:S01]  /*54d0*/  ISETP.GE.AND P3, PT, R13, RZ, PT ;  /* 0x000000ff0d00720c */ /* 0x000fe20003f66270 */
[C---:B------:R-:W-:Y:S01]  /*54e0*/  VIADD R13, R0.reuse, 0x73 ;  /* 0x00000073000d7836 */ /* 0x040fe20000000000 */
[C---:B------:R-:W-:Y:S01]  /*54f0*/  IADD3 R3, R0.reuse, 0x6c, RZ ;  /* 0x0000006c00037810 */ /* 0x040fe20007ffe0ff */
[----:B------:R-:W-:Y:S01]  /*5500*/  @!P5 IMAD.IADD R113, R113, 0x1, -R8 ;  /* 0x000000017171d824 */ /* 0x000fe200078e0a08 */
[----:B------:R-:W-:Y:S01]  /*5510*/  IABS R117, R5 ;  /* 0x0000000500757213 */ /* 0x000fe20000000000 */
[----:B------:R-:W-:Y:S01]  /*5520*/  VIADD R12, R0, 0x72 ;  /* 0x00000072000c7836 */ /* 0x000fe20000000000 */
[----:B------:R-:W-:Y:S01]  /*5530*/  IABS R115, R3 ;  /* 0x0000000300737213 */ /* 0x000fe20000000000 */
[----:B------:R-:W-:Y:S01]  /*5540*/  @!P2 IMAD.MOV R110, RZ, RZ, -R110 ;  /* 0x000000ffff6ea224 */ /* 0x000fe200078e0a6e */
[----:B------:R-:W-:Y:S01]  /*5550*/  ISETP.GT.U32.AND P5, PT, R8, R113, PT ;  /* 0x000000710800720c */ /* 0x000fe20003fa4070 */
[--C-:B------:R-:W-:Y:S01]  /*5560*/  @!P1 IMAD.IADD R114, R114, 0x1, -R8.reuse ;  /* 0x0000000172729824 */ /* 0x100fe200078e0a08 */
[----:B------:R-:W-:Y:S01]  /*5570*/  ISETP.GE.AND P2, PT, R3, RZ, PT ;  /* 0x000000ff0300720c */ /* 0x000fe20003f46270 */
[----:B------:R-:W-:Y:S01]  /*5580*/  @!P6 IMAD.IADD R111, R111, 0x1, -R8 ;  /* 0x000000016f6fe824 */ /* 0x000fe200078e0a08 */
[----:B------:R-:W-:Y:S01]  /*5590*/  ISETP.GE.AND P6, PT, R4, RZ, PT ;  /* 0x000000ff0400720c */ /* 0x000fe20003fc6270 */
[----:B------:R-:W-:Y:S01]  /*55a0*/  VIADD R4, R0, 0x6d ;  /* 0x0000006d00047836 */ /* 0x000fe20000000000 */
[----:B------:R-:W-:Y:S01]  /*55b0*/  ISETP.GT.U32.AND P1, PT, R8, R114, PT ;  /* 0x000000720800720c */ /* 0x000fe20003f24070 */
[----:B------:R-:W-:Y:S01]  /*55c0*/  IMAD.HI.U32 R3, R2, R115, RZ ;  /* 0x0000007302037227 */ /* 0x000fe200078e00ff */
[----:B------:R-:W-:-:S02]  /*55d0*/  @!P0 IADD3 R112, -R112, RZ, RZ ;  /* 0x000000ff70708210 */ /* 0x000fc40007ffe1ff */
[----:B------:R-:W-:Y:S01]  /*55e0*/  IABS R9, R4 ;  /* 0x0000000400097213 */ /* 0x000fe20000000000 */
[----:B------:R-:W-:Y:S01]  /*55f0*/  @!P3 IMAD.MOV R111, RZ, RZ, -R111 ;  /* 0x000000ffff6fb224 */ /* 0x000fe200078e0a6f */
[----:B------:R-:W-:Y:S01]  /*5600*/  ISETP.GE.AND P3, PT, R4, RZ, PT ;  /* 0x000000ff0400720c */ /* 0x000fe20003f66270 */
[----:B------:R-:W-:Y:S01]  /*5610*/  IMAD.HI.U32 R4, R2, R117, RZ ;  /* 0x0000007502047227 */ /* 0x000fe200078e00ff */
[----:B------:R-:W-:Y:S02]  /*5620*/  ISETP.GE.AND P0, PT, R5, RZ, PT ;  /* 0x000000ff0500720c */ /* 0x000fe40003f06270 */
[----:B------:R-:W-:Y:S01]  /*5630*/  IABS R11, R10 ;  /* 0x0000000a000b7213 */ /* 0x000fe20000000000 */
[----:B------:R-:W-:Y:S01]  /*5640*/  IMAD.MOV R5, RZ, RZ, -R3 ;  /* 0x000000ffff057224 */ /* 0x000fe200078e0a03 */
[----:B------:R-:W-:Y:S01]  /*5650*/  IABS R121, R12 ;  /* 0x0000000c00797213 */ /* 0x000fe20000000000 */
[----:B------:R-:W-:Y:S01]  /*5660*/  IMAD.MOV R4, RZ, RZ, -R4 ;  /* 0x000000ffff047224 */ /* 0x000fe200078e0a04 */
[----:B------:R-:W-:Y:S01]  /*5670*/  @!P1 IADD3 R114, R114, -R8, RZ ;  /* 0x8000000872729210 */ /* 0x000fe20007ffe0ff */
[----:B------:R-:W-:Y:S01]  /*5680*/  @!P5 IMAD.IADD R113, R113, 0x1, -R8 ;  /* 0x000000017171d824 */ /* 0x000fe200078e0a08 */
[----:B------:R-:W-:Y:S01]  /*5690*/  ISETP.GE.AND P5, PT, R10, RZ, PT ;  /* 0x000000ff0a00720c */ /* 0x000fe20003fa6270 */
[----:B------:R-:W-:-:S02]  /*56a0*/  IMAD R115, R8, R5, R115 ;  /* 0x0000000508737224 */ /* 0x000fc400078e0273 */
[----:B------:R-:W-:-:S04]  /*56b0*/  IMAD.HI.U32 R3, R2, R9, RZ ;  /* 0x0000000902037227 */ /* 0x000fc800078e00ff */
[C---:B------:R-:W-:Y:S01]  /*56c0*/  IMAD R117, R8.reuse, R4, R117 ;  /* 0x0000000408757224 */ /* 0x040fe200078e0275 */
[----:B------:R-:W-:Y:S01]  /*56d0*/  IADD3 R116, -R3, RZ, RZ ;  /* 0x000000ff03747210 */ /* 0x000fe20007ffe1ff */
[----:B------:R-:W-:Y:S01]  /*56e0*/  @!P4 IMAD.MOV R113, RZ, RZ, -R113 ;  /* 0x000000ffff71c224 */ /* 0x000fe200078e0a71 */
[----:B------:R-:W-:Y:S01]  /*56f0*/  ISETP.GT.U32.AND P4, PT, R8, R115, PT ;  /* 0x000000730800720c */ /* 0x000fe20003f84070 */
[----:B------:R-:W-:-:S04]  /*5700*/  IMAD.HI.U32 R3, R2, R11, RZ ;  /* 0x0000000b02037227 */ /* 0x000fc800078e00ff */
[----:B------:R-:W-:Y:S01]  /*5710*/  @!P6 IMAD.MOV R114, RZ, RZ, -R114 ;  /* 0x000000ffff72e224 */ /* 0x000fe200078e0a72 */
[C---:B------:R-:W-:Y:S01]  /*5720*/  ISETP.GT.U32.AND P6, PT, R8.reuse, R117, PT ;  /* 0x000000750800720c */ /* 0x040fe20003fc4070 */
[----:B------:R-:W-:Y:S02]  /*5730*/  IMAD.MOV R3, RZ, RZ, -R3 ;  /* 0x000000ffff037224 */ /* 0x000fe400078e0a03 */
[C---:B------:R-:W-:Y:S01]  /*5740*/  IMAD R116, R8.reuse, R116, R9 ;  /* 0x0000007408747224 */ /* 0x040fe200078e0209 */
[----:B------:R-:W-:Y:S01]  /*5750*/  IABS R9, R13 ;  /* 0x0000000d00097213 */ /* 0x000fe20000000000 */
[----:B------:R-:W-:Y:S02]  /*5760*/  IMAD R118, R8, R3, R11 ;  /* 0x0000000308767224 */ /* 0x000fe400078e020b */
[C---:B------:R-:W-:Y:S01]  /*5770*/  VIADD R11, R0.reuse, 0x71 ;  /* 0x00000071000b7836 */ /* 0x040fe20000000000 */
[----:B------:R-:W-:Y:S01]  /*5780*/  @!P4 IADD3 R115, R115, -R8, RZ ;  /* 0x800000087373c210 */ /* 0x000fe20007ffe0ff */
[----:B------:R-:W-:Y:S01]  /*5790*/  VIADD R10, R0, 0x70 ;  /* 0x00000070000a7836 */ /* 0x000fe20000000000 */
[----:B------:R-:W-:Y:S01]  /*57a0*/  ISETP.GT.U32.AND P1, PT, R8, R116, PT ;  /* 0x000000740800720c */ /* 0x000fe20003f24070 */
[C---:B------:R-:W-:Y:S01]  /*57b0*/  VIADD R14, R0.reuse, 0x81 ;  /* 0x00000081000e7836 */ /* 0x040fe20000000000 */
[----:B------:R-:W-:Y:S01]  /*57c0*/  IABS R5, R11 ;  /* 0x0000000b00057213 */ /* 0x000fe20000000000 */
[C---:B------:R-:W-:Y:S01]  /*57d0*/  VIADD R15, R0.reuse, 0x85 ;  /* 0x00000085000f7836 */ /* 0x040fe20000000000 */
[----:B------:R-:W-:Y:S01]  /*57e0*/  @!P6 IADD3 R117, R117, -R8, RZ ;  /* 0x800000087575e210 */ /* 0x000fe20007ffe0ff */
[----:B-1----:R-:W-:Y:S01]  /*57f0*/  VIADD R20, R0, 0xf5 ;  /* 0x000000f500147836 */ /* 0x002fe20000000000 */
[----:B------:R-:W-:Y:S01]  /*5800*/  ISETP.GT.U32.AND P4, PT, R8, R115, PT ;  /* 0x000000730800720c */ /* 0x000fe20003f84070 */
[----:B------:R-:W-:Y:S01]  /*5810*/  IMAD.HI.U32 R4, R2, R5, RZ ;  /* 0x0000000502047227 */ /* 0x000fe200078e00ff */
[----:B------:R-:W-:-:S02]  /*5820*/  ISETP.GT.U32.AND P6, PT, R8, R117, PT ;  /* 0x000000750800720c */ /* 0x000fc40003fc4070 */
[----:B------:R-:W-:Y:S01]  /*5830*/  IABS R119, R10 ;  /* 0x0000000a00777213 */ /* 0x000fe20000000000 */
[----:B------:R-:W-:Y:S02]  /*5840*/  IMAD.MOV R4, RZ, RZ, -R4 ;  /* 0x000000ffff047224 */ /* 0x000fe400078e0a04 */
[----:B------:R-:W-:Y:S02]  /*5850*/  @!P1 IMAD.IADD R116, R116, 0x1, -R8 ;  /* 0x0000000174749824 */ /* 0x000fe400078e0a08 */
[----:B------:R-:W-:Y:S01]  /*5860*/  IMAD R120, R8, R4, R5 ;  /* 0x0000000408787224 */ /* 0x000fe200078e0205 */
[----:B------:R-:W-:Y:S01]  /*5870*/  MOV R5, R9 ;  /* 0x0000000900057202 */ /* 0x000fe20000000f00 */
[----:B------:R-:W-:Y:S01]  /*5880*/  IMAD.HI.U32 R3, R2, R119, RZ ;  /* 0x0000007702037227 */ /* 0x000fe200078e00ff */
[----:B------:R-:W-:-:S03]  /*5890*/  ISETP.GT.U32.AND P1, PT, R8, R116, PT ;  /* 0x000000740800720c */ /* 0x000fc60003f24070 */
[--C-:B------:R-:W-:Y:S01]  /*58a0*/  @!P4 IMAD.IADD R115, R115, 0x1, -R8.reuse ;  /* 0x000000017373c824 */ /* 0x100fe200078e0a08 */
[C---:B------:R-:W-:Y:S01]  /*58b0*/  ISETP.GT.U32.AND P4, PT, R8.reuse, R118, PT ;  /* 0x000000760800720c */ /* 0x040fe20003f84070 */
[----:B------:R-:W-:Y:S01]  /*58c0*/  @!P6 IMAD.IADD R117, R117, 0x1, -R8 ;  /* 0x000000017575e824 */ /* 0x000fe200078e0a08 */
[----:B------:R-:W-:Y:S01]  /*58d0*/  ISETP.GT.U32.AND P6, PT, R8, R120, PT ;  /* 0x000000780800720c */ /* 0x000fe20003fc4070 */
[----:B------:R-:W-:Y:S02]  /*58e0*/  IMAD.MOV R3, RZ, RZ, -R3 ;  /* 0x000000ffff037224 */ /* 0x000fe400078e0a03 */
[----:B------:R-:W-:Y:S02]  /*58f0*/  VIADD R9, R0, 0x74 ;  /* 0x0000007400097836 */ /* 0x000fe40000000000 */
[----:B------:R-:W-:Y:S02]  /*5900*/  IMAD R119, R8, R3, R119 ;  /* 0x0000000308777224 */ /* 0x000fe400078e0277 */
[----:B------:R-:W-:Y:S01]  /*5910*/  IMAD.HI.U32 R3, R2, R121, RZ ;  /* 0x0000007902037227 */ /* 0x000fe200078e00ff */
[----:B------:R-:W-:-:S03]  /*5920*/  IABS R123, R9 ;  /* 0x00000009007b7213 */ /* 0x000fc60000000000 */
[----:B------:R-:W-:Y:S01]  /*5930*/  @!P4 IADD3 R118, R118, -R8, RZ ;  /* 0x800000087676c210 */ /* 0x000fe20007ffe0ff */
[----:B------:R-:W-:Y:S02]  /*5940*/  IMAD.MOV R3, RZ, RZ, -R3 ;  /* 0x000000ffff037224 */ /* 0x000fe400078e0a03 */
[--C-:B------:R-:W-:Y:S01]  /*5950*/  @!P1 IMAD.IADD R116, R116, 0x1, -R8.reuse ;  /* 0x0000000174749824 */ /* 0x100fe200078e0a08 */
[----:B------:R-:W-:Y:S01]  /*5960*/  ISETP.GT.U32.AND P4, PT, R8, R118, PT ;  /* 0x000000760800720c */ /* 0x000fe20003f84070 */
[----:B------:R-:W-:Y:S01]  /*5970*/  @!P6 IMAD.IADD R120, R120, 0x1, -R8 ;  /* 0x000000017878e824 */ /* 0x000fe200078e0a08 */
[C---:B------:R-:W-:Y:S01]  /*5980*/  ISETP.GT.U32.AND P1, PT, R8.reuse, R119, PT ;  /* 0x000000770800720c */ /* 0x040fe20003f24070 */
[----:B------:R-:W-:Y:S02]  /*5990*/  IMAD R121, R8, R3, R121 ;  /* 0x0000000308797224 */ /* 0x000fe400078e0279 */
[----:B------:R-:W-:-:S04]  /*59a0*/  IMAD.HI.U32 R3, R2, R123, RZ ;  /* 0x0000007b02037227 */ /* 0x000fc800078e00ff */
[----:B------:R-:W-:Y:S01]  /*59b0*/  @!P3 IMAD.MOV R116, RZ, RZ, -R116 ;  /* 0x000000ffff74b224 */ /* 0x000fe200078e0a74 */
[----:B------:R-:W-:Y:S01]  /*59c0*/  ISETP.GT.U32.AND P3, PT, R8, R120, PT ;  /* 0x000000780800720c */ /* 0x000fe20003f64070 */
[----:B------:R-:W-:Y:S01]  /*59d0*/  IMAD.HI.U32 R4, R2, R5, RZ ;  /* 0x0000000502047227 */ /* 0x000fe200078e00ff */
[----:B------:R-:W-:-:S03]  /*59e0*/  IADD3 R3, -R3, RZ, RZ ;  /* 0x000000ff03037210 */ /* 0x000fc60007ffe1ff */
[----:B------:R-:W-:Y:S01]  /*59f0*/  IMAD.MOV R4, RZ, RZ, -R4 ;  /* 0x000000ffff047224 */ /* 0x000fe200078e0a04 */
[----:B------:R-:W-:Y:S01]  /*5a00*/  @!P1 IADD3 R119, R119, -R8, RZ ;  /* 0x8000000877779210 */ /* 0x000fe20007ffe0ff */
[----:B------:R-:W-:Y:S01]  /*5a10*/  @!P4 IMAD.IADD R118, R118, 0x1, -R8 ;  /* 0x000000017676c824 */ /* 0x000fe200078e0a08 */
[C---:B------:R-:W-:Y:S01]  /*5a20*/  ISETP.GT.U32.AND P4, PT, R8.reuse, R121, PT ;  /* 0x000000790800720c */ /* 0x040fe20003f84070 */
[C---:B------:R-:W-:Y:S01]  /*5a30*/  IMAD R122, R8.reuse, R4, R5 ;  /* 0x00000004087a7224 */ /* 0x040fe200078e0205 */
[C---:B------:R-:W-:Y:S01]  /*5a40*/  ISETP.GT.U32.AND P6, PT, R8.reuse, R119, PT ;  /* 0x000000770800720c */ /* 0x040fe20003fc4070 */
[C---:B------:R-:W-:Y:S01]  /*5a50*/  IMAD R123, R8.reuse, R3, R123 ;  /* 0x00000003087b7224 */ /* 0x040fe200078e027b */
[----:B------:R-:W-:Y:S01]  /*5a60*/  ISETP.GE.AND P1, PT, R11, RZ, PT ;  /* 0x000000ff0b00720c */ /* 0x000fe20003f26270 */
[----:B------:R-:W-:Y:S01]  /*5a70*/  @!P5 IMAD.MOV R118, RZ, RZ, -R118 ;  /* 0x000000ffff76d224 */ /* 0x000fe200078e0a76 */
[----:B------:R-:W-:Y:S01]  /*5a80*/  ISETP.GT.U32.AND P5, PT, R8, R122, PT ;  /* 0x0000007a0800720c */ /* 0x000fe20003fa4070 */
[----:B------:R-:W-:Y:S01]  /*5a90*/  @!P3 IMAD.IADD R120, R120, 0x1, -R8 ;  /* 0x000000017878b824 */ /* 0x000fe200078e0a08 */
[----:B------:R-:W-:Y:S01]  /*5aa0*/  ISETP.GT.U32.AND P3, PT, R8, R123, PT ;  /* 0x0000007b0800720c */ /* 0x000fe20003f64070 */
[----:B------:R-:W-:-:S02]  /*5ab0*/  VIADD R4, R0, 0x75 ;  /* 0x0000007500047836 */ /* 0x000fc40000000000 */
[----:B------:R-:W-:Y:S01]  /*5ac0*/  @!P2 IMAD.MOV R115, RZ, RZ, -R115 ;  /* 0x000000ffff73a224 */ /* 0x000fe200078e0a73 */
[----:B------:R-:W-:Y:S01]  /*5ad0*/  ISETP.GE.AND P2, PT, R10, RZ, PT ;  /* 0x000000ff0a00720c */ /* 0x000fe20003f46270 */
[----:B------:R-:W-:Y:S01]  /*5ae0*/  VIADD R10, R0, 0x76 ;  /* 0x00000076000a7836 */ /* 0x000fe20000000000 */
[----:B------:R-:W-:Y:S01]  /*5af0*/  IABS R5, R4 ;  /* 0x0000000400057213 */ /* 0x000fe20000000000 */
[--C-:B------:R-:W-:Y:S01]  /*5b00*/  @!P4 IMAD.IADD R121, R121, 0x1, -R8.reuse ;  /* 0x000000017979c824 */ /* 0x100fe200078e0a08 */
[----:B------:R-:W-:Y:S01]  /*5b10*/  ISETP.GE.AND P4, PT, R9, RZ, PT ;  /* 0x000000ff0900720c */ /* 0x000fe20003f86270 */
[----:B------:R-:W-:Y:S01]  /*5b20*/  @!P0 IMAD.MOV R117, RZ, RZ, -R117 ;  /* 0x000000ffff758224 */ /* 0x000fe200078e0a75 */
[----:B------:R-:W-:Y:S01]  /*5b30*/  IABS R125, R10 ;  /* 0x0000000a007d7213 */ /* 0x000fe20000000000 */
[--C-:B------:R-:W-:Y:S01]  /*5b40*/  @!P5 IMAD.IADD R122, R122, 0x1, -R8.reuse ;  /* 0x000000017a7ad824 */ /* 0x100fe200078e0a08 */
[----:B------:R-:W-:Y:S01]  /*5b50*/  ISETP.GT.U32.AND P5, PT, R8, R121, PT ;  /* 0x000000790800720c */ /* 0x000fe20003fa4070 */
[----:B------:R-:W-:Y:S01]  /*5b60*/  @!P3 IMAD.IADD R123, R123, 0x1, -R8 ;  /* 0x000000017b7bb824 */ /* 0x000fe200078e0a08 */
[----:B------:R-:W-:Y:S01]  /*5b70*/  IADD3 R9, R0, 0x77, RZ ;  /* 0x0000007700097810 */ /* 0x000fe20007ffe0ff */
[----:B------:R-:W-:Y:S01]  /*5b80*/  IMAD.HI.U32 R3, R2, R5, RZ ;  /* 0x0000000502037227 */ /* 0x000fe200078e00ff */
[----:B------:R-:W-:-:S02]  /*5b90*/  @!P6 IADD3 R119, R119, -R8, RZ ;  /* 0x800000087777e210 */ /* 0x000fc40007ffe0ff */
[----:B------:R-:W-:Y:S01]  /*5ba0*/  ISETP.GT.U32.AND P3, PT, R8, R123, PT ;  /* 0x0000007b0800720c */ /* 0x000fe20003f64070 */
[----:B------:R-:W-:Y:S01]  /*5bb0*/  IMAD.MOV R124, RZ, RZ, -R3 ;  /* 0x000000ffff7c7224 */ /* 0x000fe200078e0a03 */
[----:B------:R-:W-:Y:S01]  /*5bc0*/  @!P2 IADD3 R119, -R119, RZ, RZ ;  /* 0x000000ff7777a210 */ /* 0x000fe20007ffe1ff */
[----:B------:R-:W-:Y:S01]  /*5bd0*/  IMAD.HI.U32 R3, R2, R125, RZ ;  /* 0x0000007d02037227 */ /* 0x000fe200078e00ff */
[----:B------:R-:W-:Y:S02]  /*5be0*/  ISETP.GT.U32.AND P2, PT, R8, R122, PT ;  /* 0x0000007a0800720c */ /* 0x000fe40003f44070 */
[----:B------:R-:W-:Y:S01]  /*5bf0*/  ISETP.GE.AND P0, PT, R12, RZ, PT ;  /* 0x000000ff0c00720c */ /* 0x000fe20003f06270 */
[----:B------:R-:W-:Y:S01]  /*5c00*/  IMAD R124, R8, R124, R5 ;  /* 0x0000007c087c7224 */ /* 0x000fe200078e0205 */
[----:B------:R-:W-:Y:S01]  /*5c10*/  IABS R5, R9 ;  /* 0x0000000900057213 */ /* 0x000fe20000000000 */
[----:B------:R-:W-:Y:S01]  /*5c20*/  IMAD.MOV R3, RZ, RZ, -R3 ;  /* 0x000000ffff037224 */ /* 0x000fe200078e0a03 */
[----:B------:R-:W-:Y:S01]  /*5c30*/  @!P1 IADD3 R120, -R120, RZ, RZ ;  /* 0x000000ff78789210 */ /* 0x000fe20007ffe1ff */
[--C-:B------:R-:W-:Y:S01]  /*5c40*/  @!P5 IMAD.IADD R121, R121, 0x1, -R8.reuse ;  /* 0x000000017979d824 */ /* 0x100fe200078e0a08 */
[C---:B------:R-:W-:Y:S01]  /*5c50*/  ISETP.GT.U32.AND P5, PT, R8.reuse, R124, PT ;  /* 0x0000007c0800720c */ /* 0x040fe20003fa4070 */
[----:B------:R-:W-:Y:S01]  /*5c60*/  IMAD R125, R8, R3, R125 ;  /* 0x00000003087d7224 */ /* 0x000fe200078e027d */
[----:B------:R-:W-:Y:S01]  /*5c70*/  ISETP.GE.AND P6, PT, R13, RZ, PT ;  /* 0x000000ff0d00720c */ /* 0x000fe20003fc6270 */
[----:B------:R-:W-:-:S02]  /*5c80*/  @!P3 IMAD.IADD R123, R123, 0x1, -R8 ;  /* 0x000000017b7bb824 */ /* 0x000fc400078e0a08 */
[----:B------:R-:W-:Y:S01]  /*5c90*/  IMAD.HI.U32 R3, R2, R5, RZ ;  /* 0x0000000502037227 */ /* 0x000fe200078e00ff */
[----:B------:R-:W-:Y:S02]  /*5ca0*/  ISETP.GT.U32.AND P3, PT, R8, R125, PT ;  /* 0x0000007d0800720c */ /* 0x000fe40003f64070 */
[----:B------:R-:W-:Y:S01]  /*5cb0*/  @!P2 IADD3 R122, R122, -R8, RZ ;  /* 0x800000087a7aa210 */ /* 0x000fe20007ffe0ff */
[----:B------:R-:W-:Y:S01]  /*5cc0*/  VIADD R12, R0, 0x79 ;  /* 0x00000079000c7836 */ /* 0x000fe20000000000 */
[----:B------:R-:W-:Y:S01]  /*5cd0*/  ISETP.GE.AND P2, PT, R4, RZ, PT ;  /* 0x000000ff0400720c */ /* 0x000fe20003f46270 */
[----:B------:R-:W-:Y:S02]  /*5ce0*/  IMAD.MOV R3, RZ, RZ, -R3 ;  /* 0x000000ffff037224 */ /* 0x000fe400078e0a03 */
[----:B------:R-:W-:Y:S01]  /*5cf0*/  @!P5 IMAD.IADD R124, R124, 0x1, -R8 ;  /* 0x000000017c7cd824 */ /* 0x000fe200078e0a08 */
[----:B------:R-:W-:Y:S01]  /*5d00*/  ISETP.GE.AND P5, PT, R10, RZ, PT ;  /* 0x000000ff0a00720c */ /* 0x000fe20003fa6270 */
[----:B------:R-:W-:-:S02]  /*5d10*/  VIADD R11, R0, 0x78 ;  /* 0x00000078000b7836 */ /* 0x000fc40000000000 */
[C---:B------:R-:W-:Y:S01]  /*5d20*/  IMAD R126, R8.reuse, R3, R5 ;  /* 0x00000003087e7224 */ /* 0x040fe200078e0205 */
[----:B------:R-:W-:Y:S01]  /*5d30*/  IABS R5, R12 ;  /* 0x0000000c00057213 */ /* 0x000fe20000000000 */
[----:B------:R-:W-:Y:S01]  /*5d40*/  @!P3 IMAD.IADD R125, R125, 0x1, -R8 ;  /* 0x000000017d7db824 */ /* 0x000fe200078e0a08 */
[----:B------:R-:W-:Y:S01]  /*5d50*/  ISETP.GT.U32.AND P3, PT, R8, R124, PT ;  /* 0x0000007c0800720c */ /* 0x000fe20003f64070 */
[----:B------:R-:W-:Y:S01]  /*5d60*/  VIADD R10, R0, 0x7a ;  /* 0x0000007a000a7836 */ /* 0x000fe20000000000 */
[----:B------:R-:W-:Y:S01]  /*5d70*/  IABS R127, R11 ;  /* 0x0000000b007f7213 */ /* 0x000fe20000000000 */
[----:B------:R-:W-:Y:S01]  /*5d80*/  IMAD.HI.U32 R3, R2, R5, RZ ;  /* 0x0000000502037227 */ /* 0x000fe200078e00ff */
[----:B------:R-:W-:Y:S02]  /*5d90*/  ISETP.GT.U32.AND P1, PT, R8, R126, PT ;  /* 0x0000007e0800720c */ /* 0x000fe40003f24070 */
[----:B------:R-:W-:Y:S01]  /*5da0*/  IABS R129, R10 ;  /* 0x0000000a00817213 */ /* 0x000fe20000000000 */
[----:B------:R-:W-:-:S04]  /*5db0*/  IMAD.HI.U32 R4, R2, R127, RZ ;  /* 0x0000007f02047227 */ /* 0x000fc800078e00ff */
[----:B------:R-:W-:Y:S01]  /*5dc0*/  IMAD.MOV R3, RZ, RZ, -R3 ;  /* 0x000000ffff037224 */ /* 0x000fe200078e0a03 */
[----:B------:R-:W-:Y:S01]  /*5dd0*/  IADD3 R4, -R4, RZ, RZ ;  /* 0x000000ff04047210 */ /* 0x000fe20007ffe1ff */
[----:B------:R-:W-:Y:S01]  /*5de0*/  @!P0 IMAD.MOV R121, RZ, RZ, -R121 ;  /* 0x000000ffff798224 */ /* 0x000fe200078e0a79 */
[----:B------:R-:W-:Y:S01]  /*5df0*/  @!P3 IADD3 R124, R124, -R8, RZ ;  /* 0x800000087c7cb210 */ /* 0x000fe20007ffe0ff */
[C---:B------:R-:W-:Y:S01]  /*5e00*/  IMAD R128, R8.reuse, R3, R5 ;  /* 0x0000000308807224 */ /* 0x040fe200078e0205 */
[C---:B------:R-:W-:Y:S01]  /*5e10*/  ISETP.GT.U32.AND P0, PT, R8.reuse, R125, PT ;  /* 0x0000007d0800720c */ /* 0x040fe20003f04070 */
[----:B------:R-:W-:Y:S01]  /*5e20*/  IMAD R127, R8, R4, R127 ;  /* 0x00000004087f7224 */ /* 0x000fe200078e027f */
[----:B------:R-:W-:Y:S01]  /*5e30*/  @!P2 IADD3 R124, -R124, RZ, RZ ;  /* 0x000000ff7c7ca210 */ /* 0x000fe20007ffe1ff */
[----:B------:R-:W-:Y:S01]  /*5e40*/  IMAD.HI.U32 R4, R2, R129, RZ ;  /* 0x0000008102047227 */ /* 0x000fe200078e00ff */
[----:B------:R-:W-:Y:S02]  /*5e50*/  ISETP.GT.U32.AND P2, PT, R8, R128, PT ;  /* 0x000000800800720c */ /* 0x000fe40003f44070 */
[----:B------:R-:W-:Y:S01]  /*5e60*/  @!P1 IADD3 R126, R126, -R8, RZ ;  /* 0x800000087e7e9210 */ /* 0x000fe20007ffe0ff */
[----:B------:R-:W-:Y:S01]  /*5e70*/  IMAD.MOV R4, RZ, RZ, -R4 ;  /* 0x000000ffff047224 */ /* 0x000fe200078e0a04 */
[----:B------:R-:W-:Y:S01]  /*5e80*/  ISETP.GE.AND P3, PT, R11, RZ, PT ;  /* 0x000000ff0b00720c */ /* 0x000fe20003f66270 */
[----:B------:R-:W-:Y:S01]  /*5e90*/  @!P6 IMAD.MOV R122, RZ, RZ, -R122 ;  /* 0x000000ffff7ae224 */ /* 0x000fe200078e0a7a */
[C---:B------:R-:W-:Y:S01]  /*5ea0*/  ISETP.GT.U32.AND P6, PT, R8.reuse, R127, PT ;  /* 0x0000007f0800720c */ /* 0x040fe20003fc4070 */
[C---:B------:R-:W-:Y:S01]  /*5eb0*/  IMAD R129, R8.reuse, R4, R129 ;  /* 0x0000000408817224 */ /* 0x040fe200078e0281 */
[----:B------:R-:W-:Y:S01]  /*5ec0*/  ISETP.GT.U32.AND P1, PT, R8, R126, PT ;  /* 0x0000007e0800720c */ /* 0x000fe20003f24070 */
[----:B------:R-:W-:-:S02]  /*5ed0*/  VIADD R4, R0, 0x7b ;  /* 0x0000007b00047836 */ /* 0x000fc40000000000 */
[--C-:B------:R-:W-:Y:S01]  /*5ee0*/  @!P0 IMAD.IADD R125, R125, 0x1, -R8.reuse ;  /* 0x000000017d7d8824 */ /* 0x100fe200078e0a08 */
[----:B------:R-:W-:Y:S01]  /*5ef0*/  ISETP.GE.AND P0, PT, R12, RZ, PT ;  /* 0x000000ff0c00720c */ /* 0x000fe20003f06270 */
[----:B------:R-:W-:Y:S01]  /*5f00*/  @!P2 IMAD.IADD R128, R128, 0x1, -R8 ;  /* 0x000000018080a824 */ /* 0x000fe200078e0a08 */
[----:B------:R-:W-:Y:S01]  /*5f10*/  IABS R5, R4 ;  /* 0x0000000400057213 */ /* 0x000fe20000000000 */
[----:B------:R-:W-:Y:S01]  /*5f20*/  @!P5 IMAD.MOV R125, RZ, RZ, -R125 ;  /* 0x000000ffff7dd224 */ /* 0x000fe200078e0a7d */
[C---:B------:R-:W-:Y:S01]  /*5f30*/  ISETP.GT.U32.AND P5, PT, R8.reuse, R129, PT ;  /* 0x000000810800720c */ /* 0x040fe20003fa4070 */
[----:B------:R-:W-:Y:S01]  /*5f40*/  @!P4 IMAD.MOV R123, RZ, RZ, -R123 ;  /* 0x000000ffff7bc224 */ /* 0x000fe200078e0a7b */
[----:B------:R-:W-:Y:S01]  /*5f50*/  ISETP.GT.U32.AND P2, PT, R8, R128, PT ;  /* 0x000000800800720c */ /* 0x000fe20003f44070 */
[----:B------:R-:W-:Y:S01]  /*5f60*/  IMAD.HI.U32 R3, R2, R5, RZ ;  /* 0x0000000502037227 */ /* 0x000fe200078e00ff */
[----:B------:R-:W-:Y:S02]  /*5f70*/  ISETP.GE.AND P4, PT, R9, RZ, PT ;  /* 0x000000ff0900720c */ /* 0x000fe40003f86270 */
[----:B------:R-:W-:Y:S01]  /*5f80*/  IADD3 R12, R0, 0x7f, RZ ;  /* 0x0000007f000c7810 */ /* 0x000fe20007ffe0ff */
[----:B------:R-:W-:-:S02]  /*5f90*/  IMAD.MOV R3, RZ, RZ, -R3 ;  /* 0x000000ffff037224 */ /* 0x000fc400078e0a03 */
[--C-:B------:R-:W-:Y:S02]  /*5fa0*/  @!P6 IMAD.IADD R127, R127, 0x1, -R8.reuse ;  /* 0x000000017f7fe824 */ /* 0x100fe400078e0a08 */
[--C-:B------:R-:W-:Y:S01]  /*5fb0*/  @!P1 IMAD.IADD R126, R126, 0x1, -R8.reuse ;  /* 0x000000017e7e9824 */ /* 0x100fe200078e0a08 */
[----:B------:R-:W-:Y:S01]  /*5fc0*/  ISETP.GE.AND P1, PT, R10, RZ, PT ;  /* 0x000000ff0a00720c */ /* 0x000fe20003f26270 */
[C---:B------:R-:W-:Y:S01]  /*5fd0*/  IMAD R130, R8.reuse, R3, R5 ;  /* 0x0000000308827224 */ /* 0x040fe200078e0205 */
[----:B------:R-:W-:Y:S01]  /*5fe0*/  ISETP.GT.U32.AND P6, PT, R8, R127, PT ;  /* 0x0000007f0800720c */ /* 0x000fe20003fc4070 */
[----:B------:R-:W-:Y:S02]  /*5ff0*/  VIADD R10, R0, 0x7d ;  /* 0x0000007d000a7836 */ /* 0x000fe40000000000 */
[--C-:B------:R-:W-:Y:S01]  /*6000*/  @!P2 IMAD.IADD R128, R128, 0x1, -R8.reuse ;  /* 0x000000018080a824 */ /* 0x100fe200078e0a08 */
[----:B------:R-:W-:Y:S01]  /*6010*/  ISETP.GT.U32.AND P2, PT, R8, R130, PT ;  /* 0x000000820800720c */ /* 0x000fe20003f44070 */
[----:B------:R-:W-:Y:S01]  /*6020*/  VIADD R11, R0, 0x7c ;  /* 0x0000007c000b7836 */ /* 0x000fe20000000000 */
[----:B------:R-:W-:Y:S01]  /*6030*/  IABS R9, R10 ;  /* 0x0000000a00097213 */ /* 0x000fe20000000000 */
[----:B------:R-:W-:Y:S01]  /*6040*/  @!P5 IMAD.IADD R129, R129, 0x1, -R8 ;  /* 0x000000018181d824 */ /* 0x000fe200078e0a08 */
[----:B------:R-:W-:Y:S01]  /*6050*/  @!P0 IADD3 R128, -R128, RZ, RZ ;  /* 0x000000ff80808210 */ /* 0x000fe20007ffe1ff */
[----:B------:R-:W-:Y:S01]  /*6060*/  @!P4 IMAD.MOV R126, RZ, RZ, -R126 ;  /* 0x000000ffff7ec224 */ /* 0x000fe200078e0a7e */
[----:B------:R-:W-:Y:S01]  /*6070*/  IABS R131, R11 ;  /* 0x0000000b00837213 */ /* 0x000fe20000000000 */
[----:B------:R-:W-:Y:S01]  /*6080*/  IMAD.MOV.U32 R5, RZ, RZ, R9 ;  /* 0x000000ffff057224 */ /* 0x000fe200078e0009 */
[----:B------:R-:W-:Y:S01]  /*6090*/  ISETP.GE.AND P5, PT, R11, RZ, PT ;  /* 0x000000ff0b00720c */ /* 0x000fe20003fa6270 */
[----:B------:R-:W-:Y:S01]  /*60a0*/  VIADD R11, R0, 0x7e ;  /* 0x0000007e000b7836 */ /* 0x000fe20000000000 */
[----:B------:R-:W-:Y:S01]  /*60b0*/  @!P6 IADD3 R127, R127, -R8, RZ ;  /* 0x800000087f7fe210 */ /* 0x000fe20007ffe0ff */
[----:B------:R-:W-:Y:S01]  /*60c0*/  IMAD.HI.U32 R3, R2, R5, RZ ;  /* 0x0000000502037227 */ /* 0x000fe200078e00ff */
[----:B------:R-:W-:-:S02]  /*60d0*/  ISETP.GE.AND P6, PT, R4, RZ, PT ;  /* 0x000000ff0400720c */ /* 0x000fc40003fc6270 */
[----:B------:R-:W-:Y:S01]  /*60e0*/  IABS R133, R11 ;  /* 0x0000000b00857213 */ /* 0x000fe20000000000 */
[----:B------:R-:W-:Y:S01]  /*60f0*/  @!P2 IMAD.IADD R130, R130, 0x1, -R8 ;  /* 0x000000018282a824 */ /* 0x000fe200078e0a08 */
[C---:B------:R-:W-:Y:S01]  /*6100*/  ISETP.GT.U32.AND P4, PT, R8.reuse, R129, PT ;  /* 0x000000810800720c */ /* 0x040fe20003f84070 */
[----:B------:R-:W-:Y:S01]  /*6110*/  IMAD.MOV R3, RZ, RZ, -R3 ;  /* 0x000000ffff037224 */ /* 0x000fe200078e0a03 */
[----:B------:R-:W-:Y:S01]  /*6120*/  IABS R9, R12 ;  /* 0x0000000c00097213 */ /* 0x000fe20000000000 */
[----:B------:R-:W-:Y:S01]  /*6130*/  @!P3 IMAD.MOV R127, RZ, RZ, -R127 ;  /* 0x000000ffff7fb224 */ /* 0x000fe200078e0a7f */
[C---:B------:R-:W-:Y:S01]  /*6140*/  ISETP.GT.U32.AND P3, PT, R8.reuse, R130, PT ;  /* 0x000000820800720c */ /* 0x040fe20003f64070 */
[----:B------:R-:W-:Y:S01]  /*6150*/  IMAD R132, R8, R3, R5 ;  /* 0x0000000308847224 */ /* 0x000fe200078e0205 */
[----:B------:R-:W-:Y:S01]  /*6160*/  IABS R5, R14 ;  /* 0x0000000e00057213 */ /* 0x000fe20000000000 */
[----:B------:R-:W-:-:S03]  /*6170*/  IMAD.HI.U32 R3, R2, R133, RZ ;  /* 0x0000008502037227 */ /* 0x000fc600078e00ff */
[----:B------:R-:W-:Y:S01]  /*6180*/  ISETP.GT.U32.AND P2, PT, R8, R132, PT ;  /* 0x000000840800720c */ /* 0x000fe20003f44070 */
[----:B------:R-:W-:Y:S02]  /*6190*/  IMAD.HI.U32 R4, R2, R131, RZ ;  /* 0x0000008302047227 */ /* 0x000fe400078e00ff */
[----:B------:R-:W-:Y:S02]  /*61a0*/  @!P4 IADD3 R129, R129, -R8, RZ ;  /* 0x800000088181c210 */ /* 0x000fe40007ffe0ff */
[----:B------:R-:W-:Y:S01]  /*61b0*/  VIADD R13, R0, 0x80 ;  /* 0x00000080000d7836 */ /* 0x000fe20000000000 */
[----:B------:R-:W-:Y:S01]  /*61c0*/  IADD3 R4, -R4, RZ, RZ ;  /* 0x000000ff04047210 */ /* 0x000fe20007ffe1ff */
[----:B------:R-:W-:Y:S02]  /*61d0*/  IMAD.MOV R3, RZ, RZ, -R3 ;  /* 0x000000ffff037224 */ /* 0x000fe400078e0a03 */
[----:B------:R-:W-:Y:S01]  /*61e0*/  @!P3 IMAD.IADD R130, R130, 0x1, -R8 ;  /* 0x000000018282b824 */ /* 0x000fe200078e0a08 */
[----:B------:R-:W-:Y:S01]  /*61f0*/  IABS R135, R13 ;  /* 0x0000000d00877213 */ /* 0x000fe20000000000 */
[----:B------:R-:W-:-:S02]  /*6200*/  IMAD R133, R8, R3, R133 ;  /* 0x0000000308857224 */ /* 0x000fc400078e0285 */
[----:B------:R-:W-:Y:S02]  /*6210*/  IMAD R131, R8, R4, R131 ;  /* 0x0000000408837224 */ /* 0x000fe400078e0283 */
[----:B------:R-:W-:Y:S01]  /*6220*/  IMAD.HI.U32 R4, R2, R9, RZ ;  /* 0x0000000902047227 */ /* 0x000fe200078e00ff */
[C---:B------:R-:W-:Y:S02]  /*6230*/  ISETP.GT.U32.AND P3, PT, R8.reuse, R133, PT ;  /* 0x000000850800720c */ /* 0x040fe40003f64070 */
[----:B------:R-:W-:Y:S01]  /*6240*/  ISETP.GT.U32.AND P4, PT, R8, R131, PT ;  /* 0x000000830800720c */ /* 0x000fe20003f84070 */
[----:B------:R-:W-:Y:S01]  /*6250*/  IMAD.HI.U32 R3, R2, R135, RZ ;  /* 0x0000008702037227 */ /* 0x000fe200078e00ff */
[----:B------:R-:W-:-:S03]  /*6260*/  IADD3 R4, -R4, RZ, RZ ;  /* 0x000000ff04047210 */ /* 0x000fc60007ffe1ff */
[----:B------:R-:W-:Y:S02]  /*6270*/  IMAD.MOV R3, RZ, RZ, -R3 ;  /* 0x000000ffff037224 */ /* 0x000fe400078e0a03 */
[C---:B------:R-:W-:Y:S02]  /*6280*/  IMAD R134, R8.reuse, R4, R9 ;  /* 0x0000000408867224 */ /* 0x040fe400078e0209 */
[C---:B------:R-:W-:Y:S02]  /*6290*/  IMAD R135, R8.reuse, R3, R135 ;  /* 0x0000000308877224 */ /* 0x040fe400078e0287 */
[----:B------:R-:W-:Y:S01]  /*62a0*/  @!P6 IMAD.MOV R130, RZ, RZ, -R130 ;  /* 0x000000ffff82e224 */ /* 0x000fe200078e0a82 */
[----:B------:R-:W-:Y:S01]  /*62b0*/  @!P3 IADD3 R133, R133, -R8, RZ ;  /* 0x800000088585b210 */ /* 0x000fe20007ffe0ff */
[--C-:B------:R-:W-:Y:S01]  /*62c0*/  @!P4 IMAD.IADD R131, R131, 0x1, -R8.reuse ;  /* 0x000000018383c824 */ /* 0x100fe200078e0a08 */
[----:B------:R-:W-:Y:S01]  /*62d0*/  ISETP.GT.U32.AND P6, PT, R8, R134, PT ;  /* 0x000000860800720c */ /* 0x000fe20003fc4070 */
[----:B------:R-:W-:Y:S01]  /*62e0*/  @!P2 IMAD.IADD R132, R132, 0x1, -R8 ;  /* 0x000000018484a824 */ /* 0x000fe200078e0a08 */
[----:B------:R-:W-:Y:S01]  /*62f0*/  ISETP.GT.U32.AND P3, PT, R8, R135, PT ;  /* 0x000000870800720c */ /* 0x000fe20003f64070 */
[----:B------:R-:W-:Y:S01]  /*6300*/  IMAD.HI.U32 R4, R2, R5, RZ ;  /* 0x0000000502047227 */ /* 0x000fe200078e00ff */
[----:B------:R-:W-:-:S02]  /*6310*/  ISETP.GE.AND P4, PT, R10, RZ, PT ;  /* 0x000000ff0a00720c */ /* 0x000fc40003f86270 */
[----:B------:R-:W-:Y:S01]  /*6320*/  ISETP.GT.U32.AND P0, PT, R8, R131, PT ;  /* 0x000000830800720c */ /* 0x000fe20003f04070 */
[----:B------:R-:W-:Y:S01]  /*6330*/  VIADD R10, R0, 0x82 ;  /* 0x00000082000a7836 */ /* 0x000fe20000000000 */
[----:B------:R-:W-:Y:S01]  /*6340*/  ISETP.GT.U32.AND P2, PT, R8, R132, PT ;  /* 0x000000840800720c */ /* 0x000fe20003f44070 */
[----:B------:R-:W-:Y:S01]  /*6350*/  @!P1 IMAD.MOV R129, RZ, RZ, -R129 ;  /* 0x000000ffff819224 */ /* 0x000fe200078e0a81 */
[----:B------:R-:W-:Y:S01]  /*6360*/  IADD3 R4, -R4, RZ, RZ ;  /* 0x000000ff04047210 */ /* 0x000fe20007ffe1ff */
[C---:B--2---:R-:W-:Y:S01]  /*6370*/  VIADD R21, R0.reuse, 0xf4 ;  /* 0x000000f400157836 */ /* 0x044fe20000000000 */
[----:B------:R-:W-:Y:S01]  /*6380*/  IABS R137, R10 ;  /* 0x0000000a00897213 */ /* 0x000fe20000000000 */
[----:B------:R-:W-:Y:S01]  /*6390*/  VIADD R19, R0, 0xf8 ;  /* 0x000000f800137836 */ /* 0x000fe20000000000 */
[----:B------:R-:W-:Y:S01]  /*63a0*/  @!P6 IADD3 R134, R134, -R8, RZ ;  /* 0x800000088686e210 */ /* 0x000fe20007ffe0ff */
[----:B------:R-:W-:Y:S01]  /*63b0*/  @!P3 IMAD.IADD R135, R135, 0x1, -R8 ;  /* 0x000000018787b824 */ /* 0x000fe200078e0a08 */
[----:B------:R-:W-:Y:S01]  /*63c0*/  ISETP.GT.U32.AND P6, PT, R8, R133, PT ;  /* 0x000000850800720c */ /* 0x000fe20003fc4070 */
[----:B------:R-:W-:Y:S01]  /*63d0*/  IMAD.HI.U32 R3, R2, R137, RZ ;  /* 0x0000008902037227 */ /* 0x000fe200078e00ff */
[----:B------:R-:W-:-:S02]  /*63e0*/  ISETP.GE.AND P1, PT, R11, RZ, PT ;  /* 0x000000ff0b00720c */ /* 0x000fc40003f26270 */
[C---:B------:R-:W-:Y:S01]  /*63f0*/  ISETP.GT.U32.AND P3, PT, R8.reuse, R135, PT ;  /* 0x000000870800720c */ /* 0x040fe20003f64070 */
[----:B------:R-:W-:Y:S01]  /*6400*/  IMAD R136, R8, R4, R5 ;  /* 0x0000000408887224 */ /* 0x000fe200078e0205 */
[----:B------:R-:W-:Y:S01]  /*6410*/  IADD3 R3, -R3, RZ, RZ ;  /* 0x000000ff03037210 */ /* 0x000fe20007ffe1ff */
[--C-:B------:R-:W-:Y:S01]  /*6420*/  @!P0 IMAD.IADD R131, R131, 0x1, -R8.reuse ;  /* 0x0000000183838824 */ /* 0x100fe200078e0a08 */
[----:B------:R-:W-:Y:S01]  /*6430*/  ISETP.GE.AND P0, PT, R12, RZ, PT ;  /* 0x000000ff0c00720c */ /* 0x000fe20003f06270 */
[----:B------:R-:W-:Y:S01]  /*6440*/  VIADD R12, R0, 0x83 ;  /* 0x00000083000c7836 */ /* 0x000fe20000000000 */
[----:B------:R-:W-:Y:S01]  /*6450*/  IABS R11, R15 ;  /* 0x0000000f000b7213 */ /* 0x000fe20000000000 */
[C---:B------:R-:W-:Y:S02]  /*6460*/  IMAD R137, R8.reuse, R3, R137 ;  /* 0x0000000308897224 */ /* 0x040fe400078e0289 */
[--C-:B------:R-:W-:Y:S01]  /*6470*/  @!P6 IMAD.IADD R133, R133, 0x1, -R8.reuse ;  /* 0x000000018585e824 */ /* 0x100fe200078e0a08 */
[----:B------:R-:W-:Y:S01]  /*6480*/  ISETP.GT.U32.AND P6, PT, R8, R136, PT ;  /* 0x000000880800720c */ /* 0x000fe20003fc4070 */
[--C-:B------:R-:W-:Y:S01]  /*6490*/  @!P2 IMAD.IADD R132, R132, 0x1, -R8.reuse ;  /* 0x000000018484a824 */ /* 0x100fe200078e0a08 */
[----:B------:R-:W-:Y:S01]  /*64a0*/  ISETP.GE.AND P2, PT, R13, RZ, PT ;  /* 0x000000ff0d00720c */ /* 0x000fe20003f46270 */
[----:B------:R-:W-:Y:S01]  /*64b0*/  @!P3 IMAD.IADD R135, R135, 0x1, -R8 ;  /* 0x000000018787b824 */ /* 0x000fe200078e0a08 */
[----:B------:R-:W-:Y:S01]  /*64c0*/  IABS R9, R12 ;  /* 0x0000000c00097213 */ /* 0x000fe20000000000 */
[----:B------:R-:W-:Y:S01]  /*64d0*/  VIADD R13, R0, 0x84 ;  /* 0x00000084000d7836 */ /* 0x000fe20000000000 */
[C---:B------:R-:W-:Y:S01]  /*64e0*/  ISETP.GT.U32.AND P3, PT, R8.reuse, R137, PT ;  /* 0x000000890800720c */ /* 0x040fe20003f64070 */
[----:B------:R-:W-:Y:S01]  /*64f0*/  @!P5 IMAD.MOV R131, RZ, RZ, -R131 ;  /* 0x000000ffff83d224 */ /* 0x000fe200078e0a83 */
[----:B------:R-:W-:Y:S01]  /*6500*/  ISETP.GT.U32.AND P5, PT, R8, R134, PT ;  /* 0x000000860800720c */ /* 0x000fe20003fa4070 */
[----:B------:R-:W-:Y:S01]  /*6510*/  IMAD.HI.U32 R3, R2, R9, RZ ;  /* 0x0000000902037227 */ /* 0x000fe200078e00ff */
[----:B------:R-:W-:-:S02]  /*6520*/  IABS R139, R13 ;  /* 0x0000000d008b7213 */ /* 0x000fc40000000000 */
[----:B------:R-:W-:Y:S01]  /*6530*/  @!P1 IADD3 R133, -R133, RZ, RZ ;  /* 0x000000ff85859210 */ /* 0x000fe20007ffe1ff */
[----:B------:R-:W-:Y:S01]  /*6540*/  @!P6 IMAD.IADD R136, R136, 0x1, -R8 ;  /* 0x000000018888e824 */ /* 0x000fe200078e0a08 */
[----:B------:R-:W-:Y:S01]  /*6550*/  IADD3 R3, -R3, RZ, RZ ;  /* 0x000000ff03037210 */ /* 0x000fe20007ffe1ff */
[----:B------:R-:W-:Y:S01]  /*6560*/  IMAD.HI.U32 R4, R2, R139, RZ ;  /* 0x0000008b02047227 */ /* 0x000fe200078e00ff */
[----:B------:R-:W-:-:S03]  /*6570*/  ISETP.GE.AND P6, PT, R10, RZ, PT ;  /* 0x000000ff0a00720c */ /* 0x000fc60003fc6270 */
[----:B------:R-:W-:Y:S01]  /*6580*/  @!P3 IMAD.IADD R137, R137, 0x1, -R8 ;  /* 0x000000018989b824 */ /* 0x000fe200078e0a08 */
[C---:B------:R-:W-:Y:S01]  /*6590*/  ISETP.GT.U32.AND P3, PT, R8.reuse, R136, PT ;  /* 0x000000880800720c */ /* 0x040fe20003f64070 */
[----:B------:R-:W-:Y:S02]  /*65a0*/  IMAD.MOV R4, RZ, RZ, -R4 ;  /* 0x000000ffff047224 */ /* 0x000fe400078e0a04 */
[----:B------:R-:W-:Y:S01]  /*65b0*/  IMAD R138, R8, R3, R9 ;  /* 0x00000003088a7224 */ /* 0x000fe200078e0209 */
[----:B------:R-:W-:Y:S01]  /*65c0*/  IADD3 R9, R0, 0x86, RZ ;  /* 0x0000008600097810 */ /* 0x000fe20007ffe0ff */
[----:B------:R-:W-:-:S03]  /*65d0*/  IMAD.HI.U32 R5, R2, R11, RZ ;  /* 0x0000000b02057227 */ /* 0x000fc600078e00ff */
[----:B------:R-:W-:Y:S01]  /*65e0*/  IABS R141, R9 ;  /* 0x00000009008d7213 */ /* 0x000fe20000000000 */
[----:B------:R-:W-:Y:S01]  /*65f0*/  @!P5 IMAD.IADD R134, R134, 0x1, -R8 ;  /* 0x000000018686d824 */ /* 0x000fe200078e0a08 */
[C---:B------:R-:W-:Y:S01]  /*6600*/  ISETP.GT.U32.AND P1, PT, R8.reuse, R138, PT ;  /* 0x0000008a0800720c */ /* 0x040fe20003f24070 */
[----:B------:R-:W-:Y:S01]  /*6610*/  IMAD R139, R8, R4, R139 ;  /* 0x00000004088b7224 */ /* 0x000fe200078e028b */
[----:B------:R-:W-:Y:S01]  /*6620*/  ISETP.GE.AND P5, PT, R14, RZ, PT ;  /* 0x000000ff0e00720c */ /* 0x000fe20003fa6270 */
[----:B------:R-:W-:Y:S02]  /*6630*/  IMAD.MOV R5, RZ, RZ, -R5 ;  /* 0x000000ffff057224 */ /* 0x000fe400078e0a05 */
[----:B------:R-:W-:Y:S01]  /*6640*/  @!P4 IMAD.MOV R132, RZ, RZ, -R132 ;  /* 0x000000ffff84c224 */ /* 0x000fe200078e0a84 */
[C---:B------:R-:W-:Y:S01]  /*6650*/  ISETP.GT.U32.AND P4, PT, R8.reuse, R137, PT ;  /* 0x000000890800720c */ /* 0x040fe20003f84070 */
[----:B------:R-:W-:Y:S01]  /*6660*/  @!P0 IMAD.MOV R134, RZ, RZ, -R134 ;  /* 0x000000ffff868224 */ /* 0x000fe200078e0a86 */
[C---:B------:R-:W-:Y:S01]  /*6670*/  ISETP.GT.U32.AND P0, PT, R8.reuse, R139, PT ;  /* 0x0000008b0800720c */ /* 0x040fe20003f04070 */
[----:B------:R-:W-:-:S02]  /*6680*/  IMAD R140, R8, R5, R11 ;  /* 0x00000005088c7224 */ /* 0x000fc400078e020b */
[----:B------:R-:W-:-:S04]  /*6690*/  IMAD.HI.U32 R3, R2, R141, RZ ;  /* 0x0000008d02037227 */ /* 0x000fc800078e00ff */
[--C-:B------:R-:W-:Y:S01]  /*66a0*/  @!P3 IMAD.IADD R136, R136, 0x1, -R8.reuse ;  /* 0x000000018888b824 */ /* 0x100fe200078e0a08 */
[----:B------:R-:W-:Y:S01]  /*66b0*/  ISETP.GT.U32.AND P3, PT, R8, R140, PT ;  /* 0x0000008c0800720c */ /* 0x000fe20003f64070 */
[----:B------:R-:W-:Y:S01]  /*66c0*/  VIADD R10, R0, 0x87 ;  /* 0x00000087000a7836 */ /* 0x000fe20000000000 */
[----:B------:R-:W-:Y:S01]  /*66d0*/  IADD3 R4, -R3, RZ, RZ ;  /* 0x000000ff03047210 */ /* 0x000fe20007ffe1ff */
[--C-:B------:R-:W-:Y:S01]  /*66e0*/  @!P1 IMAD.IADD R138, R138, 0x1, -R8.reuse ;  /* 0x000000018a8a9824 */ /* 0x100fe200078e0a08 */
[----:B------:R-:W-:Y:S01]  /*66f0*/  ISETP.GE.AND P1, PT, R15, RZ, PT ;  /* 0x000000ff0f00720c */ /* 0x000fe20003f26270 */
[--C-:B------:R-:W-:Y:S01]  /*6700*/  @!P4 IMAD.IADD R137, R137, 0x1, -R8.reuse ;  /* 0x000000018989c824 */ /* 0x100fe200078e0a08 */
[----:B------:R-:W-:Y:S01]  /*6710*/  IABS R5, R10 ;  /* 0x0000000a00057213 */ /* 0x000fe20000000000 */
[C---:B------:R-:W-:Y:S01]  /*6720*/  IMAD R141, R8.reuse, R4, R141 ;  /* 0x00000004088d7224 */ /* 0x040fe200078e028d */
[----:B------:R-:W-:Y:S01]  /*6730*/  ISETP.GE.AND P4, PT, R13, RZ, PT ;  /* 0x000000ff0d00720c */ /* 0x000fe20003f86270 */
[----:B------:R-:W-:Y:S01]  /*6740*/  @!P0 IMAD.IADD R139, R139, 0x1, -R8 ;  /* 0x000000018b8b8824 */ /* 0x000fe200078e0a08 */
[C---:B------:R-:W-:Y:S01]  /*6750*/  ISETP.GT.U32.AND P0, PT, R8.reuse, R138, PT ;  /* 0x0000008a0800720c */ /* 0x040fe20003f04070 */
[----:B------:R-:W-:Y:S01]  /*6760*/  @!P6 IMAD.MOV R137, RZ, RZ, -R137 ;  /* 0x000000ffff89e224 */ /* 0x000fe200078e0a89 */
[----:B------:R-:W-:Y:S01]  /*6770*/  ISETP.GT.U32.AND P6, PT, R8, R141, PT ;  /* 0x0000008d0800720c */ /* 0x000fe20003fc4070 */
[----:B------:R-:W-:Y:S01]  /*6780*/  IMAD.HI.U32 R3, R2, R5, RZ ;  /* 0x0000000502037227 */ /* 0x000fe200078e00ff */
[----:B------:R-:W-:-:S03]  /*6790*/  IADD3 R15, R0, 0x95, RZ ;  /* 0x00000095000f7810 */ /* 0x000fc60007ffe0ff */
[--C-:B------:R-:W-:Y:S01]  /*67a0*/  @!P3 IMAD.IADD R140, R140, 0x1, -R8.reuse ;  /* 0x000000018c8cb824 */ /* 0x100fe200078e0a08 */
[----:B------:R-:W-:Y:S01]  /*67b0*/  ISETP.GT.U32.AND P3, PT, R8, R139, PT ;  /* 0x0000008b0800720c */ /* 0x000fe20003f64070 */
[----:B------:R-:W-:Y:S01]  /*67c0*/  @!P2 IMAD.MOV R135, RZ, RZ, -R135 ;  /* 0x000000ffff87a224 */ /* 0x000fe200078e0a87 */
[----:B------:R-:W-:Y:S01]  /*67d0*/  ISETP.GE.AND P2, PT, R12, RZ, PT ;  /* 0x000000ff0c00720c */ /* 0x000fe20003f46270 */
[----:B------:R-:W-:Y:S01]  /*67e0*/  VIADD R11, R0, 0x88 ;  /* 0x00000088000b7836 */ /* 0x000fe20000000000 */
[----:B------:R-:W-:Y:S01]  /*67f0*/  IADD3 R3, -R3, RZ, RZ ;  /* 0x000000ff03037210 */ /* 0x000fe20007ffe1ff */
[--C-:B------:R-:W-:Y:S01]  /*6800*/  @!P0 IMAD.IADD R138, R138, 0x1, -R8.reuse ;  /* 0x000000018a8a8824 */ /* 0x100fe200078e0a08 */
[----:B------:R-:W-:Y:S01]  /*6810*/  ISETP.GE.AND P0, PT, R9, RZ, PT ;  /* 0x000000ff0900720c */ /* 0x000fe20003f06270 */
[----:B------:R-:W-:Y:S01]  /*6820*/  VIADD R9, R0, 0x8a ;  /* 0x0000008a00097836 */ /* 0x000fe20000000000 */
[----:B------:R-:W-:Y:S01]  /*6830*/  IABS R143, R11 ;  /* 0x0000000b008f7213 */ /* 0x000fe20000000000 */
[----:B------:R-:W-:Y:S01]  /*6840*/  IMAD R142, R8, R3, R5 ;  /* 0x00000003088e7224 */ /* 0x000fe200078e0205 */
[----:B------:R-:W-:Y:S01]  /*6850*/  IADD3 R12, R0, 0x89, RZ ;  /* 0x00000089000c7810 */ /* 0x000fe20007ffe0ff */
[----:B------:R-:W-:Y:S01]  /*6860*/  @!P6 IMAD.IADD R141, R141, 0x1, -R8 ;  /* 0x000000018d8de824 */ /* 0x000fe200078e0a08 */
[----:B------:R-:W-:Y:S01]  /*6870*/  IABS R145, R9 ;  /* 0x0000000900917213 */ /* 0x000fe20000000000 */
[----:B------:R-:W-:Y:S01]  /*6880*/  IMAD.HI.U32 R3, R2, R143, RZ ;  /* 0x0000008f02037227 */ /* 0x000fe200078e00ff */
[----:B------:R-:W-:-:S02]  /*6890*/  IABS R5, R12 ;  /* 0x0000000c00057213 */ /* 0x000fc40000000000 */
[----:B------:R-:W-:Y:S01]  /*68a0*/  ISETP.GE.AND P6, PT, R11, RZ, PT ;  /* 0x000000ff0b00720c */ /* 0x000fe20003fc6270 */
[----:B------:R-:W-:Y:S01]  /*68b0*/  @!P3 IMAD.IADD R139, R139, 0x1, -R8 ;  /* 0x000000018b8bb824 */ /* 0x000fe200078e0a08 */
[C---:B------:R-:W-:Y:S01]  /*68c0*/  ISETP.GT.U32.AND P3, PT, R8.reuse, R142, PT ;  /* 0x0000008e0800720c */ /* 0x040fe20003f64070 */
[----:B------:R-:W-:Y:S01]  /*68d0*/  @!P2 IMAD.MOV R138, RZ, RZ, -R138 ;  /* 0x000000ffff8aa224 */ /* 0x000fe200078e0a8a */
[C---:B------:R-:W-:Y:S01]  /*68e0*/  ISETP.GT.U32.AND P2, PT, R8.reuse, R141, PT ;  /* 0x0000008d0800720c */ /* 0x040fe20003f44070 */
[----:B------:R-:W-:Y:S02]  /*68f0*/  IMAD.MOV R3, RZ, RZ, -R3 ;  /* 0x000000ffff037224 */ /* 0x000fe400078e0a03 */
[----:B------:R-:W-:Y:S01]  /*6900*/  @!P5 IMAD.MOV R136, RZ, RZ, -R136 ;  /* 0x000000ffff88d224 */ /* 0x000fe200078e0a88 */
[C---:B------:R-:W-:Y:S01]  /*6910*/  ISETP.GT.U32.AND P5, PT, R8.reuse, R140, PT ;  /* 0x0000008c0800720c */ /* 0x040fe20003fa4070 */
[----:B------:R-:W-:Y:S02]  /*6920*/  IMAD R143, R8, R3, R143 ;  /* 0x00000003088f7224 */ /* 0x000fe400078e028f */
[----:B------:R-:W-:-:S04]  /*6930*/  IMAD.HI.U32 R3, R2, R145, RZ ;  /* 0x0000009102037227 */ /* 0x000fc800078e00ff */
[----:B------:R-:W-:Y:S02]  /*6940*/  IMAD.MOV R3, RZ, RZ, -R3 ;  /* 0x000000ffff037224 */ /* 0x000fe400078e0a03 */
[--C-:B------:R-:W-:Y:S02]  /*6950*/  @!P3 IMAD.IADD R142, R142, 0x1, -R8.reuse ;  /* 0x000000018e8eb824 */ /* 0x100fe400078e0a08 */
[--C-:B------:R-:W-:Y:S02]  /*6960*/  @!P2 IMAD.IADD R141, R141, 0x1, -R8.reuse ;  /* 0x000000018d8da824 */ /* 0x100fe400078e0a08 */
[C---:B------:R-:W-:Y:S01]  /*6970*/  IMAD R145, R8.reuse, R3, R145 ;  /* 0x0000000308917224 */ /* 0x040fe200078e0291 */
[----:B------:R-:W-:Y:S01]  /*6980*/  ISETP.GT.U32.AND P3, PT, R8, R142, PT ;  /* 0x0000008e0800720c */ /* 0x000fe20003f64070 */
[----:B------:R-:W-:Y:S01]  /*6990*/  IMAD.HI.U32 R4, R2, R5, RZ ;  /* 0x0000000502047227 */ /* 0x000fe200078e00ff */
[----:B------:R-:W-:Y:S02]  /*69a0*/  @!P5 IADD3 R140, R140, -R8, RZ ;  /* 0x800000088c8cd210 */ /* 0x000fe40007ffe0ff */
[----:B------:R-:W-:Y:S01]  /*69b0*/  ISETP.GE.AND P5, PT, R10, RZ, PT ;  /* 0x000000ff0a00720c */ /* 0x000fe20003fa6270 */
[----:B------:R-:W-:Y:S01]  /*69c0*/  @!P0 IMAD.MOV R141, RZ, RZ, -R141 ;  /* 0x000000ffff8d8224 */ /* 0x000fe200078e0a8d */
[----:B------:R-:W-:Y:S01]  /*69d0*/  ISETP.GT.U32.AND P0, PT, R8, R145, PT ;  /* 0x000000910800720c */ /* 0x000fe20003f04070 */
[----:B------:R-:W-:Y:S01]  /*69e0*/  @!P4 IMAD.MOV R139, RZ, RZ, -R139 ;  /* 0x000000ffff8bc224 */ /* 0x000fe200078e0a8b */
[----:B------:R-:W-:Y:S01]  /*69f0*/  IADD3 R4, -R4, RZ, RZ ;  /* 0x000000ff04047210 */ /* 0x000fe20007ffe1ff */
[----:B------:R-:W-:Y:S01]  /*6a00*/  VIADD R10, R0, 0x8c ;  /* 0x0000008c000a7836 */ /* 0x000fe20000000000 */
[----:B------:R-:W-:Y:S01]  /*6a10*/  ISETP.GT.U32.AND P4, PT, R8, R143, PT ;  /* 0x0000008f0800720c */ /* 0x000fe20003f84070 */
[----:B------:R-:W-:Y:S01]  /*6a20*/  VIADD R14, R0, 0x91 ;  /* 0x00000091000e7836 */ /* 0x000fe20000000000 */
[----:B------:R-:W-:Y:S01]  /*6a30*/  @!P1 IADD3 R140, -R140, RZ, RZ ;  /* 0x000000ff8c8c9210 */ /* 0x000fe20007ffe1ff */
[----:B------:R-:W-:Y:S01]  /*6a40*/  IMAD R144, R8, R4, R5 ;  /* 0x0000000408907224 */ /* 0x000fe200078e0205 */
[----:B------:R-:W-:Y:S01]  /*6a50*/  IADD3 R4, R0, 0x8b, RZ ;  /* 0x0000008b00047810 */ /* 0x000fe20007ffe0ff */
[----:B------:R-:W-:Y:S01]  /*6a60*/  @!P3 IMAD.IADD R142, R142, 0x1, -R8 ;  /* 0x000000018e8eb824 */ /* 0x000fe200078e0a08 */
[----:B------:R-:W-:Y:S01]  /*6a70*/  IABS R147, R10 ;  /* 0x0000000a00937213 */ /* 0x000fe20000000000 */
[----:B------:R-:W-:Y:S01]  /*6a80*/  VIADD R55, R0, 0xf7 ;  /* 0x000000f700377836 */ /* 0x000fe20000000000 */
[----:B------:R-:W-:Y:S01]  /*6a90*/  ISETP.GT.U32.AND P2, PT, R8, R144, PT ;  /* 0x000000900800720c */ /* 0x000fe20003f44070 */
[----:B------:R-:W-:Y:S01]  /*6aa0*/  @!P5 IMAD.MOV R142, RZ, RZ, -R142 ;  /* 0x000000ffff8ed224 */ /* 0x000fe200078e0a8e */
[----:B------:R-:W-:Y:S01]  /*6ab0*/  @!P0 IADD3 R145, R145, -R8, RZ ;  /* 0x8000000891918210 */ /* 0x000fe20007ffe0ff */
[----:B------:R-:W-:Y:S01]  /*6ac0*/  VIADD R7, R0, 0xfe ;  /* 0x000000fe00077836 */ /* 0x000fe20000000000 */
[----:B------:R-:W-:Y:S01]  /*6ad0*/  ISETP.GE.AND P3, PT, R9, RZ, PT ;  /* 0x000000ff0900720c */ /* 0x000fe20003f66270 */
[----:B------:R-:W-:Y:S01]  /*6ae0*/  @!P4 IMAD.IADD R143, R143, 0x1, -R8 ;  /* 0x000000018f8fc824 */ /* 0x000fe200078e0a08 */
[----:B------:R-:W-:-:S02]  /*6af0*/  IABS R9, R4 ;  /* 0x0000000400097213 */ /* 0x000fc40000000000 */
[----:B------:R-:W-:Y:S01]  /*6b00*/  ISETP.GE.AND P5, PT, R4, RZ, PT ;  /* 0x000000ff0400720c */ /* 0x000fe20003fa6270 */
[----:B------:R-:W-:Y:S01]  /*6b10*/  IMAD.HI.U32 R4, R2, R147, RZ ;  /* 0x0000009302047227 */ /* 0x000fe200078e00ff */
[C---:B------:R-:W-:Y:S02]  /*6b20*/  ISETP.GT.U32.AND P0, PT, R8.reuse, R145, PT ;  /* 0x000000910800720c */ /* 0x040fe40003f04070 */
[----:B------:R-:W-:Y:S01]  /*6b30*/  ISETP.GT.U32.AND P4, PT, R8, R143, PT ;  /* 0x0000008f0800720c */ /* 0x000fe20003f84070 */
[----:B------:R-:W-:Y:S01]  /*6b40*/  IMAD.MOV R4, RZ, RZ, -R4 ;  /* 0x000000ffff047224 */ /* 0x000fe200078e0a04 */
[----:B------:R-:W-:Y:S01]  /*6b50*/  @!P2 IADD3 R144, R144, -R8, RZ ;  /* 0x800000089090a210 */ /* 0x000fe20007ffe0ff */
[----:B------:R-:W-:Y:S01]  /*6b60*/  IMAD.HI.U32 R3, R2, R9, RZ ;  /* 0x0000000902037227 */ /* 0x000fe200078e00ff */
[----:B------:R-:W-:Y:S02]  /*6b70*/  ISETP.GE.AND P1, PT, R12, RZ, PT ;  /* 0x000000ff0c00720c */ /* 0x000fe40003f26270 */
[C---:B------:R-:W-:Y:S01]  /*6b80*/  ISETP.GT.U32.AND P2, PT, R8.reuse, R144, PT ;  /* 0x000000900800720c */ /* 0x040fe20003f44070 */
[----:B------:R-:W-:Y:S01]  /*6b90*/  IMAD R147, R8, R4, R147 ;  /* 0x0000000408937224 */ /* 0x000fe200078e0293 */
[----:B------:R-:W-:Y:S01]  /*6ba0*/  IADD3 R3, -R3, RZ, RZ ;  /* 0x000000ff03037210 */ /* 0x000fe20007ffe1ff */
[----:B------:R-:W-:Y:S01]  /*6bb0*/  VIADD R12, R0, 0x8d ;  /* 0x0000008d000c7836 */ /* 0x000fe20000000000 */
[----:B------:R-:W-:Y:S01]  /*6bc0*/  IABS R13, R14 ;  /* 0x0000000e000d7213 */ /* 0x000fe20000000000 */
[--C-:B------:R-:W-:Y:S01]  /*6bd0*/  @!P0 IMAD.IADD R145, R145, 0x1, -R8.reuse ;  /* 0x0000000191918824 */ /* 0x100fe200078e0a08 */
[C---:B------:R-:W-:Y:S01]  /*6be0*/  ISETP.GT.U32.AND P0, PT, R8.reuse, R147, PT ;  /* 0x000000930800720c */ /* 0x040fe20003f04070 */
[----:B------:R-:W-:Y:S01]  /*6bf0*/  @!P4 IMAD.IADD R143, R143, 0x1, -R8 ;  /* 0x000000018f8fc824 */ /* 0x000fe200078e0a08 */
[----:B------:R-:W-:Y:S01]  /*6c00*/  IABS R11, R12 ;  /* 0x0000000c000b7213 */ /* 0x000fe20000000000 */
[----:B------:R-:W-:Y:S01]  /*6c10*/  IMAD R146, R8, R3, R9 ;  /* 0x0000000308927224 */ /* 0x000fe200078e0209 */
[----:B------:R-:W-:Y:S01]  /*6c20*/  ISETP.GE.AND P4, PT, R10, RZ, PT ;  /* 0x000000ff0a00720c */ /* 0x000fe20003f86270 */
[----:B------:R-:W-:-:S02]  /*6c30*/  VIADD R3, R0, 0x8e ;  /* 0x0000008e00037836 */ /* 0x000fc40000000000 */
[----:B------:R-:W-:-:S03]  /*6c40*/  IMAD.HI.U32 R5, R2, R11, RZ ;  /* 0x0000000b02057227 */ /* 0x000fc600078e00ff */
[----:B------:R-:W-:Y:S01]  /*6c50*/  IABS R149, R3 ;  /* 0x0000000300957213 */ /* 0x000fe20000000000 */
[----:B------:R-:W-:Y:S01]  /*6c60*/  @!P6 IMAD.MOV R143, RZ, RZ, -R143 ;  /* 0x000000ffff8fe224 */ /* 0x000fe200078e0a8f */
[----:B------:R-:W-:Y:S01]  /*6c70*/  ISETP.GT.U32.AND P6, PT, R8, R146, PT ;  /* 0x000000920800720c */ /* 0x000fe20003fc4070 */
[----:B------:R-:W-:Y:S02]  /*6c80*/  IMAD.MOV R5, RZ, RZ, -R5 ;  /* 0x000000ffff057224 */ /* 0x000fe400078e0a05 */
[--C-:B------:R-:W-:Y:S01]  /*6c90*/  @!P2 IMAD.IADD R144, R144, 0x1, -R8.reuse ;  /* 0x000000019090a824 */ /* 0x100fe200078e0a08 */
[----:B------:R-:W-:Y:S01]  /*6ca0*/  ISETP.GE.AND P2, PT, R12, RZ, PT ;  /* 0x000000ff0c00720c */ /* 0x000fe20003f46270 */
[C---:B------:R-:W-:Y:S01]  /*6cb0*/  VIADD R10, R0.reuse, 0x8f ;  /* 0x0000008f000a7836 */ /* 0x040fe20000000000 */
[----:B------:R-:W-:Y:S01]  /*6cc0*/  IADD3 R12, R0, 0x90, RZ ;  /* 0x00000090000c7810 */ /* 0x000fe20007ffe0ff */
[----:B------:R-:W-:Y:S02]  /*6cd0*/  @!P0 IMAD.IADD R147, R147, 0x1, -R8 ;  /* 0x0000000193938824 */ /* 0x000fe400078e0a08 */
[----:B------:R-:W-:Y:S01]  /*6ce0*/  IMAD R148, R8, R5, R11 ;  /* 0x0000000508947224 */ /* 0x000fe200078e020b */
[----:B------:R-:W-:Y:S01]  /*6cf0*/  IABS R11, R10 ;  /* 0x0000000a000b7213 */ /* 0x000fe20000000000 */
[----:B------:R-:W-:Y:S01]  /*6d00*/  @!P1 IMAD.MOV R144, RZ, RZ, -R144 ;  /* 0x000000ffff909224 */ /* 0x000fe200078e0a90 */
[----:B------:R-:W-:Y:S01]  /*6d10*/  ISETP.GE.AND P1, PT, R3, RZ, PT ;  /* 0x000000ff0300720c */ /* 0x000fe20003f26270 */
[----:B------:R-:W-:Y:S01]  /*6d20*/  IMAD.HI.U32 R3, R2, R149, RZ ;  /* 0x0000009502037227 */ /* 0x000fe200078e00ff */
[----:B------:R-:W-:-:S02]  /*6d30*/  ISETP.GT.U32.AND P0, PT, R8, R147, PT ;  /* 0x000000930800720c */ /* 0x000fc40003f04070 */
[----:B------:R-:W-:Y:S01]  /*6d40*/  @!P6 IADD3 R146, R146, -R8, RZ ;  /* 0x800000089292e210 */ /* 0x000fe20007ffe0ff */
[----:B------:R-:W-:Y:S01]  /*6d50*/  @!P3 IMAD.MOV R145, RZ, RZ, -R145 ;  /* 0x000000ffff91b224 */ /* 0x000fe200078e0a91 */
[----:B------:R-:W-:Y:S01]  /*6d60*/  ISETP.GT.U32.AND P3, PT, R8, R148, PT ;  /* 0x000000940800720c */ /* 0x000fe20003f64070 */
[----:B------:R-:W-:Y:S01]  /*6d70*/  IMAD.HI.U32 R4, R2, R11, RZ ;  /* 0x0000000b02047227 */ /* 0x000fe200078e00ff */
[C---:B------:R-:W-:Y:S02]  /*6d80*/  ISETP.GT.U32.AND P6, PT, R8.reuse, R146, PT ;  /* 0x000000920800720c */ /* 0x040fe40003fc4070 */
[----:B------:R-:W-:Y:S01]  /*6d90*/  IABS R151, R12 ;  /* 0x0000000c00977213 */ /* 0x000fe20000000000 */
[----:B------:R-:W-:Y:S02]  /*6da0*/  IMAD.MOV R3, RZ, RZ, -R3 ;  /* 0x000000ffff037224 */ /* 0x000fe400078e0a03 */
[----:B------:R-:W-:Y:S02]  /*6db0*/  IMAD.MOV R4, RZ, RZ, -R4 ;  /* 0x000000ffff047224 */ /* 0x000fe400078e0a04 */
[----:B------:R-:W-:-:S02]  /*6dc0*/  IMAD R149, R8, R3, R149 ;  /* 0x0000000308957224 */ /* 0x000fc400078e0295 */
[C---:B------:R-:W-:Y:S02]  /*6dd0*/  IMAD R150, R8.reuse, R4, R11 ;  /* 0x0000000408967224 */ /* 0x040fe400078e020b */
[--C-:B------:R-:W-:Y:S01]  /*6de0*/  @!P0 IMAD.IADD R147, R147, 0x1, -R8.reuse ;  /* 0x0000000193938824 */ /* 0x100fe200078e0a08 */
[----:B------:R-:W-:Y:S01]  /*6df0*/  ISETP.GT.U32.AND P0, PT, R8, R149, PT ;  /* 0x000000950800720c */ /* 0x000fe20003f04070 */
[----:B------:R-:W-:Y:S01]  /*6e00*/  @!P3 IMAD.IADD R148, R148, 0x1, -R8 ;  /* 0x000000019494b824 */ /* 0x000fe200078e0a08 */
[----:B------:R-:W-:Y:S01]  /*6e10*/  ISETP.GT.U32.AND P3, PT, R8, R150, PT ;  /* 0x000000960800720c */ /* 0x000fe20003f64070 */
[----:B------:R-:W-:-:S04]  /*6e20*/  IMAD.HI.U32 R5, R2, R151, RZ ;  /* 0x0000009702057227 */ /* 0x000fc800078e00ff */
[--C-:B------:R-:W-:Y:S01]  /*6e30*/  @!P6 IMAD.IADD R146, R146, 0x1, -R8.reuse ;  /* 0x000000019292e824 */ /* 0x100fe200078e0a08 */
[----:B------:R-:W-:Y:S01]  /*6e40*/  ISETP.GE.AND P6, PT, R10, RZ, PT ;  /* 0x000000ff0a00720c */ /* 0x000fe20003fc6270 */
[C---:B------:R-:W-:Y:S01]  /*6e50*/  VIADD R11, R0.reuse, 0x93 ;  /* 0x00000093000b7836 */ /* 0x040fe20000000000 */
[----:B------:R-:W-:Y:S01]  /*6e60*/  IADD3 R10, R0, 0x92, RZ ;  /* 0x00000092000a7810 */ /* 0x000fe20007ffe0ff */
[----:B------:R-:W-:Y:S01]  /*6e70*/  IMAD.HI.U32 R9, R2, R13, RZ ;  /* 0x0000000d02097227 */ /* 0x000fe200078e00ff */
[----:B------:R-:W-:Y:S02]  /*6e80*/  IADD3 R5, -R5, RZ, RZ ;  /* 0x000000ff05057210 */ /* 0x000fe40007ffe1ff */
[----:B------:R-:W-:Y:S01]  /*6e90*/  IABS R153, R10 ;  /* 0x0000000a00997213 */ /* 0x000fe20000000000 */
[--C-:B------:R-:W-:Y:S01]  /*6ea0*/  @!P0 IMAD.IADD R149, R149, 0x1, -R8.reuse ;  /* 0x0000000195958824 */ /* 0x100fe200078e0a08 */
[----:B------:R-:W-:Y:S01]  /*6eb0*/  @!P5 IADD3 R146, -R146, RZ, RZ ;  /* 0x000000ff9292d210 */ /* 0x000fe20007ffe1ff */
[----:B------:R-:W-:Y:S01]  /*6ec0*/  IMAD R151, R8, R5, R151 ;  /* 0x0000000508977224 */ /* 0x000fe200078e0297 */
[----:B------:R-:W-:Y:S01]  /*6ed0*/  IABS R5, R11 ;  /* 0x0000000b00057213 */ /* 0x000fe20000000000 */
[----:B------:R-:W-:Y:S01]  /*6ee0*/  @!P3 IMAD.IADD R150, R150, 0x1, -R8 ;  /* 0x000000019696b824 */ /* 0x000fe200078e0a08 */
[----:B------:R-:W-:Y:S01]  /*6ef0*/  ISETP.GT.U32.AND P5, PT, R8, R149, PT ;  /* 0x000000950800720c */ /* 0x000fe20003fa4070 */
[----:B------:R-:W-:Y:S01]  /*6f00*/  IMAD.HI.U32 R3, R2, R153, RZ ;  /* 0x0000009902037227 */ /* 0x000fe200078e00ff */
[----:B------:R-:W-:-:S02]  /*6f10*/  ISETP.GT.U32.AND P0, PT, R8, R148, PT ;  /* 0x000000940800720c */ /* 0x000fc40003f04070 */
[----:B------:R-:W-:Y:S01]  /*6f20*/  ISETP.GT.U32.AND P3, PT, R8, R150, PT ;  /* 0x000000960800720c */ /* 0x000fe20003f64070 */
[----:B------:R-:W-:-:S04]  /*6f30*/  IMAD.HI.U32 R4, R2, R5, RZ ;  /* 0x0000000502047227 */ /* 0x000fc800078e00ff */
[----:B------:R-:W-:Y:S02]  /*6f40*/  IMAD.MOV R3, RZ, RZ, -R3 ;  /* 0x000000ffff037224 */ /* 0x000fe400078e0a03 */
[----:B------:R-:W-:Y:S02]  /*6f50*/  IMAD.MOV R9, RZ, RZ, -R9 ;  /* 0x000000ffff097224 */ /* 0x000fe400078e0a09 */
[----:B------:R-:W-:Y:S02]  /*6f60*/  IMAD.MOV R154, RZ, RZ, -R4 ;  /* 0x000000ffff9a7224 */ /* 0x000fe400078e0a04 */
[----:B------:R-:W-:Y:S01]  /*6f70*/  @!P4 IMAD.MOV R147, RZ, RZ, -R147 ;  /* 0x000000ffff93c224 */ /* 0x000fe200078e0a93 */
[C---:B------:R-:W-:Y:S01]  /*6f80*/  ISETP.GT.U32.AND P4, PT, R8.reuse, R151, PT ;  /* 0x000000970800720c */ /* 0x040fe20003f84070 */
[----:B------:R-:W-:Y:S01]  /*6f90*/  IMAD R153, R8, R3, R153 ;  /* 0x0000000308997224 */ /* 0x000fe200078e0299 */
[-C--:B------:R-:W-:Y:S01]  /*6fa0*/  @!P0 IADD3 R148, R148, -R8.reuse, RZ ;  /* 0x8000000894948210 */ /* 0x080fe20007ffe0ff */
[----:B------:R-:W-:Y:S01]  /*6fb0*/  IMAD R152, R8, R9, R13 ;  /* 0x0000000908987224 */ /* 0x000fe200078e020d */
[----:B------:R-:W-:Y:S01]  /*6fc0*/  @!P3 IADD3 R150, R150, -R8, RZ ;  /* 0x800000089696b210 */ /* 0x000fe20007ffe0ff */
[C---:B------:R-:W-:Y:S01]  /*6fd0*/  IMAD R154, R8.reuse, R154, R5 ;  /* 0x0000009a089a7224 */ /* 0x040fe200078e0205 */
[----:B------:R-:W-:Y:S01]  /*6fe0*/  IABS R9, R15 ;  /* 0x0000000f00097213 */ /* 0x000fe20000000000 */
[----:B------:R-:W-:Y:S01]  /*6ff0*/  @!P5 IMAD.IADD R149, R149, 0x1, -R8 ;  /* 0x000000019595d824 */ /* 0x000fe200078e0a08 */
[----:B------:R-:W-:Y:S01]  /*7000*/  ISETP.GT.U32.AND P5, PT, R8, R153, PT ;  /* 0x000000990800720c */ /* 0x000fe20003fa4070 */
[----:B------:R-:W-:Y:S01]  /*7010*/  VIADD R13, R0, 0x94 ;  /* 0x00000094000d7836 */ /* 0x000fe20000000000 */
[----:B------:R-:W-:Y:S01]  /*7020*/  ISETP.GT.U32.AND P0, PT, R8, R152, PT ;  /* 0x000000980800720c */ /* 0x000fe20003f04070 */
[----:B------:R-:W-:Y:S01]  /*7030*/  IMAD.HI.U32 R4, R2, R9, RZ ;  /* 0x0000000902047227 */ /* 0x000fe200078e00ff */
[----:B------:R-:W-:-:S02]  /*7040*/  ISETP.GT.U32.AND P3, PT, R8, R154, PT ;  /* 0x0000009a0800720c */ /* 0x000fc40003f64070 */
[----:B------:R-:W-:Y:S01]  /*7050*/  IABS R155, R13 ;  /* 0x0000000d009b7213 */ /* 0x000fe20000000000 */
[----:B------:R-:W-:Y:S01]  /*7060*/  @!P4 IMAD.IADD R151, R151, 0x1, -R8 ;  /* 0x000000019797c824 */ /* 0x000fe200078e0a08 */
[----:B------:R-:W-:Y:S01]  /*7070*/  ISETP.GE.AND P4, PT, R12, RZ, PT ;  /* 0x000000ff0c00720c */ /* 0x000fe20003f86270 */
[----:B------:R-:W-:Y:S01]  /*7080*/  IMAD.MOV R4, RZ, RZ, -R4 ;  /* 0x000000ffff047224 */ /* 0x000fe200078e0a04 */
[----:B------:R-:W-:Y:S01]  /*7090*/  IADD3 R12, R0, 0x97, RZ ;  /* 0x00000097000c7810 */ /* 0x000fe20007ffe0ff */
[----:B------:R-:W-:Y:S01]  /*70a0*/  IMAD.HI.U32 R3, R2, R155, RZ ;  /* 0x0000009b02037227 */ /* 0x000fe200078e00ff */
[----:B------:R-:W-:Y:S02]  /*70b0*/  @!P1 IADD3 R149, -R149, RZ, RZ ;  /* 0x000000ff95959210 */ /* 0x000fe40007ffe1ff */
[----:B------:R-:W-:Y:S01]  /*70c0*/  IABS R5, R12 ;  /* 0x0000000c00057213 */ /* 0x000fe20000000000 */
[--C-:B------:R-:W-:Y:S01]  /*70d0*/  @!P5 IMAD.IADD R153, R153, 0x1, -R8.reuse ;  /* 0x000000019999d824 */ /* 0x100fe200078e0a08 */
[----:B------:R-:W-:Y:S01]  /*70e0*/  ISETP.GT.U32.AND P5, PT, R8, R151, PT ;  /* 0x000000970800720c */ /* 0x000fe20003fa4070 */
[--C-:B------:R-:W-:Y:S01]  /*70f0*/  @!P0 IMAD.IADD R152, R152, 0x1, -R8.reuse ;  /* 0x0000000198988824 */ /* 0x100fe200078e0a08 */
[----:B------:R-:W-:Y:S01]  /*7100*/  ISETP.GE.AND P0, PT, R14, RZ, PT ;  /* 0x000000ff0e00720c */ /* 0x000fe20003f06270 */
[----:B------:R-:W-:Y:S01]  /*7110*/  @!P3 IMAD.IADD R154, R154, 0x1, -R8 ;  /* 0x000000019a9ab824 */ /* 0x000fe200078e0a08 */
[C---:B------:R-:W-:Y:S01]  /*7120*/  ISETP.GT.U32.AND P3, PT, R8.reuse, R153, PT ;  /* 0x000000990800720c */ /* 0x040fe20003f64070 */
[----:B------:R-:W-:-:S02]  /*7130*/  IMAD R156, R8, R4, R9 ;  /* 0x00000004089c7224 */ /* 0x000fc400078e0209 */
[----:B------:R-:W-:Y:S01]  /*7140*/  VIADD R9, R0, 0x96 ;  /* 0x0000009600097836 */ /* 0x000fe20000000000 */
[C---:B------:R-:W-:Y:S01]  /*7150*/  ISETP.GT.U32.AND P1, PT, R8.reuse, R154, PT ;  /* 0x0000009a0800720c */ /* 0x040fe20003f24070 */
[----:B------:R-:W-:Y:S01]  /*7160*/  @!P2 IMAD.MOV R148, RZ, RZ, -R148 ;  /* 0x000000ffff94a224 */ /* 0x000fe200078e0a94 */
[----:B------:R-:W-:Y:S01]  /*7170*/  ISETP.GT.U32.AND P2, PT, R8, R152, PT ;  /* 0x000000980800720c */ /* 0x000fe20003f44070 */
[----:B------:R-:W-:Y:S01]  /*7180*/  IMAD.MOV R3, RZ, RZ, -R3 ;  /* 0x000000ffff037224 */ /* 0x000fe200078e0a03 */
[----:B------:R-:W-:Y:S01]  /*7190*/  IABS R157, R9 ;  /* 0x00000009009d7213 */ /* 0x000fe20000000000 */
[----:B------:R-:W-:Y:S01]  /*71a0*/  @!P5 IMAD.IADD R151, R151, 0x1, -R8 ;  /* 0x000000019797d824 */ /* 0x000fe200078e0a08 */
[----:B------:R-:W-:Y:S01]  /*71b0*/  ISETP.GE.AND P5, PT, R10, RZ, PT ;  /* 0x000000ff0a00720c */ /* 0x000fe20003fa6270 */
[----:B------:R-:W-:Y:S02]  /*71c0*/  IMAD R155, R8, R3, R155 ;  /* 0x00000003089b7224 */ /* 0x000fe400078e029b */
[----:B------:R-:W-:Y:S01]  /*71d0*/  IMAD.HI.U32 R3, R2, R157, RZ ;  /* 0x0000009d02037227 */ /* 0x000fe200078e00ff */
[----:B------:R-:W-:-:S02]  /*71e0*/  @!P3 IADD3 R153, R153, -R8, RZ ;  /* 0x800000089999b210 */ /* 0x000fc40007ffe0ff */
[----:B------:R-:W-:Y:S01]  /*71f0*/  ISETP.GE.AND P3, PT, R11, RZ, PT ;  /* 0x000000ff0b00720c */ /* 0x000fe20003f66270 */
[----:B------:R-:W-:Y:S01]  /*7200*/  @!P6 IMAD.MOV R150, RZ, RZ, -R150 ;  /* 0x000000ffff96e224 */ /* 0x000fe200078e0a96 */
[----:B------:R-:W-:Y:S01]  /*7210*/  ISETP.GT.U32.AND P6, PT, R8, R155, PT ;  /* 0x0000009b0800720c */ /* 0x000fe20003fc4070 */
[----:B------:R-:W-:-:S04]  /*7220*/  IMAD.HI.U32 R4, R2, R5, RZ ;  /* 0x0000000502047227 */ /* 0x000fc800078e00ff */
[--C-:B------:R-:W-:Y:S01]  /*7230*/  @!P2 IMAD.IADD R152, R152, 0x1, -R8.reuse ;  /* 0x000000019898a824 */ /* 0x100fe200078e0a08 */
[----:B------:R-:W-:Y:S01]  /*7240*/  ISETP.GT.U32.AND P2, PT, R8, R156, PT ;  /* 0x0000009c0800720c */ /* 0x000fe20003f44070 */
[----:B------:R-:W-:Y:S01]  /*7250*/  IMAD.MOV R3, RZ, RZ, -R3 ;  /* 0x000000ffff037224 */ /* 0x000fe200078e0a03 */
[----:B------:R-:W-:Y:S01]  /*7260*/  IADD3 R4, -R4, RZ, RZ ;  /* 0x000000ff04047210 */ /* 0x000fe20007ffe1ff */
[--C-:B------:R-:W-:Y:S01]  /*7270*/  @!P1 IMAD.IADD R154, R154, 0x1, -R8.reuse ;  /* 0x000000019a9a9824 */ /* 0x100fe200078e0a08 */
[----:B------:R-:W-:Y:S01]  /*7280*/  @!P5 IADD3 R153, -R153, RZ, RZ ;  /* 0x000000ff9999d210 */ /* 0x000fe20007ffe1ff */
[C---:B------:R-:W-:Y:S01]  /*7290*/  IMAD R157, R8.reuse, R3, R157 ;  /* 0x00000003089d7224 */ /* 0x040fe200078e029d */
[----:B------:R-:W-:Y:S01]  /*72a0*/  ISETP.GE.AND P1, PT, R13, RZ, PT ;  /* 0x000000ff0d00720c */ /* 0x000fe20003f26270 */
[----:B------:R-:W-:Y:S01]  /*72b0*/  IMAD R158, R8, R4, R5 ;  /* 0x00000004089e7224 */ /* 0x000fe200078e0205 */
[----:B------:R-:W-:Y:S01]  /*72c0*/  IADD3 R13, R0, 0xa0, RZ ;  /* 0x000000a0000d7810 */ /* 0x000fe20007ffe0ff */
[----:B------:R-:W-:Y:S01]  /*72d0*/  @!P6 IMAD.IADD R155, R155, 0x1, -R8 ;  /* 0x000000019b9be824 */ /* 0x000fe200078e0a08 */
[C---:B------:R-:W-:Y:S01]  /*72e0*/  ISETP.GT.U32.AND P5, PT, R8.reuse, R157, PT ;  /* 0x0000009d0800720c */ /* 0x040fe20003fa4070 */
[----:B------:R-:W-:Y:S01]  /*72f0*/  @!P3 IMAD.MOV R154, RZ, RZ, -R154 ;  /* 0x000000ffff9ab224 */ /* 0x000fe200078e0a9a */
[----:B------:R-:W-:Y:S01]  /*7300*/  ISETP.GT.U32.AND P3, PT, R8, R158, PT ;  /* 0x0000009e0800720c */ /* 0x000fe20003f64070 */
[----:B------:R-:W-:Y:S01]  /*7310*/  @!P2 IMAD.IADD R156, R156, 0x1, -R8 ;  /* 0x000000019c9ca824 */ /* 0x000fe200078e0a08 */
[----:B------:R-:W-:Y:S01]  /*7320*/  ISETP.GT.U32.AND P2, PT, R8, R155, PT ;  /* 0x0000009b0800720c */ /* 0x000fe20003f44070 */
[----:B------:R-:W-:Y:S01]  /*7330*/  @!P4 IMAD.MOV R151, RZ, RZ, -R151 ;  /* 0x000000ffff97c224 */ /* 0x000fe200078e0a97 */
[----:B------:R-:W-:Y:S01]  /*7340*/  ISETP.GE.AND P6, PT, R15, RZ, PT ;  /* 0x000000ff0f00720c */ /* 0x000fe20003fc6270 */
[----:B------:R-:W-:Y:S01]  /*7350*/  VIADD R4, R0, 0x99 ;  /* 0x0000009900047836 */ /* 0x000fe20000000000 */
[----:B------:R-:W-:Y:S01]  /*7360*/  ISETP.GT.U32.AND P4, PT, R8, R156, PT ;  /* 0x0000009c0800720c */ /* 0x000fe20003f84070 */
[----:B------:R-:W-:Y:S01]  /*7370*/  VIADD R3, R0, 0x98 ;  /* 0x0000009800037836 */ /* 0x000fe20000000000 */
[----:B------:R-:W-:Y:S01]  /*7380*/  IABS R167, R13 ;  /* 0x0000000d00a77213 */ /* 0x000fe20000000000 */
[----:B------:R-:W-:Y:S01]  /*7390*/  @!P0 IMAD.MOV R152, RZ, RZ, -R152 ;  /* 0x000000ffff988224 */ /* 0x000fe200078e0a98 */
[----:B------:R-:W-:Y:S01]  /*73a0*/  IABS R5, R4 ;  /* 0x0000000400057213 */ /* 0x000fe20000000000 */
[--C-:B------:R-:W-:Y:S01]  /*73b0*/  @!P5 IMAD.IADD R157, R157, 0x1, -R8.reuse ;  /* 0x000000019d9dd824 */ /* 0x100fe200078e0a08 */
[----:B------:R-:W-:Y:S01]  /*73c0*/  IABS R159, R3 ;  /* 0x00000003009f7213 */ /* 0x000fe20000000000 */
[--C-:B------:R-:W-:Y:S01]  /*73d0*/  @!P3 IMAD.IADD R158, R158, 0x1, -R8.reuse ;  /* 0x000000019e9eb824 */ /* 0x100fe200078e0a08 */
[----:B------:R-:W-:Y:S01]  /*73e0*/  ISETP.GE.AND P0, PT, R9, RZ, PT ;  /* 0x000000ff0900720c */ /* 0x000fe20003f06270 */
[----:B------:R-:W-:Y:S01]  /*73f0*/  VIADD R9, R0, 0x9a ;  /* 0x0000009a00097836 */ /* 0x000fe20000000000 */
[----:B------:R-:W-:Y:S01]  /*7400*/  ISETP.GT.U32.AND P3, PT, R8, R157, PT ;  /* 0x0000009d0800720c */ /* 0x000fe20003f64070 */
[----:B------:R-:W-:Y:S01]  /*7410*/  VIADD R11, R0, 0x9e ;  /* 0x0000009e000b7836 */ /* 0x000fe20000000000 */
[----:B------:R-:W-:Y:S01]  /*7420*/  @!P2 IADD3 R155, R155, -R8, RZ ;  /* 0x800000089b9ba210 */ /* 0x000fe20007ffe0ff */
[----:B------:R-:W-:Y:S01]  /*7430*/  @!P4 IMAD.IADD R156, R156, 0x1, -R8 ;  /* 0x000000019c9cc824 */ /* 0x000fe200078e0a08 */
[----:B------:R-:W-:Y:S01]  /*7440*/  ISETP.GE.AND P5, PT, R4, RZ, PT ;  /* 0x000000ff0400720c */ /* 0x000fe20003fa6270 */
[----:B------:R-:W-:Y:S01]  /*7450*/  IMAD.HI.U32 R4, R2, R5, RZ ;  /* 0x0000000502047227 */ /* 0x000fe200078e00ff */
[----:B------:R-:W-:-:S02]  /*7460*/  ISETP.GE.AND P4, PT, R3, RZ, PT ;  /* 0x000000ff0300720c */ /* 0x000fc40003f86270 */
[----:B------:R-:W-:Y:S01]  /*7470*/  @!P1 IADD3 R155, -R155, RZ, RZ ;  /* 0x000000ff9b9b9210 */ /* 0x000fe20007ffe1ff */
[----:B------:R-:W-:Y:S01]  /*7480*/  IMAD.HI.U32 R3, R2, R159, RZ ;  /* 0x0000009f02037227 */ /* 0x000fe200078e00ff */
[----:B------:R-:W-:Y:S02]  /*7490*/  ISETP.GT.U32.AND P1, PT, R8, R158, PT ;  /* 0x0000009e0800720c */ /* 0x000fe40003f24070 */
[----:B------:R-:W-:Y:S01]  /*74a0*/  IABS R161, R9 ;  /* 0x0000000900a17213 */ /* 0x000fe20000000000 */
[----:B------:R-:W-:Y:S01]  /*74b0*/  IMAD.MOV R4, RZ, RZ, -R4 ;  /* 0x000000ffff047224 */ /* 0x000fe200078e0a04 */
[----:B------:R-:W-:Y:S01]  /*74c0*/  @!P6 IADD3 R156, -R156, RZ, RZ ;  /* 0x000000ff9c9ce210 */ /* 0x000fe20007ffe1ff */
[----:B------:R-:W-:Y:S01]  /*74d0*/  IMAD.MOV R3, RZ, RZ, -R3 ;  /* 0x000000ffff037224 */ /* 0x000fe200078e0a03 */
[----:B------:R-:W-:Y:S01]  /*74e0*/  ISETP.GE.AND P6, PT, R9, RZ, PT ;  /* 0x000000ff0900720c */ /* 0x000fe20003fc6270 */
[----:B------:R-:W-:Y:S01]  /*74f0*/  IMAD R160, R8, R4, R5 ;  /* 0x0000000408a07224 */ /* 0x000fe200078e0205 */
[----:B------:R-:W-:Y:S01]  /*7500*/  IADD3 R9, R0, 0x9c, RZ ;  /* 0x0000009c00097810 */ /* 0x000fe20007ffe0ff */
[--C-:B------:R-:W-:Y:S01]  /*7510*/  @!P3 IMAD.IADD R157, R157, 0x1, -R8.reuse ;  /* 0x000000019d9db824 */ /* 0x100fe200078e0a08 */
[----:B------:R-:W-:Y:S01]  /*7520*/  ISETP.GE.AND P2, PT, R12, RZ, PT ;  /* 0x000000ff0c00720c */ /* 0x000fe20003f46270 */
[----:B------:R-:W-:Y:S01]  /*7530*/  IMAD R159, R8, R3, R159 ;  /* 0x00000003089f7224 */ /* 0x000fe200078e029f */
[----:B------:R-:W-:Y:S01]  /*7540*/  IABS R163, R9 ;  /* 0x0000000900a37213 */ /* 0x000fe20000000000 */
[----:B------:R-:W-:Y:S01]  /*7550*/  VIADD R3, R0, 0x9b ;  /* 0x0000009b00037836 */ /* 0x000fe20000000000 */
[----:B------:R-:W-:Y:S01]  /*7560*/  IABS R165, R11 ;  /* 0x0000000b00a57213 */ /* 0x000fe20000000000 */
[----:B------:R-:W-:Y:S01]  /*7570*/  @!P0 IMAD.MOV R157, RZ, RZ, -R157 ;  /* 0x000000ffff9d8224 */ /* 0x000fe200078e0a9d */
[----:B------:R-:W-:Y:S01]  /*7580*/  ISETP.GT.U32.AND P0, PT, R8, R160, PT ;  /* 0x000000a00800720c */ /* 0x000fe20003f04070 */
[----:B------:R-:W-:Y:S01]  /*7590*/  @!P1 IMAD.IADD R158, R158, 0x1, -R8 ;  /* 0x000000019e9e9824 */ /* 0x000fe200078e0a08 */
[----:B------:R-:W-:Y:S01]  /*75a0*/  ISETP.GT.U32.AND P3, PT, R8, R159, PT ;  /* 0x0000009f0800720c */ /* 0x000fe20003f64070 */
[C---:B------:R-:W-:Y:S01]  /*75b0*/  VIADD R12, R0.reuse, 0x9f ;  /* 0x0000009f000c7836 */ /* 0x040fe20000000000 */
[----:B------:R-:W-:Y:S01]  /*75c0*/  ISETP.GE.AND P1, PT, R3, RZ, PT ;  /* 0x000000ff0300720c */ /* 0x000fe20003f26270 */
[----:B------:R-:W-:Y:S01]  /*75d0*/  VIADD R10, R0, 0x9d ;  /* 0x0000009d000a7836 */ /* 0x000fe20000000000 */
[----:B------:R-:W-:Y:S01]  /*75e0*/  IABS R5, R3 ;  /* 0x0000000300057213 */ /* 0x000fe20000000000 */
[----:B------:R-:W-:Y:S01]  /*75f0*/  IMAD.HI.U32 R3, R2, R161, RZ ;  /* 0x000000a102037227 */ /* 0x000fe200078e00ff */
[----:B------:R-:W-:-:S03]  /*7600*/  IADD3 R15, R0, 0xbf, RZ ;  /* 0x000000bf000f7810 */ /* 0x000fc60007ffe0ff */
[----:B------:R-:W-:Y:S01]  /*7610*/  IMAD.MOV R4, RZ, RZ, -R3 ;  /* 0x000000ffff047224 */ /* 0x000fe200078e0a03 */
[----:B------:R-:W-:Y:S01]  /*7620*/  IABS R199, R15 ;  /* 0x0000000f00c77213 */ /* 0x000fe20000000000 */
[----:B------:R-:W-:Y:S01]  /*7630*/  IMAD.HI.U32 R3, R2, R5, RZ ;  /* 0x0000000502037227 */ /* 0x000fe200078e00ff */
[-C--:B------:R-:W-:Y:S02]  /*7640*/  @!P0 IADD3 R160, R160, -R8.reuse, RZ ;  /* 0x80000008a0a08210 */ /* 0x080fe40007ffe0ff */
[----:B------:R-:W-:Y:S01]  /*7650*/  @!P3 IADD3 R159, R159, -R8, RZ ;  /* 0x800000089f9fb210 */ /* 0x000fe20007ffe0ff */
[----:B------:R-:W-:Y:S01]  /*7660*/  IMAD.MOV R3, RZ, RZ, -R3 ;  /* 0x000000ffff037224 */ /* 0x000fe200078e0a03 */
[C---:B------:R-:W-:Y:S01]  /*7670*/  ISETP.GT.U32.AND P0, PT, R8.reuse, R160, PT ;  /* 0x000000a00800720c */ /* 0x040fe20003f04070 */
[C---:B------:R-:W-:Y:S01]  /*7680*/  IMAD R161, R8.reuse, R4, R161 ;  /* 0x0000000408a17224 */ /* 0x040fe200078e02a1 */
[C---:B------:R-:W-:Y:S01]  /*7690*/  ISETP.GT.U32.AND P3, PT, R8.reuse, R159, PT ;  /* 0x0000009f0800720c */ /* 0x040fe20003f64070 */
[----:B------:R-:W-:Y:S01]  /*76a0*/  IMAD R162, R8, R3, R5 ;  /* 0x0000000308a27224 */ /* 0x000fe200078e0205 */
[----:B------:R-:W-:Y:S01]  /*76b0*/  IABS R5, R12 ;  /* 0x0000000c00057213 */ /* 0x000fe20000000000 */
[----:B------:R-:W-:-:S04]  /*76c0*/  IMAD.HI.U32 R3, R2, R163, RZ ;  /* 0x000000a302037227 */ /* 0x000fc800078e00ff */
[----:B------:R-:W-:Y:S02]  /*76d0*/  IMAD.MOV R3, RZ, RZ, -R3 ;  /* 0x000000ffff037224 */ /* 0x000fe400078e0a03 */
[----:B------:R-:W-:Y:S01]  /*76e0*/  @!P2 IMAD.MOV R158, RZ, RZ, -R158 ;  /* 0x000000ffff9ea224 */ /* 0x000fe200078e0a9e */
[----:B------:R-:W-:Y:S01]  /*76f0*/  ISETP.GE.AND P2, PT, R9, RZ, PT ;  /* 0x000000ff0900720c */ /* 0x000fe20003f46270 */
[----:B------:R-:W-:Y:S01]  /*7700*/  IMAD R163, R8, R3, R163 ;  /* 0x0000000308a37224 */ /* 0x000fe200078e02a3 */
[----:B------:R-:W-:Y:S01]  /*7710*/  IABS R9, R10 ;  /* 0x0000000a00097213 */ /* 0x000fe20000000000 */
[--C-:B------:R-:W-:Y:S02]  /*7720*/  @!P0 IMAD.IADD R160, R160, 0x1, -R8.reuse ;  /* 0x00000001a0a08824 */ /* 0x100fe400078e0a08 */
[----:B------:R-:W-:Y:S01]  /*7730*/  @!P3 IMAD.IADD R159, R159, 0x1, -R8 ;  /* 0x000000019f9fb824 */ /* 0x000fe200078e0a08 */
[----:B------:R-:W-:Y:S01]  /*7740*/  ISETP.GT.U32.AND P0, PT, R8, R163, PT ;  /* 0x000000a30800720c */ /* 0x000fe20003f04070 */
[----:B------:R-:W-:Y:S01]  /*7750*/  IMAD.HI.U32 R3, R2, R165, RZ ;  /* 0x000000a502037227 */ /* 0x000fe200078e00ff */
[----:B------:R-:W-:-:S02]  /*7760*/  ISETP.GT.U32.AND P3, PT, R8, R161, PT ;  /* 0x000000a10800720c */ /* 0x000fc40003f64070 */
[----:B------:R-:W-:Y:S01]  /*7770*/  @!P4 IADD3 R159, -R159, RZ, RZ ;  /* 0x000000ff9f9fc210 */ /* 0x000fe20007ffe1ff */
[----:B------:R-:W-:Y:S01]  /*7780*/  IMAD.MOV R3, RZ, RZ, -R3 ;  /* 0x000000ffff037224 */ /* 0x000fe200078e0a03 */
[C---:B------:R-:W-:Y:S01]  /*7790*/  ISETP.GT.U32.AND P4, PT, R8.reuse, R162, PT ;  /* 0x000000a20800720c */ /* 0x040fe20003f84070 */
[----:B------:R-:W-:Y:S02]  /*77a0*/  @!P5 IMAD.MOV R160, RZ, RZ, -R160 ;  /* 0x000000ffffa0d224 */ /* 0x000fe400078e0aa0 */
[----:B------:R-:W-:Y:S02]  /*77b0*/  IMAD R165, R8, R3, R165 ;  /* 0x0000000308a57224 */ /* 0x000fe400078e02a5 */
[----:B------:R-:W-:Y:S02]  /*77c0*/  IMAD.HI.U32 R3, R2, R5, RZ ;  /* 0x0000000502037227 */ /* 0x000fe400078e00ff */
[----:B------:R-:W-:Y:S02]  /*77d0*/  @!P0 IADD3 R163, R163, -R8, RZ ;  /* 0x80000008a3a38210 */ /* 0x000fe40007ffe0ff */
[----:B------:R-:W-:-:S02]  /*77e0*/  IMAD.MOV R3, RZ, RZ, -R3 ;  /* 0x000000ffff037224 */ /* 0x000fc400078e0a03 */
[----:B------:R-:W-:Y:S01]  /*77f0*/  ISETP.GT.U32.AND P5, PT, R8, R163, PT ;  /* 0x000000a30800720c */ /* 0x000fe20003fa4070 */
[----:B------:R-:W-:-:S04]  /*7800*/  IMAD.HI.U32 R4, R2, R9, RZ ;  /* 0x0000000902047227 */ /* 0x000fc800078e00ff */
[--C-:B------:R-:W-:Y:S02]  /*7810*/  @!P4 IMAD.IADD R162, R162, 0x1, -R8.reuse ;  /* 0x00000001a2a2c824 */ /* 0x100fe400078e0a08 */
[----:B------:R-:W-:Y:S02]  /*7820*/  @!P3 IMAD.IADD R161, R161, 0x1, -R8 ;  /* 0x00000001a1a1b824 */ /* 0x000fe400078e0a08 */
[C---:B------:R-:W-:Y:S01]  /*7830*/  IMAD R166, R8.reuse, R3, R5 ;  /* 0x0000000308a67224 */ /* 0x040fe200078e0205 */
[C---:B------:R-:W-:Y:S01]  /*7840*/  ISETP.GT.U32.AND P0, PT, R8.reuse, R162, PT ;  /* 0x000000a20800720c */ /* 0x040fe20003f04070 */
[----:B------:R-:W-:Y:S01]  /*7850*/  IMAD.MOV R4, RZ, RZ, -R4 ;  /* 0x000000ffff047224 */ /* 0x000fe200078e0a04 */
[C---:B------:R-:W-:Y:S01]  /*7860*/  ISETP.GT.U32.AND P4, PT, R8.reuse, R161, PT ;  /* 0x000000a10800720c */ /* 0x040fe20003f84070 */
[----:B------:R-:W-:Y:S01]  /*7870*/  @!P5 IMAD.IADD R163, R163, 0x1, -R8 ;  /* 0x00000001a3a3d824 */ /* 0x000fe200078e0a08 */
[C---:B------:R-:W-:Y:S01]  /*7880*/  ISETP.GT.U32.AND P5, PT, R8.reuse, R166, PT ;  /* 0x000000a60800720c */ /* 0x040fe20003fa4070 */
[----:B------:R-:W-:-:S02]  /*7890*/  IMAD R164, R8, R4, R9 ;  /* 0x0000000408a47224 */ /* 0x000fc400078e0209 */
[----:B------:R-:W-:-:S03]  /*78a0*/  IMAD.HI.U32 R3, R2, R167, RZ ;  /* 0x000000a702037227 */ /* 0x000fc600078e00ff */
[----:B------:R-:W-:Y:S01]  /*78b0*/  ISETP.GT.U32.AND P3, PT, R8, R164, PT ;  /* 0x000000a40800720c */ /* 0x000fe20003f64070 */
[----:B------:R-:W-:Y:S02]  /*78c0*/  IMAD.MOV R3, RZ, RZ, -R3 ;  /* 0x000000ffff037224 */ /* 0x000fe400078e0a03 */
[--C-:B------:R-:W-:Y:S01]  /*78d0*/  @!P0 IMAD.IADD R162, R162, 0x1, -R8.reuse ;  /* 0x00000001a2a28824 */ /* 0x100fe200078e0a08 */
[----:B------:R-:W-:Y:S01]  /*78e0*/  ISETP.GE.AND P0, PT, R10, RZ, PT ;  /* 0x000000ff0a00720c */ /* 0x000fe20003f06270 */
[----:B------:R-:W-:Y:S01]  /*78f0*/  VIADD R10, R0, 0xa2 ;  /* 0x000000a2000a7836 */ /* 0x000fe20000000000 */
[----:B------:R-:W-:Y:S01]  /*7900*/  @!P4 IADD3 R161, R161, -R8, RZ ;  /* 0x80000008a1a1c210 */ /* 0x000fe20007ffe0ff */
[--C-:B------:R-:W-:Y:S01]  /*7910*/  @!P5 IMAD.IADD R166, R166, 0x1, -R8.reuse ;  /* 0x00000001a6a6d824 */ /* 0x100fe200078e0a08 */
[----:B------:R-:W-:Y:S01]  /*7920*/  ISETP.GT.U32.AND P4, PT, R8, R165, PT ;  /* 0x000000a50800720c */ /* 0x000fe20003f84070 */
[----:B------:R-:W-:Y:S01]  /*7930*/  VIADD R14, R0, 0xa1 ;  /* 0x000000a1000e7836 */ /* 0x000fe20000000000 */
[----:B------:R-:W-:Y:S01]  /*7940*/  IABS R169, R10 ;  /* 0x0000000a00a97213 */ /* 0x000fe20000000000 */
[----:B------:R-:W-:Y:S01]  /*7950*/  @!P6 IMAD.MOV R161, RZ, RZ, -R161 ;  /* 0x000000ffffa1e224 */ /* 0x000fe200078e0aa1 */
[----:B------:R-:W-:Y:S01]  /*7960*/  ISETP.GT.U32.AND P6, PT, R8, R166, PT ;  /* 0x000000a60800720c */ /* 0x000fe20003fc4070 */
[----:B------:R-:W-:Y:S01]  /*7970*/  @!P3 IMAD.IADD R164, R164, 0x1, -R8 ;  /* 0x00000001a4a4b824 */ /* 0x000fe200078e0a08 */
[----:B------:R-:W-:Y:S01]  /*7980*/  IABS R9, R14 ;  /* 0x0000000e00097213 */ /* 0x000fe20000000000 */
[----:B------:R-:W-:Y:S01]  /*7990*/  IMAD R167, R8, R3, R167 ;  /* 0x0000000308a77224 */ /* 0x000fe200078e02a7 */
[----:B------:R-:W-:Y:S01]  /*79a0*/  @!P1 IADD3 R162, -R162, RZ, RZ ;  /* 0x000000ffa2a29210 */ /* 0x000fe20007ffe1ff */
[----:B------:R-:W-:Y:S01]  /*79b0*/  IMAD.HI.U32 R3, R2, R169, RZ ;  /* 0x000000a902037227 */ /* 0x000fe200078e00ff */
[----:B------:R-:W-:-:S02]  /*79c0*/  ISETP.GT.U32.AND P3, PT, R8, R164, PT ;  /* 0x000000a40800720c */ /* 0x000fc40003f64070 */
[----:B------:R-:W-:Y:S01]  /*79d0*/  ISETP.GT.U32.AND P1, PT, R8, R167, PT ;  /* 0x000000a70800720c */ /* 0x000fe20003f24070 */
[----:B------:R-:W-:Y:S02]  /*79e0*/  IMAD.MOV R3, RZ, RZ, -R3 ;  /* 0x000000ffff037224 */ /* 0x000fe400078e0a03 */
[----:B------:R-:W-:-:S04]  /*79f0*/  IMAD.HI.U32 R4, R2, R9, RZ ;  /* 0x0000000902047227 */ /* 0x000fc800078e00ff */
[----:B------:R-:W-:Y:S02]  /*7a00*/  IMAD R169, R8, R3, R169 ;  /* 0x0000000308a97224 */ /* 0x000fe400078e02a9 */
[----:B------:R-:W-:Y:S01]  /*7a10*/  @!P4 IMAD.IADD R165, R165, 0x1, -R8 ;  /* 0x00000001a5a5c824 */ /* 0x000fe200078e0a08 */
[----:B------:R-:W-:Y:S01]  /*7a20*/  ISETP.GE.AND P4, PT, R12, RZ, PT ;  /* 0x000000ff0c00720c */ /* 0x000fe20003f86270 */
[----:B------:R-:W-:Y:S01]  /*7a30*/  IMAD.MOV R4, RZ, RZ, -R4 ;  /* 0x000000ffff047224 */ /* 0x000fe200078e0a04 */
[----:B------:R-:W-:Y:S01]  /*7a40*/  @!P3 IADD3 R164, R164, -R8, RZ ;  /* 0x80000008a4a4b210 */ /* 0x000fe20007ffe0ff */
[----:B------:R-:W-:Y:S01]  /*7a50*/  @!P6 IMAD.IADD R166, R166, 0x1, -R8 ;  /* 0x00000001a6a6e824 */ /* 0x000fe200078e0a08 */
[C---:B------:R-:W-:Y:S01]  /*7a60*/  ISETP.GT.U32.AND P6, PT, R8.reuse, R169, PT ;  /* 0x000000a90800720c */ /* 0x040fe20003fc4070 */
[C---:B------:R-:W-:Y:S01]  /*7a70*/  IMAD R168, R8.reuse, R4, R9 ;  /* 0x0000000408a87224 */ /* 0x040fe200078e0209 */
[----:B------:R-:W-:Y:S01]  /*7a80*/  ISETP.GT.U32.AND P5, PT, R8, R165, PT ;  /* 0x000000a50800720c */ /* 0x000fe20003fa4070 */
[----:B------:R-:W-:Y:S01]  /*7a90*/  @!P0 IMAD.MOV R164, RZ, RZ, -R164 ;  /* 0x000000ffffa48224 */ /* 0x000fe200078e0aa4 */
[C---:B------:R-:W-:Y:S01]  /*7aa0*/  IADD3 R9, R0.reuse, 0xa3, RZ ;  /* 0x000000a300097810 */ /* 0x040fe20007ffe0ff */
[----:B------:R-:W-:Y:S01]  /*7ab0*/  @!P1 IMAD.IADD R167, R167, 0x1, -R8 ;  /* 0x00000001a7a79824 */ /* 0x000fe200078e0a08 */
[----:B------:R-:W-:Y:S01]  /*7ac0*/  ISETP.GE.AND P3, PT, R11, RZ, PT ;  /* 0x000000ff0b00720c */ /* 0x000fe20003f66270 */
[----:B------:R-:W-:Y:S01]  /*7ad0*/  @!P2 IMAD.MOV R163, RZ, RZ, -R163 ;  /* 0x000000ffffa3a224 */ /* 0x000fe200078e0aa3 */
[----:B------:R-:W-:Y:S01]  /*7ae0*/  IABS R5, R9 ;  /* 0x0000000900057213 */ /* 0x000fe20000000000 */
[C---:B------:R-:W-:Y:S01]  /*7af0*/  VIADD R12, R0.reuse, 0xa6 ;  /* 0x000000a6000c7836 */ /* 0x040fe20000000000 */
[----:B------:R-:W-:-:S02]  /*7b00*/  IADD3 R11, R0, 0xa4, RZ ;  /* 0x000000a4000b7810 */ /* 0x000fc40007ffe0ff */
[----:B------:R-:W-:Y:S01]  /*7b10*/  ISETP.GT.U32.AND P0, PT, R8, R168, PT ;  /* 0x000000a80800720c */ /* 0x000fe20003f04070 */
[----:B------:R-:W-:Y:S01]  /*7b20*/  IMAD.HI.U32 R3, R2, R5, RZ ;  /* 0x0000000502037227 */ /* 0x000fe200078e00ff */
[----:B------:R-:W-:Y:S02]  /*7b30*/  IABS R171, R11 ;  /* 0x0000000b00ab7213 */ /* 0x000fe40000000000 */
[----:B------:R-:W-:Y:S01]  /*7b40*/  @!P6 IADD3 R169, R169, -R8, RZ ;  /* 0x80000008a9a9e210 */ /* 0x000fe20007ffe0ff */
[----:B------:R-:W-:Y:S01]  /*7b50*/  @!P5 IMAD.IADD R165, R165, 0x1, -R8 ;  /* 0x00000001a5a5d824 */ /* 0x000fe200078e0a08 */
[----:B------:R-:W-:Y:S01]  /*7b60*/  ISETP.GE.AND P1, PT, R10, RZ, PT ;  /* 0x000000ff0a00720c */ /* 0x000fe20003f26270 */
[----:B------:R-:W-:Y:S01]  /*7b70*/  IMAD.MOV R170, RZ, RZ, -R3 ;  /* 0x000000ffffaa7224 */ /* 0x000fe200078e0a03 */
[C---:B------:R-:W-:Y:S01]  /*7b80*/  ISETP.GT.U32.AND P6, PT, R8.reuse, R169, PT ;  /* 0x000000a90800720c */ /* 0x040fe20003fc4070 */
[----:B------:R-:W-:Y:S01]  /*7b90*/  @!P3 IMAD.MOV R165, RZ, RZ, -R165 ;  /* 0x000000ffffa5b224 */ /* 0x000fe200078e0aa5 */
[----:B------:R-:W-:Y:S01]  /*7ba0*/  ISETP.GT.U32.AND P3, PT, R8, R167, PT ;  /* 0x000000a70800720c */ /* 0x000fe20003f64070 */
[----:B------:R-:W-:Y:S01]  /*7bb0*/  IMAD.HI.U32 R3, R2, R171, RZ ;  /* 0x000000ab02037227 */ /* 0x000fe200078e00ff */
[----:B------:R-:W-:-:S02]  /*7bc0*/  ISETP.GE.AND P2, PT, R13, RZ, PT ;  /* 0x000000ff0d00720c */ /* 0x000fc40003f46270 */
[----:B------:R-:W-:Y:S01]  /*7bd0*/  @!P0 IADD3 R168, R168, -R8, RZ ;  /* 0x80000008a8a88210 */ /* 0x000fe20007ffe0ff */
[----:B------:R-:W-:Y:S01]  /*7be0*/  IMAD.MOV R3, RZ, RZ, -R3 ;  /* 0x000000ffff037224 */ /* 0x000fe200078e0a03 */
[----:B------:R-:W-:Y:S01]  /*7bf0*/  @!P4 IADD3 R166, -R166, RZ, RZ ;  /* 0x000000ffa6a6c210 */ /* 0x000fe20007ffe1ff */
[----:B------:R-:W-:Y:S01]  /*7c00*/  VIADD R10, R0, 0xa5 ;  /* 0x000000a5000a7836 */ /* 0x000fe20000000000 */
[C---:B------:R-:W-:Y:S01]  /*7c10*/  ISETP.GT.U32.AND P0, PT, R8.reuse, R168, PT ;  /* 0x000000a80800720c */ /* 0x040fe20003f04070 */
[C---:B------:R-:W-:Y:S01]  /*7c20*/  IMAD R171, R8.reuse, R3, R171 ;  /* 0x0000000308ab7224 */ /* 0x040fe200078e02ab */
[----:B------:R-:W-:Y:S01]  /*7c30*/  IABS R173, R12 ;  /* 0x0000000c00ad7213 */ /* 0x000fe20000000000 */
[C---:B------:R-:W-:Y:S01]  /*7c40*/  IMAD R170, R8.reuse, R170, R5 ;  /* 0x000000aa08aa7224 */ /* 0x040fe200078e0205 */
[----:B------:R-:W-:Y:S01]  /*7c50*/  IABS R4, R10 ;  /* 0x0000000a00047213 */ /* 0x000fe20000000000 */
[--C-:B------:R-:W-:Y:S01]  /*7c60*/  @!P6 IMAD.IADD R169, R169, 0x1, -R8.reuse ;  /* 0x00000001a9a9e824 */ /* 0x100fe200078e0a08 */
[C---:B------:R-:W-:Y:S01]  /*7c70*/  ISETP.GT.U32.AND P6, PT, R8.reuse, R171, PT ;  /* 0x000000ab0800720c */ /* 0x040fe20003fc4070 */
[----:B------:R-:W-:Y:S01]  /*7c80*/  @!P3 IMAD.IADD R167, R167, 0x1, -R8 ;  /* 0x00000001a7a7b824 */ /* 0x000fe200078e0a08 */
[----:B------:R-:W-:Y:S01]  /*7c90*/  ISETP.GT.U32.AND P3, PT, R8, R170, PT ;  /* 0x000000aa0800720c */ /* 0x000fe20003f64070 */
[----:B------:R-:W-:Y:S01]  /*7ca0*/  IMAD.MOV.U32 R5, RZ, RZ, R4 ;  /* 0x000000ffff057224 */ /* 0x000fe200078e0004 */
[----:B------:R-:W-:Y:S01]  /*7cb0*/  @!P1 IADD3 R169, -R169, RZ, RZ ;  /* 0x000000ffa9a99210 */ /* 0x000fe20007ffe1ff */
[----:B------:R-:W-:Y:S01]  /*7cc0*/  VIADD R13, R0, 0xa7 ;  /* 0x000000a7000d7836 */ /* 0x000fe20000000000 */
[----:B------:R-:W-:Y:S01]  /*7cd0*/  ISETP.GE.AND P5, PT, R14, RZ, PT ;  /* 0x000000ff0e00720c */ /* 0x000fe20003fa6270 */
[----:B------:R-:W-:Y:S01]  /*7ce0*/  IMAD.HI.U32 R3, R2, R5, RZ ;  /* 0x0000000502037227 */ /* 0x000fe200078e00ff */
[----:B------:R-:W-:-:S02]  /*7cf0*/  @!P0 IADD3 R168, R168, -R8, RZ ;  /* 0x80000008a8a88210 */ /* 0x000fc40007ffe0ff */
[----:B------:R-:W-:Y:S01]  /*7d00*/  ISETP.GE.AND P0, PT, R9, RZ, PT ;  /* 0x000000ff0900720c */ /* 0x000fe20003f06270 */
[----:B------:R-:W-:Y:S01]  /*7d10*/  IMAD.MOV R3, RZ, RZ, -R3 ;  /* 0x000000ffff037224 */ /* 0x000fe200078e0a03 */
[----:B------:R-:W-:Y:S01]  /*7d20*/  IABS R9, R13 ;  /* 0x0000000d00097213 */ /* 0x000fe20000000000 */
[--C-:B------:R-:W-:Y:S02]  /*7d30*/  @!P6 IMAD.IADD R171, R171, 0x1, -R8.reuse ;  /* 0x00000001ababe824 */ /* 0x100fe400078e0a08 */
[----:B------:R-:W-:Y:S01]  /*7d40*/  @!P3 IMAD.IADD R170, R170, 0x1, -R8 ;  /* 0x00000001aaaab824 */ /* 0x000fe200078e0a08 */
[----:B------:R-:W-:Y:S01]  /*7d50*/  ISETP.GE.AND P3, PT, R11, RZ, PT ;  /* 0x000000ff0b00720c */ /* 0x000fe20003f66270 */
[C---:B------:R-:W-:Y:S02]  /*7d60*/  IMAD R172, R8.reuse, R3, R5 ;  /* 0x0000000308ac7224 */ /* 0x040fe400078e0205 */
[----:B------:R-:W-:Y:S01]  /*7d70*/  @!P2 IMAD.MOV R167, RZ, RZ, -R167 ;  /* 0x000000ffffa7a224 */ /* 0x000fe200078e0aa7 */
[----:B------:R-:W-:Y:S01]  /*7d80*/  ISETP.GT.U32.AND P2, PT, R8, R171, PT ;  /* 0x000000ab0800720c */ /* 0x000fe20003f44070 */
[----:B------:R-:W-:Y:S01]  /*7d90*/  IMAD.HI.U32 R3, R2, R9, RZ ;  /* 0x0000000902037227 */ /* 0x000fe200078e00ff */
[----:B------:R-:W-:-:S02]  /*7da0*/  ISETP.GT.U32.AND P4, PT, R8, R170, PT ;  /* 0x000000aa0800720c */ /* 0x000fc40003f84070 */
[----:B------:R-:W-:Y:S01]  /*7db0*/  ISETP.GT.U32.AND P6, PT, R8, R172, PT ;  /* 0x000000ac0800720c */ /* 0x000fe20003fc4070 */
[----:B------:R-:W-:Y:S02]  /*7dc0*/  IMAD.MOV R3, RZ, RZ, -R3 ;  /* 0x000000ffff037224 */ /* 0x000fe400078e0a03 */
[----:B------:R-:W-:-:S04]  /*7dd0*/  IMAD.HI.U32 R4, R2, R173, RZ ;  /* 0x000000ad02047227 */ /* 0x000fc800078e00ff */
[----:B------:R-:W-:Y:S01]  /*7de0*/  IMAD R174, R8, R3, R9 ;  /* 0x0000000308ae7224 */ /* 0x000fe200078e0209 */
[----:B------:R-:W-:Y:S01]  /*7df0*/  IADD3 R4, -R4, RZ, RZ ;  /* 0x000000ff04047210 */ /* 0x000fe20007ffe1ff */
[----:B------:R-:W-:Y:S02]  /*7e00*/  VIADD R11, R0, 0xa8 ;  /* 0x000000a8000b7836 */ /* 0x000fe40000000000 */
[--C-:B------:R-:W-:Y:S01]  /*7e10*/  @!P2 IMAD.IADD R171, R171, 0x1, -R8.reuse ;  /* 0x00000001ababa824 */ /* 0x100fe200078e0a08 */
[----:B------:R-:W-:Y:S01]  /*7e20*/  ISETP.GT.U32.AND P2, PT, R8, R174, PT ;  /* 0x000000ae0800720c */ /* 0x000fe20003f44070 */
[----:B------:R-:W-:Y:S01]  /*7e30*/  @!P4 IMAD.IADD R170, R170, 0x1, -R8 ;  /* 0x00000001aaaac824 */ /* 0x000fe200078e0a08 */
[----:B------:R-:W-:Y:S01]  /*7e40*/  IABS R175, R11 ;  /* 0x0000000b00af7213 */ /* 0x000fe20000000000 */
[----:B------:R-:W-:Y:S01]  /*7e50*/  IMAD R173, R8, R4, R173 ;  /* 0x0000000408ad7224 */ /* 0x000fe200078e02ad */
[----:B------:R-:W-:Y:S01]  /*7e60*/  @!P6 IADD3 R172, R172, -R8, RZ ;  /* 0x80000008acace210 */ /* 0x000fe20007ffe0ff */
[----:B------:R-:W-:Y:S01]  /*7e70*/  VIADD R4, R0, 0xa9 ;  /* 0x000000a900047836 */ /* 0x000fe20000000000 */
[----:B------:R-:W-:Y:S01]  /*7e80*/  @!P0 IADD3 R170, -R170, RZ, RZ ;  /* 0x000000ffaaaa8210 */ /* 0x000fe20007ffe1ff */
[----:B------:R-:W-:Y:S01]  /*7e90*/  IMAD.HI.U32 R3, R2, R175, RZ ;  /* 0x000000af02037227 */ /* 0x000fe200078e00ff */
[----:B------:R-:W-:-:S02]  /*7ea0*/  ISETP.GT.U32.AND P0, PT, R8, R172, PT ;  /* 0x000000ac0800720c */ /* 0x000fc40003f04070 */
[----:B------:R-:W-:Y:S01]  /*7eb0*/  ISETP.GT.U32.AND P1, PT, R8, R173, PT ;  /* 0x000000ad0800720c */ /* 0x000fe20003f24070 */
[----:B------:R-:W-:Y:S01]  /*7ec0*/  IMAD.MOV R3, RZ, RZ, -R3 ;  /* 0x000000ffff037224 */ /* 0x000fe200078e0a03 */
[----:B------:R-:W-:Y:S01]  /*7ed0*/  IABS R5, R4 ;  /* 0x0000000400057213 */ /* 0x000fe20000000000 */
[----:B------:R-:W-:Y:S01]  /*7ee0*/  @!P2 IMAD.IADD R174, R174, 0x1, -R8 ;  /* 0x00000001aeaea824 */ /* 0x000fe200078e0a08 */
[----:B------:R-:W-:Y:S01]  /*7ef0*/  ISETP.GE.AND P4, PT, R12, RZ, PT ;  /* 0x000000ff0c00720c */ /* 0x000fe20003f86270 */
[----:B------:R-:W-:Y:S01]  /*7f00*/  IMAD R175, R8, R3, R175 ;  /* 0x0000000308af7224 */ /* 0x000fe200078e02af */
[----:B------:R-:W-:Y:S01]  /*7f10*/  ISETP.GE.AND P6, PT, R13, RZ, PT ;  /* 0x000000ff0d00720c */ /* 0x000fe20003fc6270 */
[----:B------:R-:W-:Y:S01]  /*7f20*/  IMAD.HI.U32 R3, R2, R5, RZ ;  /* 0x0000000502037227 */ /* 0x000fe200078e00ff */
[----:B------:R-:W-:-:S03]  /*7f30*/  ISETP.GT.U32.AND P2, PT, R8, R174, PT ;  /* 0x000000ae0800720c */ /* 0x000fc60003f44070 */
[-C--:B------:R-:W-:Y:S01]  /*7f40*/  @!P0 IADD3 R172, R172, -R8.reuse, RZ ;  /* 0x80000008acac8210 */ /* 0x080fe20007ffe0ff */
[----:B------:R-:W-:Y:S01]  /*7f50*/  VIADD R9, R0, 0xaa ;  /* 0x000000aa00097836 */ /* 0x000fe20000000000 */
[C---:B------:R-:W-:Y:S01]  /*7f60*/  ISETP.GT.U32.AND P0, PT, R8.reuse, R175, PT ;  /* 0x000000af0800720c */ /* 0x040fe20003f04070 */
[----:B------:R-:W-:Y:S02]  /*7f70*/  @!P1 IMAD.IADD R173, R173, 0x1, -R8 ;  /* 0x00000001adad9824 */ /* 0x000fe400078e0a08 */
[----:B------:R-:W-:Y:S01]  /*7f80*/  IMAD.MOV R3, RZ, RZ, -R3 ;  /* 0x000000ffff037224 */ /* 0x000fe200078e0a03 */
[----:B------:R-:W-:Y:S01]  /*7f90*/  IABS R177, R9 ;  /* 0x0000000900b17213 */ /* 0x000fe20000000000 */
[----:B------:R-:W-:Y:S01]  /*7fa0*/  @!P3 IMAD.MOV R171, RZ, RZ, -R171 ;  /* 0x000000ffffabb224 */ /* 0x000fe200078e0aab */
[C---:B------:R-:W-:Y:S01]  /*7fb0*/  ISETP.GT.U32.AND P1, PT, R8.reuse, R173, PT ;  /* 0x000000ad0800720c */ /* 0x040fe20003f24070 */
[----:B------:R-:W-:Y:S01]  /*7fc0*/  IMAD R176, R8, R3, R5 ;  /* 0x0000000308b07224 */ /* 0x000fe200078e0205 */
[----:B------:R-:W-:Y:S01]  /*7fd0*/  ISETP.GE.AND P3, PT, R11, RZ, PT ;  /* 0x000000ff0b00720c */ /* 0x000fe20003f66270 */
[----:B------:R-:W-:Y:S01]  /*7fe0*/  VIADD R11, R0, 0xac ;  /* 0x000000ac000b7836 */ /* 0x000fe20000000000 */
[----:B------:R-:W-:Y:S01]  /*7ff0*/  @!P2 IADD3 R174, R174, -R8, RZ ;  /* 0x80000008aeaea210 */ /* 0x000fe20007ffe0ff */
[----:B------:R-:W-:Y:S01]  /*8000*/  IMAD.HI.U32 R3, R2, R177, RZ ;  /* 0x000000b102037227 */ /* 0x000fe200078e00ff */
[----:B------:R-:W-:-:S02]  /*8010*/  ISETP.GT.U32.AND P2, PT, R8, R176, PT ;  /* 0x000000b00800720c */ /* 0x000fc40003f44070 */
[----:B------:R-:W-:Y:S01]  /*8020*/  IABS R179, R11 ;  /* 0x0000000b00b37213 */ /* 0x000fe20000000000 */
[----:B------:R-:W-:Y:S02]  /*8030*/  @!P0 IMAD.IADD R175, R175, 0x1, -R8 ;  /* 0x00000001afaf8824 */ /* 0x000fe400078e0a08 */
[----:B------:R-:W-:Y:S02]  /*8040*/  IMAD.MOV R3, RZ, RZ, -R3 ;  /* 0x000000ffff037224 */ /* 0x000fe400078e0a03 */
[----:B------:R-:W-:Y:S01]  /*8050*/  @!P5 IMAD.MOV R168, RZ, RZ, -R168 ;  /* 0x000000ffffa8d224 */ /* 0x000fe200078e0aa8 */
[----:B------:R-:W-:Y:S01]  /*8060*/  ISETP.GE.AND P5, PT, R10, RZ, PT ;  /* 0x000000ff0a00720c */ /* 0x000fe20003fa6270 */
[----:B------:R-:W-:Y:S01]  /*8070*/  @!P1 IMAD.IADD R173, R173, 0x1, -R8 ;  /* 0x00000001adad9824 */ /* 0x000fe200078e0a08 */
[----:B------:R-:W-:Y:S01]  /*8080*/  ISETP.GT.U32.AND P0, PT, R8, R175, PT ;  /* 0x000000af0800720c */ /* 0x000fe20003f04070 */
[----:B------:R-:W-:Y:S01]  /*8090*/  VIADD R10, R0, 0xab ;  /* 0x000000ab000a7836 */ /* 0x000fe20000000000 */
[----:B------:R-:W-:Y:S01]  /*80a0*/  ISETP.GE.AND P1, PT, R4, RZ, PT ;  /* 0x000000ff0400720c */ /* 0x000fe20003f26270 */
[----:B------:R-:W-:Y:S01]  /*80b0*/  IMAD R177, R8, R3, R177 ;  /* 0x0000000308b17224 */ /* 0x000fe200078e02b1 */
[----:B------:R-:W-:Y:S01]  /*80c0*/  @!P2 IADD3 R176, R176, -R8, RZ ;  /* 0x80000008b0b0a210 */ /* 0x000fe20007ffe0ff */
[----:B------:R-:W-:Y:S01]  /*80d0*/  IMAD.HI.U32 R4, R2, R179, RZ ;  /* 0x000000b302047227 */ /* 0x000fe200078e00ff */
[----:B------:R-:W-:-:S02]  /*80e0*/  IABS R5, R10 ;  /* 0x0000000a00057213 */ /* 0x000fc40000000000 */
[C---:B------:R-:W-:Y:S01]  /*80f0*/  ISETP.GT.U32.AND P2, PT, R8.reuse, R176, PT ;  /* 0x000000b00800720c */ /* 0x040fe20003f44070 */
[----:B------:R-:W-:Y:S01]  /*8100*/  @!P4 IMAD.MOV R173, RZ, RZ, -R173 ;  /* 0x000000ffffadc224 */ /* 0x000fe200078e0aad */
[----:B------:R-:W-:Y:S01]  /*8110*/  ISETP.GT.U32.AND P4, PT, R8, R177, PT ;  /* 0x000000b10800720c */ /* 0x000fe20003f84070 */
[----:B------:R-:W-:Y:S01]  /*8120*/  IMAD.HI.U32 R3, R2, R5, RZ ;  /* 0x0000000502037227 */ /* 0x000fe200078e00ff */
[----:B------:R-:W-:-:S03]  /*8130*/  IADD3 R4, -R4, RZ, RZ ;  /* 0x000000ff04047210 */ /* 0x000fc60007ffe1ff */
[--C-:B------:R-:W-:Y:S01]  /*8140*/  @!P0 IMAD.IADD R175, R175, 0x1, -R8.reuse ;  /* 0x00000001afaf8824 */ /* 0x100fe200078e0a08 */
[----:B------:R-:W-:Y:S01]  /*8150*/  ISETP.GE.AND P0, PT, R11, RZ, PT ;  /* 0x000000ff0b00720c */ /* 0x000fe20003f06270 */
[C---:B------:R-:W-:Y:S02]  /*8160*/  IMAD R179, R8.reuse, R4, R179 ;  /* 0x0000000408b37224 */ /* 0x040fe400078e02b3 */
[----:B------:R-:W-:Y:S02]  /*8170*/  IMAD.MOV R3, RZ, RZ, -R3 ;  /* 0x000000ffff037224 */ /* 0x000fe400078e0a03 */
[----:B------:R-:W-:Y:S01]  /*8180*/  @!P3 IMAD.MOV R175, RZ, RZ, -R175 ;  /* 0x000000ffffafb224 */ /* 0x000fe200078e0aaf */
[C---:B------:R-:W-:Y:S01]  /*8190*/  ISETP.GT.U32.AND P3, PT, R8.reuse, R179, PT ;  /* 0x000000b30800720c */ /* 0x040fe20003f64070 */
[----:B------:R-:W-:Y:S01]  /*81a0*/  IMAD R178, R8, R3, R5 ;  /* 0x0000000308b27224 */ /* 0x000fe200078e0205 */
[----:B------:R-:W-:Y:S01]  /*81b0*/  @!P2 IADD3 R176, R176, -R8, RZ ;  /* 0x80000008b0b0a210 */ /* 0x000fe20007ffe0ff */
[----:B------:R-:W-:-:S02]  /*81c0*/  @!P4 IMAD.IADD R177, R177, 0x1, -R8 ;  /* 0x00000001b1b1c824 */ /* 0x000fc400078e0a08 */
[----:B------:R-:W-:Y:S01]  /*81d0*/  VIADD R11, R0, 0xaf ;  /* 0x000000af000b7836 */ /* 0x000fe20000000000 */
[C---:B------:R-:W-:Y:S01]  /*81e0*/  ISETP.GT.U32.AND P2, PT, R8.reuse, R178, PT ;  /* 0x000000b20800720c */ /* 0x040fe20003f44070 */
[----:B------:R-:W-:Y:S01]  /*81f0*/  @!P6 IMAD.MOV R174, RZ, RZ, -R174 ;  /* 0x000000ffffaee224 */ /* 0x000fe200078e0aae */
[----:B------:R-:W-:Y:S01]  /*8200*/  ISETP.GT.U32.AND P4, PT, R8, R177, PT ;  /* 0x000000b10800720c */ /* 0x000fe20003f84070 */
[----:B------:R-:W-:Y:S01]  /*8210*/  @!P5 IMAD.MOV R172, RZ, RZ, -R172 ;  /* 0x000000ffffacd224 */ /* 0x000fe200078e0aac */
[----:B------:R-:W-:Y:S01]  /*8220*/  ISETP.GE.AND P6, PT, R10, RZ, PT ;  /* 0x000000ff0a00720c */ /* 0x000fe20003fc6270 */
[C---:B------:R-:W-:Y:S01]  /*8230*/  VIADD R10, R0.reuse, 0xad ;  /* 0x000000ad000a7836 */ /* 0x040fe20000000000 */
[----:B------:R-:W-:Y:S01]  /*8240*/  ISETP.GE.AND P5, PT, R9, RZ, PT ;  /* 0x000000ff0900720c */ /* 0x000fe20003fa6270 */
[C---:B------:R-:W-:Y:S01]  /*8250*/  VIADD R4, R0.reuse, 0xae ;  /* 0x000000ae00047836 */ /* 0x040fe20000000000 */
[----:B------:R-:W-:Y:S01]  /*8260*/  @!P3 IADD3 R179, R179, -R8, RZ ;  /* 0x80000008b3b3b210 */ /* 0x000fe20007ffe0ff */
[C---:B------:R-:W-:Y:S01]  /*8270*/  VIADD R13, R0.reuse, 0xb3 ;  /* 0x000000b3000d7836 */ /* 0x040fe20000000000 */
[----:B------:R-:W-:Y:S01]  /*8280*/  IABS R9, R11 ;  /* 0x0000000b00097213 */ /* 0x000fe20000000000 */
[----:B------:R-:W-:Y:S01]  /*8290*/  VIADD R12, R0, 0xb2 ;  /* 0x000000b2000c7836 */ /* 0x000fe20000000000 */
[----:B------:R-:W-:Y:S01]  /*82a0*/  ISETP.GT.U32.AND P3, PT, R8, R179, PT ;  /* 0x000000b30800720c */ /* 0x000fe20003f64070 */
[--C-:B------:R-:W-:Y:S01]  /*82b0*/  @!P2 IMAD.IADD R178, R178, 0x1, -R8.reuse ;  /* 0x00000001b2b2a824 */ /* 0x100fe200078e0a08 */
[----:B------:R-:W-:Y:S01]  /*82c0*/  IABS R5, R10 ;  /* 0x0000000a00057213 */ /* 0x000fe20000000000 */
[----:B------:R-:W-:Y:S01]  /*82d0*/  @!P4 IMAD.IADD R177, R177, 0x1, -R8 ;  /* 0x00000001b1b1c824 */ /* 0x000fe200078e0a08 */
[----:B------:R-:W-:Y:S01]  /*82e0*/  IABS R181, R4 ;  /* 0x0000000400b57213 */ /* 0x000fe20000000000 */
[----:B------:R-:W-:Y:S01]  /*82f0*/  VIADD R14, R0, 0xbe ;  /* 0x000000be000e7836 */ /* 0x000fe20000000000 */
[----:B------:R-:W-:Y:S01]  /*8300*/  ISETP.GE.AND P4, PT, R4, RZ, PT ;  /* 0x000000ff0400720c */ /* 0x000fe20003f86270 */
[----:B------:R-:W-:Y:S01]  /*8310*/  IMAD.HI.U32 R4, R2, R9, RZ ;  /* 0x0000000902047227 */ /* 0x000fe200078e00ff */
[----:B------:R-:W-:-:S02]  /*8320*/  ISETP.GT.U32.AND P2, PT, R8, R178, PT ;  /* 0x000000b20800720c */ /* 0x000fc40003f44070 */
[----:B------:R-:W-:Y:S01]  /*8330*/  @!P1 IADD3 R176, -R176, RZ, RZ ;  /* 0x000000ffb0b09210 */ /* 0x000fe20007ffe1ff */
[----:B------:R-:W-:Y:S01]  /*8340*/  IMAD.HI.U32 R3, R2, R5, RZ ;  /* 0x0000000502037227 */ /* 0x000fe200078e00ff */
[----:B------:R-:W-:Y:S02]  /*8350*/  ISETP.GE.AND P1, PT, R10, RZ, PT ;  /* 0x000000ff0a00720c */ /* 0x000fe40003f26270 */
[----:B------:R-:W-:Y:S01]  /*8360*/  IABS R185, R12 ;  /* 0x0000000c00b97213 */ /* 0x000fe20000000000 */
[----:B------:R-:W-:Y:S02]  /*8370*/  IMAD.MOV R4, RZ, RZ, -R4 ;  /* 0x000000ffff047224 */ /* 0x000fe400078e0a04 */
[----:B------:R-:W-:Y:S02]  /*8380*/  IMAD.MOV R180, RZ, RZ, -R3 ;  /* 0x000000ffffb47224 */ /* 0x000fe400078e0a03 */
[----:B------:R-:W-:Y:S02]  /*8390*/  IMAD R182, R8, R4, R9 ;  /* 0x0000000408b67224 */ /* 0x000fe400078e0209 */
[----:B------:R-:W-:Y:S01]  /*83a0*/  @!P3 IMAD.IADD R179, R179, 0x1, -R8 ;  /* 0x00000001b3b3b824 */ /* 0x000fe200078e0a08 */
[----:B------:R-:W-:Y:S01]  /*83b0*/  @!P2 IADD3 R178, R178, -R8, RZ ;  /* 0x80000008b2b2a210 */ /* 0x000fe20007ffe0ff */
[----:B------:R-:W-:-:S02]  /*83c0*/  IMAD R180, R8, R180, R5 ;  /* 0x000000b408b47224 */ /* 0x000fc400078e0205 */
[----:B------:R-:W-:Y:S01]  /*83d0*/  @!P0 IMAD.MOV R179, RZ, RZ, -R179 ;  /* 0x000000ffffb38224 */ /* 0x000fe200078e0ab3 */
[----:B------:R-:W-:Y:S01]  /*83e0*/  ISETP.GT.U32.AND P0, PT, R8, R182, PT ;  /* 0x000000b60800720c */ /* 0x000fe20003f04070 */
[----:B------:R-:W-:Y:S01]  /*83f0*/  VIADD R10, R0, 0xb1 ;  /* 0x000000b1000a7836 */ /* 0x000fe20000000000 */
[----:B------:R-:W-:Y:S01]  /*8400*/  ISETP.GT.U32.AND P2, PT, R8, R180, PT ;  /* 0x000000b40800720c */ /* 0x000fe20003f44070 */
[----:B------:R-:W-:Y:S01]  /*8410*/  IMAD.HI.U32 R3, R2, R181, RZ ;  /* 0x000000b502037227 */ /* 0x000fe200078e00ff */
[----:B------:R-:W-:Y:S02]  /*8420*/  @!P6 IADD3 R178, -R178, RZ, RZ ;  /* 0x000000ffb2b2e210 */ /* 0x000fe40007ffe1ff */
[----:B------:R-:W-:Y:S01]  /*8430*/  IABS R9, R10 ;  /* 0x0000000a00097213 */ /* 0x000fe20000000000 */
[----:B------:R-:W-:Y:S02]  /*8440*/  IMAD.MOV R3, RZ, RZ, -R3 ;  /* 0x000000ffff037224 */ /* 0x000fe400078e0a03 */
[----:B------:R-:W-:Y:S01]  /*8450*/  @!P5 IMAD.MOV R177, RZ, RZ, -R177 ;  /* 0x000000ffffb1d224 */ /* 0x000fe200078e0ab1 */
[----:B------:R-:W-:Y:S01]  /*8460*/  ISETP.GE.AND P5, PT, R11, RZ, PT ;  /* 0x000000ff0b00720c */ /* 0x000fe20003fa6270 */
[----:B------:R-:W-:Y:S01]  /*8470*/  IMAD R181, R8, R3, R181 ;  /* 0x0000000308b57224 */ /* 0x000fe200078e02b5 */
[----:B------:R-:W-:Y:S01]  /*8480*/  IABS R11, R13 ;  /* 0x0000000d000b7213 */ /* 0x000fe20000000000 */
[----:B------:R-:W-:-:S03]  /*8490*/  IMAD.HI.U32 R4, R2, R9, RZ ;  /* 0x0000000902047227 */ /* 0x000fc600078e00ff */
[----:B------:R-:W-:Y:S01]  /*84a0*/  ISETP.GT.U32.AND P6, PT, R8, R181, PT ;  /* 0x000000b50800720c */ /* 0x000fe20003fc4070 */
[--C-:B------:R-:W-:Y:S02]  /*84b0*/  @!P0 IMAD.IADD R182, R182, 0x1, -R8.reuse ;  /* 0x00000001b6b68824 */ /* 0x100fe400078e0a08 */
[----:B------:R-:W-:Y:S02]  /*84c0*/  @!P2 IMAD.IADD R180, R180, 0x1, -R8 ;  /* 0x00000001b4b4a824 */ /* 0x000fe400078e0a08 */
[----:B------:R-:W-:Y:S01]  /*84d0*/  IMAD.MOV R4, RZ, RZ, -R4 ;  /* 0x000000ffff047224 */ /* 0x000fe200078e0a04 */
[----:B------:R-:W-:Y:S01]  /*84e0*/  ISETP.GT.U32.AND P0, PT, R8, R182, PT ;  /* 0x000000b60800720c */ /* 0x000fe20003f04070 */
[----:B------:R-:W-:Y:S01]  /*84f0*/  VIADD R3, R0, 0xb0 ;  /* 0x000000b000037836 */ /* 0x000fe20000000000 */
[C---:B------:R-:W-:Y:S01]  /*8500*/  ISETP.GT.U32.AND P2, PT, R8.reuse, R180, PT ;  /* 0x000000b40800720c */ /* 0x040fe20003f44070 */
[----:B------:R-:W-:Y:S02]  /*8510*/  IMAD R184, R8, R4, R9 ;  /* 0x0000000408b87224 */ /* 0x000fe400078e0209 */
[----:B------:R-:W-:Y:S01]  /*8520*/  IMAD.HI.U32 R4, R2, R11, RZ ;  /* 0x0000000b02047227 */ /* 0x000fe200078e00ff */
[----:B------:R-:W-:-:S02]  /*8530*/  IABS R183, R3 ;  /* 0x0000000300b77213 */ /* 0x000fc40000000000 */
[----:B------:R-:W-:Y:S01]  /*8540*/  ISETP.GE.AND P3, PT, R3, RZ, PT ;  /* 0x000000ff0300720c */ /* 0x000fe20003f66270 */
[----:B------:R-:W-:Y:S01]  /*8550*/  VIADD R9, R0, 0xb4 ;  /* 0x000000b400097836 */ /* 0x000fe20000000000 */
[----:B------:R-:W-:Y:S01]  /*8560*/  IADD3 R4, -R4, RZ, RZ ;  /* 0x000000ff04047210 */ /* 0x000fe20007ffe1ff */
[----:B------:R-:W-:Y:S01]  /*8570*/  IMAD.HI.U32 R3, R2, R183, RZ ;  /* 0x000000b702037227 */ /* 0x000fe200078e00ff */
[----:B------:R-:W-:Y:S02]  /*8580*/  @!P6 IADD3 R181, R181, -R8, RZ ;  /* 0x80000008b5b5e210 */ /* 0x000fe40007ffe0ff */
[----:B------:R-:W-:Y:S01]  /*8590*/  IABS R187, R9 ;  /* 0x0000000900bb7213 */ /* 0x000fe20000000000 */
[C---:B------:R-:W-:Y:S01]  /*85a0*/  IMAD R186, R8.reuse, R4, R11 ;  /* 0x0000000408ba7224 */ /* 0x040fe200078e020b */
[----:B------:R-:W-:Y:S01]  /*85b0*/  ISETP.GT.U32.AND P6, PT, R8, R181, PT ;  /* 0x000000b50800720c */ /* 0x000fe20003fc4070 */
[----:B------:R-:W-:Y:S01]  /*85c0*/  @!P0 IMAD.IADD R182, R182, 0x1, -R8 ;  /* 0x00000001b6b68824 */ /* 0x000fe200078e0a08 */
[----:B------:R-:W-:Y:S01]  /*85d0*/  @!P2 IADD3 R180, R180, -R8, RZ ;  /* 0x80000008b4b4a210 */ /* 0x000fe20007ffe0ff */
[----:B------:R-:W-:Y:S01]  /*85e0*/  IMAD.MOV R5, RZ, RZ, -R3 ;  /* 0x000000ffff057224 */ /* 0x000fe200078e0a03 */
[----:B------:R-:W-:Y:S01]  /*85f0*/  ISETP.GE.AND P2, PT, R10, RZ, PT ;  /* 0x000000ff0a00720c */ /* 0x000fe20003f46270 */
[----:B------:R-:W-:Y:S01]  /*8600*/  @!P5 IMAD.MOV R182, RZ, RZ, -R182 ;  /* 0x000000ffffb6d224 */ /* 0x000fe200078e0ab6 */
[----:B------:R-:W-:Y:S01]  /*8610*/  ISETP.GT.U32.AND P5, PT, R8, R186, PT ;  /* 0x000000ba0800720c */ /* 0x000fe20003fa4070 */
[----:B------:R-:W-:-:S04]  /*8620*/  IMAD.HI.U32 R3, R2, R185, RZ ;  /* 0x000000b902037227 */ /* 0x000fc800078e00ff */
[----:B------:R-:W-:Y:S01]  /*8630*/  @!P1 IMAD.MOV R180, RZ, RZ, -R180 ;  /* 0x000000ffffb49224 */ /* 0x000fe200078e0ab4 */
[C---:B------:R-:W-:Y:S01]  /*8640*/  ISETP.GT.U32.AND P1, PT, R8.reuse, R184, PT ;  /* 0x000000b80800720c */ /* 0x040fe20003f24070 */
[----:B------:R-:W-:Y:S02]  /*8650*/  IMAD.MOV R3, RZ, RZ, -R3 ;  /* 0x000000ffff037224 */ /* 0x000fe400078e0a03 */
[C---:B------:R-:W-:Y:S02]  /*8660*/  IMAD R183, R8.reuse, R5, R183 ;  /* 0x0000000508b77224 */ /* 0x040fe400078e02b7 */
[----:B------:R-:W-:Y:S02]  /*8670*/  IMAD R185, R8, R3, R185 ;  /* 0x0000000308b97224 */ /* 0x000fe400078e02b9 */
[----:B------:R-:W-:Y:S02]  /*8680*/  VIADD R10, R0, 0xb5 ;  /* 0x000000b5000a7836 */ /* 0x000fe40000000000 */
[----:B------:R-:W-:Y:S01]  /*8690*/  IMAD.HI.U32 R3, R2, R187, RZ ;  /* 0x000000bb02037227 */ /* 0x000fe200078e00ff */
[----:B------:R-:W-:-:S02]  /*86a0*/  ISETP.GT.U32.AND P0, PT, R8, R185, PT ;  /* 0x000000b90800720c */ /* 0x000fc40003f04070 */
[----:B------:R-:W-:Y:S01]  /*86b0*/  IABS R189, R10 ;  /* 0x0000000a00bd7213 */ /* 0x000fe20000000000 */
[--C-:B------:R-:W-:Y:S01]  /*86c0*/  @!P6 IMAD.IADD R181, R181, 0x1, -R8.reuse ;  /* 0x00000001b5b5e824 */ /* 0x100fe200078e0a08 */
[----:B------:R-:W-:Y:S01]  /*86d0*/  ISETP.GT.U32.AND P6, PT, R8, R183, PT ;  /* 0x000000b70800720c */ /* 0x000fe20003fc4070 */
[----:B------:R-:W-:Y:S01]  /*86e0*/  @!P5 IMAD.IADD R186, R186, 0x1, -R8 ;  /* 0x00000001babad824 */ /* 0x000fe200078e0a08 */
[----:B------:R-:W-:Y:S01]  /*86f0*/  @!P1 IADD3 R184, R184, -R8, RZ ;  /* 0x80000008b8b89210 */ /* 0x000fe20007ffe0ff */
[----:B------:R-:W-:Y:S02]  /*8700*/  IMAD.MOV R3, RZ, RZ, -R3 ;  /* 0x000000ffff037224 */ /* 0x000fe400078e0a03 */
[----:B------:R-:W-:Y:S01]  /*8710*/  VIADD R11, R0, 0xb6 ;  /* 0x000000b6000b7836 */ /* 0x000fe20000000000 */
[C---:B------:R-:W-:Y:S01]  /*8720*/  ISETP.GT.U32.AND P5, PT, R8.reuse, R186, PT ;  /* 0x000000ba0800720c */ /* 0x040fe20003fa4070 */
[C---:B------:R-:W-:Y:S01]  /*8730*/  IMAD R187, R8.reuse, R3, R187 ;  /* 0x0000000308bb7224 */ /* 0x040fe200078e02bb */
[----:B------:R-:W-:Y:S01]  /*8740*/  ISETP.GT.U32.AND P1, PT, R8, R184, PT ;  /* 0x000000b80800720c */ /* 0x000fe20003f24070 */
[----:B------:R-:W-:Y:S01]  /*8750*/  IMAD.HI.U32 R3, R2, R189, RZ ;  /* 0x000000bd02037227 */ /* 0x000fe200078e00ff */
[----:B------:R-:W-:-:S02]  /*8760*/  @!P0 IADD3 R185, R185, -R8, RZ ;  /* 0x80000008b9b98210 */ /* 0x000fc40007ffe0ff */
[----:B------:R-:W-:Y:S01]  /*8770*/  IABS R5, R11 ;  /* 0x0000000b00057213 */ /* 0x000fe20000000000 */
[----:B------:R-:W-:Y:S01]  /*8780*/  IMAD.MOV R3, RZ, RZ, -R3 ;  /* 0x000000ffff037224 */ /* 0x000fe200078e0a03 */
[----:B------:R-:W-:Y:S01]  /*8790*/  @!P6 IADD3 R183, R183, -R8, RZ ;  /* 0x80000008b7b7e210 */ /* 0x000fe20007ffe0ff */
[----:B------:R-:W-:Y:S01]  /*87a0*/  @!P4 IMAD.MOV R181, RZ, RZ, -R181 ;  /* 0x000000ffffb5c224 */ /* 0x000fe200078e0ab5 */
[C---:B------:R-:W-:Y:S01]  /*87b0*/  ISETP.GT.U32.AND P0, PT, R8.reuse, R185, PT ;  /* 0x000000b90800720c */ /* 0x040fe20003f04070 */
[C---:B------:R-:W-:Y:S01]  /*87c0*/  IMAD R189, R8.reuse, R3, R189 ;  /* 0x0000000308bd7224 */ /* 0x040fe200078e02bd */
[----:B------:R-:W-:Y:S01]  /*87d0*/  ISETP.GT.U32.AND P6, PT, R8, R183, PT ;  /* 0x000000b70800720c */ /* 0x000fe20003fc4070 */
[--C-:B------:R-:W-:Y:S01]  /*87e0*/  @!P5 IMAD.IADD R186, R186, 0x1, -R8.reuse ;  /* 0x00000001babad824 */ /* 0x100fe200078e0a08 */
[----:B------:R-:W-:Y:S01]  /*87f0*/  ISETP.GE.AND P4, PT, R12, RZ, PT ;  /* 0x000000ff0c00720c */ /* 0x000fe20003f86270 */
[----:B------:R-:W-:Y:S01]  /*8800*/  @!P1 IMAD.IADD R184, R184, 0x1, -R8 ;  /* 0x00000001b8b89824 */ /* 0x000fe200078e0a08 */
[----:B------:R-:W-:Y:S01]  /*8810*/  ISETP.GT.U32.AND P5, PT, R8, R189, PT ;  /* 0x000000bd0800720c */ /* 0x000fe20003fa4070 */
[----:B------:R-:W-:Y:S01]  /*8820*/  IMAD.HI.U32 R4, R2, R5, RZ ;  /* 0x0000000502047227 */ /* 0x000fe200078e00ff */
[----:B------:R-:W-:-:S02]  /*8830*/  ISETP.GT.U32.AND P1, PT, R8, R187, PT ;  /* 0x000000bb0800720c */ /* 0x000fc40003f24070 */
[----:B------:R-:W-:Y:S01]  /*8840*/  @!P2 IADD3 R184, -R184, RZ, RZ ;  /* 0x000000ffb8b8a210 */ /* 0x000fe20007ffe1ff */
[----:B------:R-:W-:Y:S01]  /*8850*/  VIADD R3, R0, 0xb7 ;  /* 0x000000b700037836 */ /* 0x000fe20000000000 */
[----:B------:R-:W-:Y:S01]  /*8860*/  ISETP.GE.AND P2, PT, R10, RZ, PT ;  /* 0x000000ff0a00720c */ /* 0x000fe20003f46270 */
[----:B------:R-:W-:Y:S02]  /*8870*/  IMAD.MOV R4, RZ, RZ, -R4 ;  /* 0x000000ffff047224 */ /* 0x000fe400078e0a04 */
[--C-:B------:R-:W-:Y:S01]  /*8880*/  @!P6 IMAD.IADD R183, R183, 0x1, -R8.reuse ;  /* 0x00000001b7b7e824 */ /* 0x100fe200078e0a08 */
[----:B------:R-:W-:Y:S01]  /*8890*/  ISETP.GE.AND P6, PT, R13, RZ, PT ;  /* 0x000000ff0d00720c */ /* 0x000fe20003fc6270 */
[----:B------:R-:W-:Y:S01]  /*88a0*/  @!P0 IMAD.IADD R185, R185, 0x1, -R8 ;  /* 0x00000001b9b98824 */ /* 0x000fe200078e0a08 */
[----:B------:R-:W-:Y:S01]  /*88b0*/  IABS R191, R3 ;  /* 0x0000000300bf7213 */ /* 0x000fe20000000000 */
[----:B------:R-:W-:Y:S01]  /*88c0*/  IMAD R190, R8, R4, R5 ;  /* 0x0000000408be7224 */ /* 0x000fe200078e0205 */
[-C--:B------:R-:W-:Y:S01]  /*88d0*/  @!P5 IADD3 R189, R189, -R8.reuse, RZ ;  /* 0x80000008bdbdd210 */ /* 0x080fe20007ffe0ff */
[C---:B------:R-:W-:Y:S01]  /*88e0*/  VIADD R4, R0.reuse, 0xb8 ;  /* 0x000000b800047836 */ /* 0x040fe20000000000 */
[----:B------:R-:W-:Y:S01]  /*88f0*/  @!P1 IADD3 R187, R187, -R8, RZ ;  /* 0x80000008bbbb9210 */ /* 0x000fe20007ffe0ff */
[----:B------:R-:W-:Y:S01]  /*8900*/  @!P3 IMAD.MOV R183, RZ, RZ, -R183 ;  /* 0x000000ffffb7b224 */ /* 0x000fe200078e0ab7 */
[----:B------:R-:W-:Y:S01]  /*8910*/  @!P4 IADD3 R185, -R185, RZ, RZ ;  /* 0x000000ffb9b9c210 */ /* 0x000fe20007ffe1ff */
[----:B------:R-:W-:Y:S01]  /*8920*/  VIADD R10, R0, 0xb9 ;  /* 0x000000b9000a7836 */ /* 0x000fe20000000000 */
[----:B------:R-:W-:Y:S01]  /*8930*/  ISETP.GE.AND P4, PT, R3, RZ, PT ;  /* 0x000000ff0300720c */ /* 0x000fe20003f86270 */
[----:B------:R-:W-:Y:S01]  /*8940*/  IMAD.HI.U32 R3, R2, R191, RZ ;  /* 0x000000bf02037227 */ /* 0x000fe200078e00ff */
[----:B------:R-:W-:-:S02]  /*8950*/  ISETP.GT.U32.AND P5, PT, R8, R189, PT ;  /* 0x000000bd0800720c */ /* 0x000fc40003fa4070 */
[C---:B------:R-:W-:Y:S01]  /*8960*/  ISETP.GT.U32.AND P1, PT, R8.reuse, R187, PT ;  /* 0x000000bb0800720c */ /* 0x040fe20003f24070 */
[----:B------:R-:W-:Y:S01]  /*8970*/  IMAD.MOV R3, RZ, RZ, -R3 ;  /* 0x000000ffff037224 */ /* 0x000fe200078e0a03 */
[----:B------:R-:W-:Y:S01]  /*8980*/  IABS R5, R4 ;  /* 0x0000000400057213 */ /* 0x000fe20000000000 */
[----:B------:R-:W-:Y:S01]  /*8990*/  @!P6 IMAD.MOV R186, RZ, RZ, -R186 ;  /* 0x000000ffffbae224 */ /* 0x000fe200078e0aba */
[----:B------:R-:W-:Y:S01]  /*89a0*/  ISETP.GE.AND P3, PT, R9, RZ, PT ;  /* 0x000000ff0900720c */ /* 0x000fe20003f66270 */
[----:B------:R-:W-:Y:S01]  /*89b0*/  IMAD R191, R8, R3, R191 ;  /* 0x0000000308bf7224 */ /* 0x000fe200078e02bf */
[----:B------:R-:W-:Y:S01]  /*89c0*/  ISETP.GE.AND P6, PT, R4, RZ, PT ;  /* 0x000000ff0400720c */ /* 0x000fe20003fc6270 */
[----:B------:R-:W-:Y:S01]  /*89d0*/  IMAD.HI.U32 R4, R2, R5, RZ ;  /* 0x0000000502047227 */ /* 0x000fe200078e00ff */
[----:B------:R-:W-:Y:S02]  /*89e0*/  IABS R193, R10 ;  /* 0x0000000a00c17213 */ /* 0x000fe40000000000 */
[----:B------:R-:W-:Y:S01]  /*89f0*/  ISETP.GE.AND P0, PT, R11, RZ, PT ;  /* 0x000000ff0b00720c */ /* 0x000fe20003f06270 */
[----:B------:R-:W-:-:S02]  /*8a00*/  IMAD.MOV R4, RZ, RZ, -R4 ;  /* 0x000000ffff047224 */ /* 0x000fc400078e0a04 */
[--C-:B------:R-:W-:Y:S01]  /*8a10*/  @!P5 IMAD.IADD R189, R189, 0x1, -R8.reuse ;  /* 0x00000001bdbdd824 */ /* 0x100fe200078e0a08 */
[C---:B------:R-:W-:Y:S01]  /*8a20*/  ISETP.GT.U32.AND P5, PT, R8.reuse, R191, PT ;  /* 0x000000bf0800720c */ /* 0x040fe20003fa4070 */
[----:B------:R-:W-:Y:S01]  /*8a30*/  @!P1 IMAD.IADD R187, R187, 0x1, -R8 ;  /* 0x00000001bbbb9824 */ /* 0x000fe200078e0a08 */
[C---:B------:R-:W-:Y:S01]  /*8a40*/  ISETP.GT.U32.AND P1, PT, R8.reuse, R190, PT ;  /* 0x000000be0800720c */ /* 0x040fe20003f24070 */
[----:B------:R-:W-:Y:S02]  /*8a50*/  IMAD R192, R8, R4, R5 ;  /* 0x0000000408c07224 */ /* 0x000fe400078e0205 */
[----:B------:R-:W-:Y:S01]  /*8a60*/  VIADD R11, R0, 0xba ;  /* 0x000000ba000b7836 */ /* 0x000fe20000000000 */
[----:B------:R-:W-:Y:S01]  /*8a70*/  @!P3 IADD3 R187, -R187, RZ, RZ ;  /* 0x000000ffbbbbb210 */ /* 0x000fe20007ffe1ff */
[----:B------:R-:W-:Y:S01]  /*8a80*/  IMAD.HI.U32 R3, R2, R193, RZ ;  /* 0x000000c102037227 */ /* 0x000fe200078e00ff */
[----:B------:R-:W-:Y:S02]  /*8a90*/  ISETP.GT.U32.AND P3, PT, R8, R192, PT ;  /* 0x000000c00800720c */ /* 0x000fe40003f64070 */
[----:B------:R-:W-:Y:S01]  /*8aa0*/  IABS R9, R11 ;  /* 0x0000000b00097213 */ /* 0x000fe20000000000 */
[----:B------:R-:W-:Y:S01]  /*8ab0*/  @!P2 IMAD.MOV R189, RZ, RZ, -R189 ;  /* 0x000000ffffbda224 */ /* 0x000fe200078e0abd */
[----:B------:R-:W-:Y:S01]  /*8ac0*/  ISETP.GE.AND P2, PT, R10, RZ, PT ;  /* 0x000000ff0a00720c */ /* 0x000fe20003f46270 */
[----:B------:R-:W-:Y:S01]  /*8ad0*/  IMAD.MOV R3, RZ, RZ, -R3 ;  /* 0x000000ffff037224 */ /* 0x000fe200078e0a03 */
[-C--:B------:R-:W-:Y:S01]  /*8ae0*/  @!P5 IADD3 R191, R191, -R8.reuse, RZ ;  /* 0x80000008bfbfd210 */ /* 0x080fe20007ffe0ff */
[----:B------:R-:W-:Y:S01]  /*8af0*/  VIADD R10, R0, 0xbb ;  /* 0x000000bb000a7836 */ /* 0x000fe20000000000 */
[----:B------:R-:W-:Y:S01]  /*8b00*/  @!P1 IADD3 R190, R190, -R8, RZ ;  /* 0x80000008bebe9210 */ /* 0x000fe20007ffe0ff */
[C---:B------:R-:W-:Y:S01]  /*8b10*/  IMAD R193, R8.reuse, R3, R193 ;  /* 0x0000000308c17224 */ /* 0x040fe200078e02c1 */
[----:B------:R-:W-:Y:S01]  /*8b20*/  ISETP.GT.U32.AND P5, PT, R8, R191, PT ;  /* 0x000000bf0800720c */ /* 0x000fe20003fa4070 */
[----:B------:R-:W-:Y:S01]  /*8b30*/  IMAD.HI.U32 R4, R2, R9, RZ ;  /* 0x0000000902047227 */ /* 0x000fe200078e00ff */
[----:B------:R-:W-:-:S02]  /*8b40*/  IABS R195, R10 ;  /* 0x0000000a00c37213 */ /* 0x000fc40000000000 */
[----:B------:R-:W-:Y:S01]  /*8b50*/  ISETP.GT.U32.AND P1, PT, R8, R190, PT ;  /* 0x000000be0800720c */ /* 0x000fe20003f24070 */
[----:B------:R-:W-:Y:S02]  /*8b60*/  @!P3 IMAD.IADD R192, R192, 0x1, -R8 ;  /* 0x00000001c0c0b824 */ /* 0x000fe400078e0a08 */
[----:B------:R-:W-:Y:S02]  /*8b70*/  IMAD.MOV R4, RZ, RZ, -R4 ;  /* 0x000000ffff047224 */ /* 0x000fe400078e0a04 */
[----:B------:R-:W-:Y:S01]  /*8b80*/  VIADD R12, R0, 0xbc ;  /* 0x000000bc000c7836 */ /* 0x000fe20000000000 */
[----:B------:R-:W-:Y:S01]  /*8b90*/  ISETP.GT.U32.AND P3, PT, R8, R192, PT ;  /* 0x000000c00800720c */ /* 0x000fe20003f64070 */
[----:B------:R-:W-:-:S04]  /*8ba0*/  IMAD.HI.U32 R3, R2, R195, RZ ;  /* 0x000000c302037227 */ /* 0x000fc800078e00ff */
[----:B------:R-:W-:Y:S01]  /*8bb0*/  @!P5 IMAD.IADD R191, R191, 0x1, -R8 ;  /* 0x00000001bfbfd824 */ /* 0x000fe200078e0a08 */
[C---:B------:R-:W-:Y:S01]  /*8bc0*/  ISETP.GT.U32.AND P5, PT, R8.reuse, R193, PT ;  /* 0x000000c10800720c */ /* 0x040fe20003fa4070 */
[----:B------:R-:W-:Y:S01]  /*8bd0*/  IMAD R194, R8, R4, R9 ;  /* 0x0000000408c27224 */ /* 0x000fe200078e0209 */
[----:B------:R-:W-:Y:S01]  /*8be0*/  IABS R9, R12 ;  /* 0x0000000c00097213 */ /* 0x000fe20000000000 */
[----:B------:R-:W-:Y:S01]  /*8bf0*/  IMAD.MOV R5, RZ, RZ, -R3 ;  /* 0x000000ffff057224 */ /* 0x000fe200078e0a03 */
[----:B------:R-:W-:Y:S01]  /*8c00*/  @!P4 IADD3 R191, -R191, RZ, RZ ;  /* 0x000000ffbfbfc210 */ /* 0x000fe20007ffe1ff */
[----:B------:R-:W-:Y:S02]  /*8c10*/  VIADD R13, R0, 0xbd ;  /* 0x000000bd000d7836 */ /* 0x000fe40000000000 */
[----:B------:R-:W-:Y:S01]  /*8c20*/  @!P3 IADD3 R192, R192, -R8, RZ ;  /* 0x80000008c0c0b210 */ /* 0x000fe20007ffe0ff */
[C---:B------:R-:W-:Y:S01]  /*8c30*/  IMAD R195, R8.reuse, R5, R195 ;  /* 0x0000000508c37224 */ /* 0x040fe200078e02c3 */
[----:B------:R-:W-:Y:S01]  /*8c40*/  ISETP.GT.U32.AND P3, PT, R8, R194, PT ;  /* 0x000000c20800720c */ /* 0x000fe20003f64070 */
[----:B------:R-:W-:Y:S01]  /*8c50*/  IMAD.HI.U32 R3, R2, R9, RZ ;  /* 0x0000000902037227 */ /* 0x000fe200078e00ff */
[----:B------:R-:W-:-:S03]  /*8c60*/  IABS R197, R13 ;  /* 0x0000000d00c57213 */ /* 0x000fc60000000000 */
[--C-:B------:R-:W-:Y:S01]  /*8c70*/  @!P5 IMAD.IADD R193, R193, 0x1, -R8.reuse ;  /* 0x00000001c1c1d824 */ /* 0x100fe200078e0a08 */
[----:B------:R-:W-:Y:S01]  /*8c80*/  ISETP.GT.U32.AND P5, PT, R8, R195, PT ;  /* 0x000000c30800720c */ /* 0x000fe20003fa4070 */
[----:B------:R-:W-:Y:S02]  /*8c90*/  IMAD.MOV R196, RZ, RZ, -R3 ;  /* 0x000000ffffc47224 */ /* 0x000fe400078e0a03 */
[--C-:B------:R-:W-:Y:S01]  /*8ca0*/  @!P1 IMAD.IADD R190, R190, 0x1, -R8.reuse ;  /* 0x00000001bebe9824 */ /* 0x100fe200078e0a08 */
[----:B------:R-:W-:Y:S01]  /*8cb0*/  ISETP.GE.AND P1, PT, R11, RZ, PT ;  /* 0x000000ff0b00720c */ /* 0x000fe20003f26270 */
[----:B------:R-:W-:Y:S01]  /*8cc0*/  IMAD R196, R8, R196, R9 ;  /* 0x000000c408c47224 */ /* 0x000fe200078e0209 */
[----:B------:R-:W-:Y:S01]  /*8cd0*/  IABS R11, R14 ;  /* 0x0000000e000b7213 */ /* 0x000fe20000000000 */
[----:B------:R-:W-:Y:S02]  /*8ce0*/  @!P3 IMAD.IADD R194, R194, 0x1, -R8 ;  /* 0x00000001c2c2b824 */ /* 0x000fe400078e0a08 */
[----:B------:R-:W-:Y:S01]  /*8cf0*/  IMAD.HI.U32 R4, R2, R197, RZ ;  /* 0x000000c502047227 */ /* 0x000fe200078e00ff */
[----:B------:R-:W-:-:S03]  /*8d00*/  ISETP.GT.U32.AND P3, PT, R8, R196, PT ;  /* 0x000000c40800720c */ /* 0x000fc60003f64070 */
[----:B------:R-:W-:Y:S01]  /*8d10*/  @!P5 IMAD.IADD R195, R195, 0x1, -R8 ;  /* 0x00000001c3c3d824 */ /* 0x000fe200078e0a08 */
[----:B------:R-:W-:Y:S01]  /*8d20*/  ISETP.GT.U32.AND P5, PT, R8, R193, PT ;  /* 0x000000c10800720c */ /* 0x000fe20003fa4070 */
[----:B------:R-:W-:-:S03]  /*8d30*/  IMAD.HI.U32 R5, R2, R11, RZ ;  /* 0x0000000b02057227 */ /* 0x000fc600078e00ff */
[----:B------:R-:W-:Y:S01]  /*8d40*/  ISETP.GT.U32.AND P4, PT, R8, R195, PT ;  /* 0x000000c30800720c */ /* 0x000fe20003f84070 */
[----:B------:R-:W-:Y:S01]  /*8d50*/  IMAD.MOV R4, RZ, RZ, -R4 ;  /* 0x000000ffff047224 */ /* 0x000fe200078e0a04 */
[----:B------:R-:W-:Y:S01]  /*8d60*/  IADD3 R5, -R5, RZ, RZ ;  /* 0x000000ff05057210 */ /* 0x000fe20007ffe1ff */
[----:B------:R-:W-:-:S04]  /*8d70*/  IMAD.HI.U32 R3, R2, R199, RZ ;  /* 0x000000c702037227 */ /* 0x000fc800078e00ff */
[----:B------:R-:W-:Y:S02]  /*8d80*/  IMAD R197, R8, R4, R197 ;  /* 0x0000000408c57224 */ /* 0x000fe400078e02c5 */
[----:B------:R-:W-:Y:S02]  /*8d90*/  @!P3 IMAD.IADD R196, R196, 0x1, -R8 ;  /* 0x00000001c4c4b824 */ /* 0x000fe400078e0a08 */
[----:B------:R-:W-:Y:S02]  /*8da0*/  IMAD.MOV R3, RZ, RZ, -R3 ;  /* 0x000000ffff037224 */ /* 0x000fe400078e0a03 */
[----:B------:R-:W-:Y:S01]  /*8db0*/  @!P0 IMAD.MOV R190, RZ, RZ, -R190 ;  /* 0x000000ffffbe8224 */ /* 0x000fe200078e0abe */
[C---:B------:R-:W-:Y:S01]  /*8dc0*/  ISETP.GT.U32.AND P0, PT, R8.reuse, R194, PT ;  /* 0x000000c20800720c */ /* 0x040fe20003f04070 */
[----:B------:R-:W-:Y:S01]  /*8dd0*/  @!P6 IMAD.MOV R192, RZ, RZ, -R192 ;  /* 0x000000ffffc0e224 */ /* 0x000fe200078e0ac0 */
[C---:B------:R-:W-:Y:S01]  /*8de0*/  ISETP.GT.U32.AND P3, PT, R8.reuse, R196, PT ;  /* 0x000000c40800720c */ /* 0x040fe20003f64070 */
[C---:B------:R-:W-:Y:S01]  /*8df0*/  IMAD R198, R8.reuse, R5, R11 ;  /* 0x0000000508c67224 */ /* 0x040fe200078e020b */
[C---:B------:R-:W-:Y:S01]  /*8e00*/  ISETP.GT.U32.AND P6, PT, R8.reuse, R197, PT ;  /* 0x000000c50800720c */ /* 0x040fe20003fc4070 */
[----:B------:R-:W-:Y:S01]  /*8e10*/  IMAD R199, R8, R3, R199 ;  /* 0x0000000308c77224 */ /* 0x000fe200078e02c7 */
[C---:B------:R-:W-:Y:S01]  /*8e20*/  IADD3 R11, R0.reuse, 0xc1, RZ ;  /* 0x000000c1000b7810 */ /* 0x040fe20007ffe0ff */
[----:B------:R-:W-:Y:S01]  /*8e30*/  VIADD R9, R0, 0xc0 ;  /* 0x000000c000097836 */ /* 0x000fe20000000000 */
[----:B------:R-:W-:Y:S01]  /*8e40*/  @!P4 IADD3 R195, R195, -R8, RZ ;  /* 0x80000008c3c3c210 */ /* 0x000fe20007ffe0ff */
[----:B------:R-:W-:Y:S01]  /*8e50*/  @!P5 IMAD.IADD R193, R193, 0x1, -R8 ;  /* 0x00000001c1c1d824 */ /* 0x000fe200078e0a08 */
[----:B------:R-:W-:-:S02]  /*8e60*/  IABS R201, R11 ;  /* 0x0000000b00c97213 */ /* 0x000fc40000000000 */
[----:B------:R-:W-:Y:S01]  /*8e70*/  ISETP.GT.U32.AND P4, PT, R8, R199, PT ;  /* 0x000000c70800720c */ /* 0x000fe20003f84070 */
[--C-:B------:R-:W-:Y:S01]  /*8e80*/  @!P0 IMAD.IADD R194, R194, 0x1, -R8.reuse ;  /* 0x00000001c2c28824 */ /* 0x100fe200078e0a08 */
[----:B------:R-:W-:Y:S01]  /*8e90*/  IABS R5, R9 ;  /* 0x0000000900057213 */ /* 0x000fe20000000000 */
[----:B------:R-:W-:Y:S01]  /*8ea0*/  IMAD.HI.U32 R4, R2, R201, RZ ;  /* 0x000000c902047227 */ /* 0x000fe200078e00ff */
[----:B------:R-:W-:Y:S02]  /*8eb0*/  ISETP.GE.AND P0, PT, R10, RZ, PT ;  /* 0x000000ff0a00720c */ /* 0x000fe40003f06270 */
[----:B------:R-:W-:Y:S01]  /*8ec0*/  @!P6 IADD3 R197, R197, -R8, RZ ;  /* 0x80000008c5c5e210 */ /* 0x000fe20007ffe0ff */
[----:B------:R-:W-:Y:S01]  /*8ed0*/  @!P3 IMAD.IADD R196, R196, 0x1, -R8 ;  /* 0x00000001c4c4b824 */ /* 0x000fe200078e0a08 */
[----:B------:R-:W-:Y:S01]  /*8ee0*/  ISETP.GE.AND P3, PT, R12, RZ, PT ;  /* 0x000000ff0c00720c */ /* 0x000fe20003f66270 */
[----:B------:R-:W-:Y:S01]  /*8ef0*/  IMAD.MOV R4, RZ, RZ, -R4 ;  /* 0x000000ffff047224 */ /* 0x000fe200078e0a04 */
[----:B------:R-:W-:Y:S01]  /*8f00*/  @!P2 IADD3 R193, -R193, RZ, RZ ;  /* 0x000000ffc1c1a210 */ /* 0x000fe20007ffe1ff */
[----:B------:R-:W-:Y:S01]  /*8f10*/  IMAD.HI.U32 R3, R2, R5, RZ ;  /* 0x0000000502037227 */ /* 0x000fe200078e00ff */
[----:B------:R-:W-:-:S02]  /*8f20*/  ISETP.GT.U32.AND P2, PT, R8, R197, PT ;  /* 0x000000c50800720c */ /* 0x000fc40003f44070 */
[C---:B------:R-:W-:Y:S01]  /*8f30*/  ISETP.GT.U32.AND P5, PT, R8.reuse, R198, PT ;  /* 0x000000c60800720c */ /* 0x040fe20003fa4070 */
[----:B------:R-:W-:Y:S01]  /*8f40*/  IMAD R201, R8, R4, R201 ;  /* 0x0000000408c97224 */ /* 0x000fe200078e02c9 */
[----:B------:R-:W-:Y:S01]  /*8f50*/  ISETP.GE.AND P6, PT, R13, RZ, PT ;  /* 0x000000ff0d00720c */ /* 0x000fe20003fc6270 */
[--C-:B------:R-:W-:Y:S01]  /*8f60*/  @!P4 IMAD.IADD R199, R199, 0x1, -R8.reuse ;  /* 0x00000001c7c7c824 */ /* 0x100fe200078e0a08 */
[C---:B------:R-:W-:Y:S01]  /*8f70*/  IADD3 R13, R0.reuse, 0xca, RZ ;  /* 0x000000ca000d7810 */ /* 0x040fe20007ffe0ff */
[----:B------:R-:W-:Y:S02]  /*8f80*/  IMAD.MOV R3, RZ, RZ, -R3 ;  /* 0x000000ffff037224 */ /* 0x000fe400078e0a03 */
[----:B------:R-:W-:Y:S01]  /*8f90*/  VIADD R4, R0, 0xc2 ;  /* 0x000000c200047836 */ /* 0x000fe20000000000 */
[C---:B------:R-:W-:Y:S01]  /*8fa0*/  ISETP.GT.U32.AND P4, PT, R8.reuse, R199, PT ;  /* 0x000000c70800720c */ /* 0x040fe20003f84070 */
[----:B------:R-:W-:Y:S01]  /*8fb0*/  IMAD R200, R8, R3, R5 ;  /* 0x0000000308c87224 */ /* 0x000fe200078e0205 */
[----:B------:R-:W-:Y:S01]  /*8fc0*/  @!P3 IADD3 R196, -R196, RZ, RZ ;  /* 0x000000ffc4c4b210 */ /* 0x000fe20007ffe1ff */
[----:B------:R-:W-:Y:S01]  /*8fd0*/  @!P0 IMAD.MOV R195, RZ, RZ, -R195 ;  /* 0x000000ffffc38224 */ /* 0x000fe200078e0ac3 */
[----:B------:R-:W-:Y:S01]  /*8fe0*/  IABS R5, R4 ;  /* 0x0000000400057213 */ /* 0x000fe20000000000 */
[--C-:B------:R-:W-:Y:S01]  /*8ff0*/  @!P2 IMAD.IADD R197, R197, 0x1, -R8.reuse ;  /* 0x00000001c5c5a824 */ /* 0x100fe200078e0a08 */
[----:B------:R-:W-:Y:S01]  /*9000*/  ISETP.GT.U32.AND P0, PT, R8, R200, PT ;  /* 0x000000c80800720c */ /* 0x000fe20003f04070 */
[----:B------:R-:W-:Y:S01]  /*9010*/  @!P5 IMAD.IADD R198, R198, 0x1, -R8 ;  /* 0x00000001c6c6d824 */ /* 0x000fe200078e0a08 */
[----:B------:R-:W-:Y:S01]  /*9020*/  ISETP.GE.AND P3, PT, R15, RZ, PT ;  /* 0x000000ff0f00720c */ /* 0x000fe20003f66270 */
[----:B------:R-:W-:Y:S01]  /*9030*/  IMAD.HI.U32 R3, R2, R5, RZ ;  /* 0x0000000502037227 */ /* 0x000fe200078e00ff */
[----:B------:R-:W-:-:S02]  /*9040*/  ISETP.GT.U32.AND P2, PT, R8, R201, PT ;  /* 0x000000c90800720c */ /* 0x000fc40003f44070 */
[----:B------:R-:W-:Y:S01]  /*9050*/  ISETP.GE.AND P5, PT, R14, RZ, PT ;  /* 0x000000ff0e00720c */ /* 0x000fe20003fa6270 */
[----:B------:R-:W-:Y:S02]  /*9060*/  IMAD.MOV R3, RZ, RZ, -R3 ;  /* 0x000000ffff037224 */ /* 0x000fe400078e0a03 */
[----:B------:R-:W-:Y:S01]  /*9070*/  @!P1 IMAD.MOV R194, RZ, RZ, -R194 ;  /* 0x000000ffffc29224 */ /* 0x000fe200078e0ac2 */
[C---:B------:R-:W-:Y:S01]  /*9080*/  ISETP.GT.U32.AND P1, PT, R8.reuse, R198, PT ;  /* 0x000000c60800720c */ /* 0x040fe20003f24070 */
[--C-:B------:R-:W-:Y:S01]  /*9090*/  @!P4 IMAD.IADD R199, R199, 0x1, -R8.reuse ;  /* 0x00000001c7c7c824 */ /* 0x100fe200078e0a08 */
[----:B------:R-:W-:Y:S01]  /*90a0*/  ISETP.GE.AND P4, PT, R11, RZ, PT ;  /* 0x000000ff0b00720c */ /* 0x000fe20003f86270 */
[----:B------:R-:W-:Y:S01]  /*90b0*/  IMAD R202, R8, R3, R5 ;  /* 0x0000000308ca7224 */ /* 0x000fe200078e0205 */
[----:B------:R-:W-:Y:S01]  /*90c0*/  @!P0 IADD3 R200, R200, -R8, RZ ;  /* 0x80000008c8c88210 */ /* 0x000fe20007ffe0ff */
[----:B------:R-:W-:Y:S01]  /*90d0*/  VIADD R10, R0, 0xc3 ;  /* 0x000000c3000a7836 */ /* 0x000fe20000000000 */
[----:B------:R-:W-:Y:S01]  /*90e0*/  @!P3 IADD3 R199, -R199, RZ, RZ ;  /* 0x000000ffc7c7b210 */ /* 0x000fe20007ffe1ff */
[--C-:B------:R-:W-:Y:S01]  /*90f0*/  @!P2 IMAD.IADD R201, R201, 0x1, -R8.reuse ;  /* 0x00000001c9c9a824 */ /* 0x100fe200078e0a08 */
[----:B------:R-:W-:Y:S01]  /*9100*/  ISETP.GT.U32.AND P3, PT, R8, R202, PT ;  /* 0x000000ca0800720c */ /* 0x000fe20003f64070 */
[----:B------:R-:W-:Y:S01]  /*9110*/  VIADD R3, R0, 0xc4 ;  /* 0x000000c400037836 */ /* 0x000fe20000000000 */
[----:B------:R-:W-:Y:S01]  /*9120*/  IABS R203, R10 ;  /* 0x0000000a00cb7213 */ /* 0x000fe20000000000 */
[----:B------:R-:W-:Y:S01]  /*9130*/  @!P6 IMAD.MOV R197, RZ, RZ, -R197 ;  /* 0x000000ffffc5e224 */ /* 0x000fe200078e0ac5 */
[----:B------:R-:W-:Y:S01]  /*9140*/  ISETP.GT.U32.AND P2, PT, R8, R200, PT ;  /* 0x000000c80800720c */ /* 0x000fe20003f44070 */
[----:B------:R-:W-:Y:S01]  /*9150*/  @!P1 IMAD.IADD R198, R198, 0x1, -R8 ;  /* 0x00000001c6c69824 */ /* 0x000fe200078e0a08 */
[----:B------:R-:W-:Y:S01]  /*9160*/  ISETP.GE.AND P0, PT, R4, RZ, PT ;  /* 0x000000ff0400720c */ /* 0x000fe20003f06270 */
[----:B------:R-:W-:Y:S01]  /*9170*/  IMAD.HI.U32 R4, R2, R203, RZ ;  /* 0x000000cb02047227 */ /* 0x000fe200078e00ff */
[----:B------:R-:W-:-:S02]  /*9180*/  ISETP.GE.AND P1, PT, R9, RZ, PT ;  /* 0x000000ff0900720c */ /* 0x000fc40003f26270 */
[----:B------:R-:W-:Y:S01]  /*9190*/  IABS R9, R3 ;  /* 0x0000000300097213 */ /* 0x000fe20000000000 */
[----:B------:R-:W-:Y:S01]  /*91a0*/  @!P5 IMAD.MOV R198, RZ, RZ, -R198 ;  /* 0x000000ffffc6d224 */ /* 0x000fe200078e0ac6 */
[----:B------:R-:W-:Y:S01]  /*91b0*/  IADD3 R4, -R4, RZ, RZ ;  /* 0x000000ff04047210 */ /* 0x000fe20007ffe1ff */
[----:B------:R-:W-:Y:S01]  /*91c0*/  VIADD R12, R0, 0xc9 ;  /* 0x000000c9000c7836 */ /* 0x000fe20000000000 */
[----:B------:R-:W-:Y:S01]  /*91d0*/  ISETP.GT.U32.AND P5, PT, R8, R201, PT ;  /* 0x000000c90800720c */ /* 0x000fe20003fa4070 */
[----:B------:R-:W-:Y:S01]  /*91e0*/  VIADD R14, R0, 0xd9 ;  /* 0x000000d9000e7836 */ /* 0x000fe20000000000 */
[----:B------:R-:W-:Y:S01]  /*91f0*/  @!P3 IADD3 R202, R202, -R8, RZ ;  /* 0x80000008cacab210 */ /* 0x000fe20007ffe0ff */
[----:B------:R-:W-:Y:S01]  /*9200*/  IMAD R203, R8, R4, R203 ;  /* 0x0000000408cb7224 */ /* 0x000fe200078e02cb */
[----:B------:R-:W-:Y:S01]  /*9210*/  ISETP.GE.AND P6, PT, R10, RZ, PT ;  /* 0x000000ff0a00720c */ /* 0x000fe20003fc6270 */
[----:B------:R-:W-:Y:S01]  /*9220*/  @!P2 IMAD.IADD R200, R200, 0x1, -R8 ;  /* 0x00000001c8c8a824 */ /* 0x000fe200078e0a08 */
[----:B------:R-:W-:Y:S01]  /*9230*/  ISETP.GE.AND P2, PT, R3, RZ, PT ;  /* 0x000000ff0300720c */ /* 0x000fe20003f46270 */
[----:B------:R-:W-:Y:S01]  /*9240*/  VIADD R4, R0, 0xc5 ;  /* 0x000000c500047836 */ /* 0x000fe20000000000 */
[----:B------:R-:W-:Y:S01]  /*9250*/  ISETP.GT.U32.AND P3, PT, R8, R202, PT ;  /* 0x000000ca0800720c */ /* 0x000fe20003f64070 */
[----:B------:R-:W-:Y:S01]  /*9260*/  IMAD.HI.U32 R3, R2, R9, RZ ;  /* 0x0000000902037227 */ /* 0x000fe200078e00ff */
[----:B------:R-:W-:-:S02]  /*9270*/  IABS R209, R12 ;  /* 0x0000000c00d17213 */ /* 0x000fc40000000000 */
[----:B------:R-:W-:Y:S01]  /*9280*/  IABS R205, R4 ;  /* 0x0000000400cd7213 */ /* 0x000fe20000000000 */
[----:B------:R-:W-:Y:S01]  /*9290*/  IMAD.MOV R3, RZ, RZ, -R3 ;  /* 0x000000ffff037224 */ /* 0x000fe200078e0a03 */
[----:B------:R-:W-:Y:S01]  /*92a0*/  IABS R225, R14 ;  /* 0x0000000e00e17213 */ /* 0x000fe20000000000 */
[----:B------:R-:W-:Y:S01]  /*92b0*/  @!P5 IMAD.IADD R201, R201, 0x1, -R8 ;  /* 0x00000001c9c9d824 */ /* 0x000fe200078e0a08 */
[----:B------:R-:W-:Y:S01]  /*92c0*/  ISETP.GT.U32.AND P5, PT, R8, R203, PT ;  /* 0x000000cb0800720c */ /* 0x000fe20003fa4070 */
[----:B------:R-:W-:Y:S01]  /*92d0*/  @!P1 IMAD.MOV R200, RZ, RZ, -R200 ;  /* 0x000000ffffc89224 */ /* 0x000fe200078e0ac8 */
[----:B------:R-:W-:Y:S01]  /*92e0*/  ISETP.GE.AND P1, PT, R4, RZ, PT ;  /* 0x000000ff0400720c */ /* 0x000fe20003f26270 */
[----:B------:R-:W-:Y:S02]  /*92f0*/  IMAD R204, R8, R3, R9 ;  /* 0x0000000308cc7224 */ /* 0x000fe400078e0209 */
[----:B------:R-:W-:Y:S01]  /*9300*/  VIADD R10, R0, 0xc6 ;  /* 0x000000c6000a7836 */ /* 0x000fe20000000000 */
[----:B------:R-:W-:Y:S01]  /*9310*/  @!P3 IADD3 R202, R202, -R8, RZ ;  /* 0x80000008cacab210 */ /* 0x000fe20007ffe0ff */
[----:B------:R-:W-:Y:S01]  /*9320*/  IMAD.HI.U32 R4, R2, R205, RZ ;  /* 0x000000cd02047227 */ /* 0x000fe200078e00ff */
[----:B------:R-:W-:-:S02]  /*9330*/  ISETP.GT.U32.AND P3, PT, R8, R204, PT ;  /* 0x000000cc0800720c */ /* 0x000fc40003f64070 */
[----:B------:R-:W-:Y:S01]  /*9340*/  IABS R11, R10 ;  /* 0x0000000a000b7213 */ /* 0x000fe20000000000 */
[----:B------:R-:W-:Y:S01]  /*9350*/  @!P0 IMAD.MOV R202, RZ, RZ, -R202 ;  /* 0x000000ffffca8224 */ /* 0x000fe200078e0aca */
[----:B------:R-:W-:Y:S01]  /*9360*/  IADD3 R4, -R4, RZ, RZ ;  /* 0x000000ff04047210 */ /* 0x000fe20007ffe1ff */
[----:B------:R-:W-:Y:S02]  /*9370*/  @!P5 IMAD.IADD R203, R203, 0x1, -R8 ;  /* 0x00000001cbcbd824 */ /* 0x000fe400078e0a08 */
[----:B------:R-:W-:-:S03]  /*9380*/  IMAD.HI.U32 R5, R2, R11, RZ ;  /* 0x0000000b02057227 */ /* 0x000fc600078e00ff */
[C---:B------:R-:W-:Y:S01]  /*9390*/  ISETP.GT.U32.AND P5, PT, R8.reuse, R203, PT ;  /* 0x000000cb0800720c */ /* 0x040fe20003fa4070 */
[----:B------:R-:W-:Y:S02]  /*93a0*/  IMAD R205, R8, R4, R205 ;  /* 0x0000000408cd7224 */ /* 0x000fe400078e02cd */
[----:B------:R-:W-:Y:S02]  /*93b0*/  VIADD R4, R0, 0xc7 ;  /* 0x000000c700047836 */ /* 0x000fe40000000000 */
[----:B------:R-:W-:Y:S02]  /*93c0*/  IMAD.MOV R5, RZ, RZ, -R5 ;  /* 0x000000ffff057224 */ /* 0x000fe400078e0a05 */
[----:B------:R-:W-:Y:S01]  /*93d0*/  @!P3 IMAD.IADD R204, R204, 0x1, -R8 ;  /* 0x00000001ccccb824 */ /* 0x000fe200078e0a08 */
[----:B------:R-:W-:Y:S01]  /*93e0*/  IABS R207, R4 ;  /* 0x0000000400cf7213 */ /* 0x000fe20000000000 */
[C---:B------:R-:W-:Y:S01]  /*93f0*/  IMAD R206, R8.reuse, R5, R11 ;  /* 0x0000000508ce7224 */ /* 0x040fe200078e020b */
[----:B------:R-:W-:Y:S01]  /*9400*/  IABS R11, R13 ;  /* 0x0000000d000b7213 */ /* 0x000fe20000000000 */
[----:B------:R-:W-:Y:S01]  /*9410*/  @!P4 IMAD.MOV R201, RZ, RZ, -R201 ;  /* 0x000000ffffc9c224 */ /* 0x000fe200078e0ac9 */
[----:B------:R-:W-:Y:S01]  /*9420*/  ISETP.GT.U32.AND P3, PT, R8, R204, PT ;  /* 0x000000cc0800720c */ /* 0x000fe20003f64070 */
[----:B------:R-:W-:Y:S01]  /*9430*/  IMAD.HI.U32 R3, R2, R207, RZ ;  /* 0x000000cf02037227 */ /* 0x000fe200078e00ff */
[----:B------:R-:W-:-:S02]  /*9440*/  ISETP.GT.U32.AND P0, PT, R8, R206, PT ;  /* 0x000000ce0800720c */ /* 0x000fc40003f04070 */
[----:B------:R-:W-:Y:S01]  /*9450*/  ISETP.GE.AND P4, PT, R10, RZ, PT ;  /* 0x000000ff0a00720c */ /* 0x000fe20003f86270 */
[--C-:B------:R-:W-:Y:S01]  /*9460*/  @!P5 IMAD.IADD R203, R203, 0x1, -R8.reuse ;  /* 0x00000001cbcbd824 */ /* 0x100fe200078e0a08 */
[----:B------:R-:W-:Y:S01]  /*9470*/  IADD3 R3, -R3, RZ, RZ ;  /* 0x000000ff03037210 */ /* 0x000fe20007ffe1ff */
[----:B------:R-:W-:Y:S01]  /*9480*/  VIADD R10, R0, 0xc8 ;  /* 0x000000c8000a7836 */ /* 0x000fe20000000000 */
[----:B------:R-:W-:Y:S01]  /*9490*/  ISETP.GT.U32.AND P5, PT, R8, R205, PT ;  /* 0x000000cd0800720c */ /* 0x000fe20003fa4070 */
[----:B------:R-:W-:Y:S01]  /*94a0*/  @!P6 IMAD.MOV R203, RZ, RZ, -R203 ;  /* 0x000000ffffcbe224 */ /* 0x000fe200078e0acb */
[----:B------:R-:W-:Y:S01]  /*94b0*/  ISETP.GE.AND P6, PT, R4, RZ, PT ;  /* 0x000000ff0400720c */ /* 0x000fe20003fc6270 */
[----:B------:R-:W-:Y:S01]  /*94c0*/  IMAD R207, R8, R3, R207 ;  /* 0x0000000308cf7224 */ /* 0x000fe200078e02cf */
[----:B------:R-:W-:Y:S01]  /*94d0*/  IABS R9, R10 ;  /* 0x0000000a00097213 */ /* 0x000fe20000000000 */
[--C-:B------:R-:W-:Y:S02]  /*94e0*/  @!P3 IMAD.IADD R204, R204, 0x1, -R8.reuse ;  /* 0x00000001ccccb824 */ /* 0x100fe400078e0a08 */
[----:B------:R-:W-:Y:S01]  /*94f0*/  @!P0 IMAD.IADD R206, R206, 0x1, -R8 ;  /* 0x00000001cece8824 */ /* 0x000fe200078e0a08 */
[----:B------:R-:W-:Y:S01]  /*9500*/  ISETP.GT.U32.AND P3, PT, R8, R207, PT ;  /* 0x000000cf0800720c */ /* 0x000fe20003f64070 */
[----:B------:R-:W-:-:S03]  /*9510*/  IMAD.HI.U32 R4, R2, R209, RZ ;  /* 0x000000d102047227 */ /* 0x000fc600078e00ff */
[C---:B------:R-:W-:Y:S01]  /*9520*/  ISETP.GT.U32.AND P0, PT, R8.reuse, R206, PT ;  /* 0x000000ce0800720c */ /* 0x040fe20003f04070 */
[----:B------:R-:W-:Y:S02]  /*9530*/  @!P5 IMAD.IADD R205, R205, 0x1, -R8 ;  /* 0x00000001cdcdd824 */ /* 0x000fe400078e0a08 */
[----:B------:R-:W-:Y:S02]  /*9540*/  IMAD.MOV R4, RZ, RZ, -R4 ;  /* 0x000000ffff047224 */ /* 0x000fe400078e0a04 */
[----:B------:R-:W-:Y:S01]  /*9550*/  @!P2 IMAD.MOV R204, RZ, RZ, -R204 ;  /* 0x000000ffffcca224 */ /* 0x000fe200078e0acc */
[C---:B------:R-:W-:Y:S01]  /*9560*/  ISETP.GT.U32.AND P5, PT, R8.reuse, R205, PT ;  /* 0x000000cd0800720c */ /* 0x040fe20003fa4070 */
[----:B------:R-:W-:Y:S01]  /*9570*/  IMAD R209, R8, R4, R209 ;  /* 0x0000000408d17224 */ /* 0x000fe200078e02d1 */
[----:B------:R-:W-:Y:S01]  /*9580*/  IADD3 R4, R0, 0xcb, RZ ;  /* 0x000000cb00047810 */ /* 0x000fe20007ffe0ff */
[----:B------:R-:W-:Y:S02]  /*9590*/  @!P3 IMAD.IADD R207, R207, 0x1, -R8 ;  /* 0x00000001cfcfb824 */ /* 0x000fe400078e0a08 */
[----:B------:R-:W-:Y:S01]  /*95a0*/  IMAD.HI.U32 R3, R2, R9, RZ ;  /* 0x0000000902037227 */ /* 0x000fe200078e00ff */
[----:B------:R-:W-:-:S02]  /*95b0*/  IABS R211, R4 ;  /* 0x0000000400d37213 */ /* 0x000fc40000000000 */
[----:B------:R-:W-:Y:S01]  /*95c0*/  ISETP.GT.U32.AND P2, PT, R8, R207, PT ;  /* 0x000000cf0800720c */ /* 0x000fe20003f44070 */
[----:B------:R-:W-:Y:S01]  /*95d0*/  @!P0 IMAD.IADD R206, R206, 0x1, -R8 ;  /* 0x00000001cece8824 */ /* 0x000fe200078e0a08 */
[----:B------:R-:W-:Y:S01]  /*95e0*/  ISETP.GT.U32.AND P0, PT, R8, R209, PT ;  /* 0x000000d10800720c */ /* 0x000fe20003f04070 */
[----:B------:R-:W-:Y:S01]  /*95f0*/  IMAD.HI.U32 R5, R2, R11, RZ ;  /* 0x0000000b02057227 */ /* 0x000fe200078e00ff */
[----:B------:R-:W-:-:S03]  /*9600*/  IADD3 R3, -R3, RZ, RZ ;  /* 0x000000ff03037210 */ /* 0x000fc60007ffe1ff */
[----:B------:R-:W-:Y:S02]  /*9610*/  IMAD.MOV R5, RZ, RZ, -R5 ;  /* 0x000000ffff057224 */ /* 0x000fe400078e0a05 */
[----:B------:R-:W-:Y:S01]  /*9620*/  @!P5 IMAD.IADD R205, R205, 0x1, -R8 ;  /* 0x00000001cdcdd824 */ /* 0x000fe200078e0a08 */
[----:B------:R-:W-:Y:S01]  /*9630*/  ISETP.GE.AND P5, PT, R10, RZ, PT ;  /* 0x000000ff0a00720c */ /* 0x000fe20003fa6270 */
[----:B------:R-:W-:Y:S02]  /*9640*/  IMAD R208, R8, R3, R9 ;  /* 0x0000000308d07224 */ /* 0x000fe400078e0209 */
[----:B------:R-:W-:Y:S01]  /*9650*/  VIADD R10, R0, 0xcc ;  /* 0x000000cc000a7836 */ /* 0x000fe20000000000 */
[----:B------:R-:W-:Y:S01]  /*9660*/  @!P1 IADD3 R205, -R205, RZ, RZ ;  /* 0x000000ffcdcd9210 */ /* 0x000fe20007ffe1ff */
[C---:B------:R-:W-:Y:S01]  /*9670*/  IMAD R210, R8.reuse, R5, R11 ;  /* 0x0000000508d27224 */ /* 0x040fe200078e020b */
[----:B------:R-:W-:Y:S01]  /*9680*/  ISETP.GT.U32.AND P3, PT, R8, R208, PT ;  /* 0x000000d00800720c */ /* 0x000fe20003f64070 */
[----:B------:R-:W-:Y:S01]  /*9690*/  IMAD.HI.U32 R3, R2, R211, RZ ;  /* 0x000000d302037227 */ /* 0x000fe200078e00ff */
[----:B------:R-:W-:-:S02]  /*96a0*/  IABS R5, R10 ;  /* 0x0000000a00057213 */ /* 0x000fc40000000000 */
[----:B------:R-:W-:Y:S01]  /*96b0*/  ISETP.GE.AND P1, PT, R12, RZ, PT ;  /* 0x000000ff0c00720c */ /* 0x000fe20003f26270 */
[--C-:B------:R-:W-:Y:S01]  /*96c0*/  @!P2 IMAD.IADD R207, R207, 0x1, -R8.reuse ;  /* 0x00000001cfcfa824 */ /* 0x100fe200078e0a08 */
[----:B------:R-:W-:Y:S01]  /*96d0*/  ISETP.GE.AND P2, PT, R13, RZ, PT ;  /* 0x000000ff0d00720c */ /* 0x000fe20003f46270 */
[----:B------:R-:W-:Y:S01]  /*96e0*/  @!P0 IMAD.IADD R209, R209, 0x1, -R8 ;  /* 0x00000001d1d18824 */ /* 0x000fe200078e0a08 */
[----:B------:R-:W-:Y:S01]  /*96f0*/  IADD3 R13, R0, 0xcf, RZ ;  /* 0x000000cf000d7810 */ /* 0x000fe20007ffe0ff */
[----:B------:R-:W-:Y:S01]  /*9700*/  @!P4 IMAD.MOV R206, RZ, RZ, -R206 ;  /* 0x000000ffffcec224 */ /* 0x000fe200078e0ace */
[----:B------:R-:W-:Y:S01]  /*9710*/  ISETP.GT.U32.AND P4, PT, R8, R210, PT ;  /* 0x000000d20800720c */ /* 0x000fe20003f84070 */
[----:B------:R-:W-:Y:S01]  /*9720*/  IMAD.MOV R3, RZ, RZ, -R3 ;  /* 0x000000ffff037224 */ /* 0x000fe200078e0a03 */
[----:B------:R-:W-:Y:S01]  /*9730*/  @!P6 IADD3 R207, -R207, RZ, RZ ;  /* 0x000000ffcfcfe210 */ /* 0x000fe20007ffe1ff */
[----:B------:R-:W-:Y:S01]  /*9740*/  VIADD R11, R0, 0xcd ;  /* 0x000000cd000b7836 */ /* 0x000fe20000000000 */
[C---:B------:R-:W-:Y:S01]  /*9750*/  ISETP.GT.U32.AND P6, PT, R8.reuse, R209, PT ;  /* 0x000000d10800720c */ /* 0x040fe20003fc4070 */
[----:B------:R-:W-:Y:S01]  /*9760*/  IMAD R211, R8, R3, R211 ;  /* 0x0000000308d37224 */ /* 0x000fe200078e02d3 */
[----:B------:R-:W-:Y:S01]  /*9770*/  @!P3 IADD3 R208, R208, -R8, RZ ;  /* 0x80000008d0d0b210 */ /* 0x000fe20007ffe0ff */
[----:B------:R-:W-:Y:S01]  /*9780*/  IMAD.HI.U32 R3, R2, R5, RZ ;  /* 0x0000000502037227 */ /* 0x000fe200078e00ff */
[----:B------:R-:W-:-:S02]  /*9790*/  IABS R213, R11 ;  /* 0x0000000b00d57213 */ /* 0x000fc40000000000 */
[----:B------:R-:W-:Y:S01]  /*97a0*/  ISETP.GT.U32.AND P0, PT, R8, R208, PT ;  /* 0x000000d00800720c */ /* 0x000fe20003f04070 */
[----:B------:R-:W-:Y:S01]  /*97b0*/  IMAD.MOV R3, RZ, RZ, -R3 ;  /* 0x000000ffff037224 */ /* 0x000fe200078e0a03 */
[----:B------:R-:W-:Y:S01]  /*97c0*/  ISETP.GE.AND P3, PT, R4, RZ, PT ;  /* 0x000000ff0400720c */ /* 0x000fe20003f66270 */
[--C-:B------:R-:W-:Y:S01]  /*97d0*/  @!P4 IMAD.IADD R210, R210, 0x1, -R8.reuse ;  /* 0x00000001d2d2c824 */ /* 0x100fe200078e0a08 */
[----:B------:R-:W-:Y:S01]  /*97e0*/  IABS R215, R13 ;  /* 0x0000000d00d77213 */ /* 0x000fe20000000000 */
[----:B------:R-:W-:Y:S02]  /*97f0*/  IMAD R212, R8, R3, R5 ;  /* 0x0000000308d47224 */ /* 0x000fe400078e0205 */
[----:B------:R-:W-:Y:S01]  /*9800*/  VIADD R12, R0, 0xce ;  /* 0x000000ce000c7836 */ /* 0x000fe20000000000 */
[C---:B------:R-:W-:Y:S01]  /*9810*/  ISETP.GT.U32.AND P4, PT, R8.reuse, R210, PT ;  /* 0x000000d20800720c */ /* 0x040fe20003f84070 */
[----:B------:R-:W-:Y:S01]  /*9820*/  @!P6 IMAD.IADD R209, R209, 0x1, -R8 ;  /* 0x00000001d1d1e824 */ /* 0x000fe200078e0a08 */
[----:B------:R-:W-:Y:S01]  /*9830*/  ISETP.GT.U32.AND P6, PT, R8, R212, PT ;  /* 0x000000d40800720c */ /* 0x000fe20003fc4070 */
[----:B------:R-:W-:Y:S01]  /*9840*/  IMAD.HI.U32 R3, R2, R213, RZ ;  /* 0x000000d502037227 */ /* 0x000fe200078e00ff */
[----:B------:R-:W-:-:S03]  /*9850*/  IABS R9, R12 ;  /* 0x0000000c00097213 */ /* 0x000fc60000000000 */
[----:B------:R-:W-:Y:S02]  /*9860*/  IMAD.MOV R3, RZ, RZ, -R3 ;  /* 0x000000ffff037224 */ /* 0x000fe400078e0a03 */
[----:B------:R-:W-:-:S04]  /*9870*/  IMAD.HI.U32 R4, R2, R9, RZ ;  /* 0x0000000902047227 */ /* 0x000fc800078e00ff */
[----:B------:R-:W-:Y:S02]  /*9880*/  IMAD.MOV R4, RZ, RZ, -R4 ;  /* 0x000000ffff047224 */ /* 0x000fe400078e0a04 */
[----:B------:R-:W-:Y:S02]  /*9890*/  IMAD R213, R8, R3, R213 ;  /* 0x0000000308d57224 */ /* 0x000fe400078e02d5 */
[--C-:B------:R-:W-:Y:S02]  /*98a0*/  @!P6 IMAD.IADD R212, R212, 0x1, -R8.reuse ;  /* 0x00000001d4d4e824 */ /* 0x100fe400078e0a08 */
[--C-:B------:R-:W-:Y:S01]  /*98b0*/  @!P0 IMAD.IADD R208, R208, 0x1, -R8.reuse ;  /* 0x00000001d0d08824 */ /* 0x100fe200078e0a08 */
[----:B------:R-:W-:Y:S01]  /*98c0*/  ISETP.GT.U32.AND P0, PT, R8, R211, PT ;  /* 0x000000d30800720c */ /* 0x000fe20003f04070 */
[----:B------:R-:W-:Y:S01]  /*98d0*/  @!P4 IMAD.IADD R210, R210, 0x1, -R8 ;  /* 0x00000001d2d2c824 */ /* 0x000fe200078e0a08 */
[C---:B------:R-:W-:Y:S01]  /*98e0*/  ISETP.GT.U32.AND P6, PT, R8.reuse, R212, PT ;  /* 0x000000d40800720c */ /* 0x040fe20003fc4070 */
[----:B------:R-:W-:Y:S01]  /*98f0*/  IMAD R214, R8, R4, R9 ;  /* 0x0000000408d67224 */ /* 0x000fe200078e0209 */
[----:B------:R-:W-:Y:S01]  /*9900*/  @!P5 IADD3 R208, -R208, RZ, RZ ;  /* 0x000000ffd0d0d210 */ /* 0x000fe20007ffe1ff */
[----:B------:R-:W-:Y:S01]  /*9910*/  @!P1 IMAD.MOV R209, RZ, RZ, -R209 ;  /* 0x000000ffffd19224 */ /* 0x000fe200078e0ad1 */
[----:B------:R-:W-:Y:S01]  /*9920*/  ISETP.GT.U32.AND P1, PT, R8, R213, PT ;  /* 0x000000d50800720c */ /* 0x000fe20003f24070 */
[----:B------:R-:W-:Y:S01]  /*9930*/  IMAD.HI.U32 R5, R2, R215, RZ ;  /* 0x000000d702057227 */ /* 0x000fe200078e00ff */
[----:B------:R-:W-:-:S02]  /*9940*/  @!P2 IADD3 R210, -R210, RZ, RZ ;  /* 0x000000ffd2d2a210 */ /* 0x000fc40007ffe1ff */
[----:B------:R-:W-:Y:S01]  /*9950*/  ISETP.GT.U32.AND P2, PT, R8, R214, PT ;  /* 0x000000d60800720c */ /* 0x000fe20003f44070 */
[----:B------:R-:W-:Y:S01]  /*9960*/  IMAD.MOV R5, RZ, RZ, -R5 ;  /* 0x000000ffff057224 */ /* 0x000fe200078e0a05 */
[----:B------:R-:W-:Y:S01]  /*9970*/  ISETP.GE.AND P4, PT, R10, RZ, PT ;  /* 0x000000ff0a00720c */ /* 0x000fe20003f86270 */
[----:B------:R-:W-:Y:S01]  /*9980*/  VIADD R4, R0, 0xd0 ;  /* 0x000000d000047836 */ /* 0x000fe20000000000 */
[----:B------:R-:W-:Y:S01]  /*9990*/  @!P0 IADD3 R211, R211, -R8, RZ ;  /* 0x80000008d3d38210 */ /* 0x000fe20007ffe0ff */
[----:B------:R-:W-:Y:S01]  /*99a0*/  IMAD R215, R8, R5, R215 ;  /* 0x0000000508d77224 */ /* 0x000fe200078e02d7 */
[----:B------:R-:W-:Y:S01]  /*99b0*/  ISETP.GE.AND P0, PT, R11, RZ, PT ;  /* 0x000000ff0b00720c */ /* 0x000fe20003f06270 */
[--C-:B------:R-:W-:Y:S01]  /*99c0*/  @!P6 IMAD.IADD R212, R212, 0x1, -R8.reuse ;  /* 0x00000001d4d4e824 */ /* 0x100fe200078e0a08 */
[----:B------:R-:W-:Y:S01]  /*99d0*/  IABS R5, R4 ;  /* 0x0000000400057213 */ /* 0x000fe20000000000 */
[C---:B------:R-:W-:Y:S01]  /*99e0*/  VIADD R9, R0.reuse, 0xd1 ;  /* 0x000000d100097836 */ /* 0x040fe20000000000 */
[----:B------:R-:W-:Y:S01]  /*99f0*/  @!P1 IADD3 R213, R213, -R8, RZ ;  /* 0x80000008d5d59210 */ /* 0x000fe20007ffe0ff */
[----:B------:R-:W-:Y:S01]  /*9a00*/  VIADD R10, R0, 0xd2 ;  /* 0x000000d2000a7836 */ /* 0x000fe20000000000 */
[----:B------:R-:W-:Y:S01]  /*9a10*/  ISETP.GT.U32.AND P5, PT, R8, R211, PT ;  /* 0x000000d30800720c */ /* 0x000fe20003fa4070 */
[----:B------:R-:W-:Y:S01]  /*9a20*/  @!P2 IMAD.IADD R214, R214, 0x1, -R8 ;  /* 0x00000001d6d6a824 */ /* 0x000fe200078e0a08 */
[----:B------:R-:W-:Y:S01]  /*9a30*/  ISETP.GT.U32.AND P6, PT, R8, R215, PT ;  /* 0x000000d70800720c */ /* 0x000fe20003fc4070 */
[----:B------:R-:W-:Y:S01]  /*9a40*/  IMAD.HI.U32 R3, R2, R5, RZ ;  /* 0x0000000502037227 */ /* 0x000fe200078e00ff */
[----:B------:R-:W-:-:S02]  /*9a50*/  ISETP.GT.U32.AND P2, PT, R8, R213, PT ;  /* 0x000000d50800720c */ /* 0x000fc40003f44070 */
[----:B------:R-:W-:Y:S01]  /*9a60*/  IABS R217, R9 ;  /* 0x0000000900d97213 */ /* 0x000fe20000000000 */
[----:B------:R-:W-:Y:S01]  /*9a70*/  IMAD.MOV R216, RZ, RZ, -R3 ;  /* 0x000000ffffd87224 */ /* 0x000fe200078e0a03 */
[----:B------:R-:W-:Y:S01]  /*9a80*/  ISETP.GE.AND P1, PT, R13, RZ, PT ;  /* 0x000000ff0d00720c */ /* 0x000fe20003f26270 */
[----:B------:R-:W-:Y:S02]  /*9a90*/  VIADD R11, R0, 0xd3 ;  /* 0x000000d3000b7836 */ /* 0x000fe40000000000 */
[----:B------:R-:W-:Y:S01]  /*9aa0*/  IMAD R216, R8, R216, R5 ;  /* 0x000000d808d87224 */ /* 0x000fe200078e0205 */
[----:B------:R-:W-:Y:S01]  /*9ab0*/  IABS R5, R10 ;  /* 0x0000000a00057213 */ /* 0x000fe20000000000 */
[----:B------:R-:W-:Y:S01]  /*9ac0*/  @!P5 IMAD.IADD R211, R211, 0x1, -R8 ;  /* 0x00000001d3d3d824 */ /* 0x000fe200078e0a08 */
[----:B------:R-:W-:Y:S01]  /*9ad0*/  ISETP.GE.AND P5, PT, R12, RZ, PT ;  /* 0x000000ff0c00720c */ /* 0x000fe20003fa6270 */
[----:B------:R-:W-:Y:S01]  /*9ae0*/  IMAD.HI.U32 R3, R2, R217, RZ ;  /* 0x000000d902037227 */ /* 0x000fe200078e00ff */
[----:B------:R-:W-:-:S02]  /*9af0*/  @!P6 IADD3 R215, R215, -R8, RZ ;  /* 0x80000008d7d7e210 */ /* 0x000fc40007ffe0ff */
[C---:B------:R-:W-:Y:S01]  /*9b00*/  ISETP.GT.U32.AND P6, PT, R8.reuse, R214, PT ;  /* 0x000000d60800720c */ /* 0x040fe20003fc4070 */
[----:B------:R-:W-:Y:S01]  /*9b10*/  @!P3 IMAD.MOV R211, RZ, RZ, -R211 ;  /* 0x000000ffffd3b224 */ /* 0x000fe200078e0ad3 */
[----:B------:R-:W-:Y:S01]  /*9b20*/  @!P2 IADD3 R213, R213, -R8, RZ ;  /* 0x80000008d5d5a210 */ /* 0x000fe20007ffe0ff */
[----:B------:R-:W-:Y:S01]  /*9b30*/  IMAD.MOV R3, RZ, RZ, -R3 ;  /* 0x000000ffff037224 */ /* 0x000fe200078e0a03 */
[----:B------:R-:W-:Y:S01]  /*9b40*/  ISETP.GT.U32.AND P2, PT, R8, R216, PT ;  /* 0x000000d80800720c */ /* 0x000fe20003f44070 */
[----:B------:R-:W-:Y:S01]  /*9b50*/  VIADD R12, R0, 0xd4 ;  /* 0x000000d4000c7836 */ /* 0x000fe20000000000 */
[C---:B------:R-:W-:Y:S01]  /*9b60*/  ISETP.GT.U32.AND P3, PT, R8.reuse, R215, PT ;  /* 0x000000d70800720c */ /* 0x040fe20003f64070 */
[----:B------:R-:W-:Y:S01]  /*9b70*/  IMAD R217, R8, R3, R217 ;  /* 0x0000000308d97224 */ /* 0x000fe200078e02d9 */
[----:B------:R-:W-:Y:S01]  /*9b80*/  IABS R219, R11 ;  /* 0x0000000b00db7213 */ /* 0x000fe20000000000 */
[----:B------:R-:W-:-:S04]  /*9b90*/  IMAD.HI.U32 R3, R2, R5, RZ ;  /* 0x0000000502037227 */ /* 0x000fc800078e00ff */
[----:B------:R-:W-:Y:S01]  /*9ba0*/  @!P6 IMAD.IADD R214, R214, 0x1, -R8 ;  /* 0x00000001d6d6e824 */ /* 0x000fe200078e0a08 */
[----:B------:R-:W-:Y:S01]  /*9bb0*/  ISETP.GT.U32.AND P6, PT, R8, R217, PT ;  /* 0x000000d90800720c */ /* 0x000fe20003fc4070 */
[----:B------:R-:W-:Y:S01]  /*9bc0*/  @!P4 IMAD.MOV R212, RZ, RZ, -R212 ;  /* 0x000000ffffd4c224 */ /* 0x000fe200078e0ad4 */
[----:B------:R-:W-:Y:S01]  /*9bd0*/  IADD3 R218, -R3, RZ, RZ ;  /* 0x000000ff03da7210 */ /* 0x000fe20007ffe1ff */
[--C-:B------:R-:W-:Y:S01]  /*9be0*/  @!P2 IMAD.IADD R216, R216, 0x1, -R8.reuse ;  /* 0x00000001d8d8a824 */ /* 0x100fe200078e0a08 */
[----:B------:R-:W-:Y:S01]  /*9bf0*/  ISETP.GE.AND P2, PT, R9, RZ, PT ;  /* 0x000000ff0900720c */ /* 0x000fe20003f46270 */
[----:B------:R-:W-:Y:S01]  /*9c00*/  @!P3 IMAD.IADD R215, R215, 0x1, -R8 ;  /* 0x00000001d7d7b824 */ /* 0x000fe200078e0a08 */
[----:B------:R-:W-:Y:S01]  /*9c10*/  ISETP.GE.AND P3, PT, R4, RZ, PT ;  /* 0x000000ff0400720c */ /* 0x000fe20003f66270 */
[----:B------:R-:W-:Y:S01]  /*9c20*/  IMAD.HI.U32 R3, R2, R219, RZ ;  /* 0x000000db02037227 */ /* 0x000fe200078e00ff */
[----:B------:R-:W-:Y:S02]  /*9c30*/  IABS R4, R12 ;  /* 0x0000000c00047213 */ /* 0x000fe40000000000 */
[C---:B------:R-:W-:Y:S01]  /*9c40*/  ISETP.GT.U32.AND P4, PT, R8.reuse, R216, PT ;  /* 0x000000d80800720c */ /* 0x040fe20003f84070 */
[C---:B------:R-:W-:Y:S01]  /*9c50*/  IMAD R218, R8.reuse, R218, R5 ;  /* 0x000000da08da7224 */ /* 0x040fe200078e0205 */
[----:B------:R-:W-:Y:S01]  /*9c60*/  @!P1 IADD3 R215, -R215, RZ, RZ ;  /* 0x000000ffd7d79210 */ /* 0x000fe20007ffe1ff */
[----:B------:R-:W-:Y:S01]  /*9c70*/  IMAD.MOV.U32 R5, RZ, RZ, R4 ;  /* 0x000000ffff057224 */ /* 0x000fe200078e0004 */
[----:B------:R-:W-:Y:S01]  /*9c80*/  @!P6 IADD3 R217, R217, -R8, RZ ;  /* 0x80000008d9d9e210 */ /* 0x000fe20007ffe0ff */
[----:B------:R-:W-:Y:S01]  /*9c90*/  IMAD.MOV R4, RZ, RZ, -R3 ;  /* 0x000000ffff047224 */ /* 0x000fe200078e0a03 */
[C---:B------:R-:W-:Y:S01]  /*9ca0*/  ISETP.GT.U32.AND P6, PT, R8.reuse, R218, PT ;  /* 0x000000da0800720c */ /* 0x040fe20003fc4070 */
[----:B------:R-:W-:Y:S01]  /*9cb0*/  @!P0 IMAD.MOV R213, RZ, RZ, -R213 ;  /* 0x000000ffffd58224 */ /* 0x000fe200078e0ad5 */
[C---:B------:R-:W-:Y:S01]  /*9cc0*/  ISETP.GT.U32.AND P0, PT, R8.reuse, R217, PT ;  /* 0x000000d90800720c */ /* 0x040fe20003f04070 */
[----:B------:R-:W-:Y:S01]  /*9cd0*/  IMAD R219, R8, R4, R219 ;  /* 0x0000000408db7224 */ /* 0x000fe200078e02db */
[----:B------:R-:W-:Y:S01]  /*9ce0*/  ISETP.GE.AND P1, PT, R11, RZ, PT ;  /* 0x000000ff0b00720c */ /* 0x000fe20003f26270 */
[----:B------:R-:W-:-:S04]  /*9cf0*/  IMAD.HI.U32 R3, R2, R5, RZ ;  /* 0x0000000502037227 */ /* 0x000fc800078e00ff */
[--C-:B------:R-:W-:Y:S01]  /*9d00*/  @!P4 IMAD.IADD R216, R216, 0x1, -R8.reuse ;  /* 0x00000001d8d8c824 */ /* 0x100fe200078e0a08 */
[----:B------:R-:W-:Y:S01]  /*9d10*/  ISETP.GT.U32.AND P4, PT, R8, R219, PT ;  /* 0x000000db0800720c */ /* 0x000fe20003f84070 */
[----:B------:R-:W-:Y:S02]  /*9d20*/  IMAD.MOV R3, RZ, RZ, -R3 ;  /* 0x000000ffff037224 */ /* 0x000fe400078e0a03 */
[----:B------:R-:W-:Y:S02]  /*9d30*/  @!P6 IMAD.IADD R218, R218, 0x1, -R8 ;  /* 0x00000001dadae824 */ /* 0x000fe400078e0a08 */
[----:B------:R-:W-:Y:S01]  /*9d40*/  @!P0 IADD3 R217, R217, -R8, RZ ;  /* 0x80000008d9d98210 */ /* 0x000fe20007ffe0ff */
[----:B------:R-:W-:Y:S01]  /*9d50*/  IMAD R220, R8, R3, R5 ;  /* 0x0000000308dc7224 */ /* 0x000fe200078e0205 */
[----:B------:R-:W-:Y:S01]  /*9d60*/  ISETP.GE.AND P0, PT, R12, RZ, PT ;  /* 0x000000ff0c00720c */ /* 0x000fe20003f06270 */
[----:B------:R-:W-:Y:S01]  /*9d70*/  @!P5 IMAD.MOV R214, RZ, RZ, -R214 ;  /* 0x000000ffffd6d224 */ /* 0x000fe200078e0ad6 */
[----:B------:R-:W-:Y:S01]  /*9d80*/  @!P2 IADD3 R217, -R217, RZ, RZ ;  /* 0x000000ffd9d9a210 */ /* 0x000fe20007ffe1ff */
[----:B------:R-:W-:Y:S01]  /*9d90*/  VIADD R4, R0, 0xd5 ;  /* 0x000000d500047836 */ /* 0x000fe20000000000 */
[----:B------:R-:W-:Y:S01]  /*9da0*/  ISETP.GT.U32.AND P2, PT, R8, R220, PT ;  /* 0x000000dc0800720c */ /* 0x000fe20003f44070 */
[----:B------:R-:W-:Y:S01]  /*9db0*/  VIADD R11, R0, 0xd7 ;  /* 0x000000d7000b7836 */ /* 0x000fe20000000000 */
[----:B------:R-:W-:Y:S01]  /*9dc0*/  ISETP.GE.AND P5, PT, R10, RZ, PT ;  /* 0x000000ff0a00720c */ /* 0x000fe20003fa6270 */
[----:B------:R-:W-:Y:S01]  /*9dd0*/  @!P4 IMAD.IADD R219, R219, 0x1, -R8 ;  /* 0x00000001dbdbc824 */ /* 0x000fe200078e0a08 */
[----:B------:R-:W-:Y:S01]  /*9de0*/  ISETP.GT.U32.AND P4, PT, R8, R218, PT ;  /* 0x000000da0800720c */ /* 0x000fe20003f84070 */
[C---:B------:R-:W-:Y:S01]  /*9df0*/  VIADD R10, R0.reuse, 0xd6 ;  /* 0x000000d6000a7836 */ /* 0x040fe20000000000 */
[----:B------:R-:W-:Y:S01]  /*9e00*/  IABS R221, R4 ;  /* 0x0000000400dd7213 */ /* 0x000fe20000000000 */
[----:B------:R-:W-:Y:S01]  /*9e10*/  @!P3 IMAD.MOV R216, RZ, RZ, -R216 ;  /* 0x000000ffffd8b224 */ /* 0x000fe200078e0ad8 */
[----:B------:R-:W-:Y:S01]  /*9e20*/  IABS R223, R11 ;  /* 0x0000000b00df7213 */ /* 0x000fe20000000000 */
[----:B------:R-:W-:Y:S01]  /*9e30*/  VIADD R13, R0, 0xda ;  /* 0x000000da000d7836 */ /* 0x000fe20000000000 */
[----:B------:R-:W-:Y:S01]  /*9e40*/  ISETP.GE.AND P6, PT, R4, RZ, PT ;  /* 0x000000ff0400720c */ /* 0x000fe20003fc6270 */
[----:B------:R-:W-:Y:S01]  /*9e50*/  IMAD.HI.U32 R3, R2, R221, RZ ;  /* 0x000000dd02037227 */ /* 0x000fe200078e00ff */
[----:B------:R-:W-:-:S02]  /*9e60*/  ISETP.GT.U32.AND P3, PT, R8, R219, PT ;  /* 0x000000db0800720c */ /* 0x000fc40003f64070 */
[----:B------:R-:W-:Y:S01]  /*9e70*/  IABS R5, R10 ;  /* 0x0000000a00057213 */ /* 0x000fe20000000000 */
[--C-:B------:R-:W-:Y:S01]  /*9e80*/  @!P2 IMAD.IADD R220, R220, 0x1, -R8.reuse ;  /* 0x00000001dcdca824 */ /* 0x100fe200078e0a08 */
[----:B------:R-:W-:Y:S01]  /*9e90*/  IADD3 R12, R0, 0xd8, RZ ;  /* 0x000000d8000c7810 */ /* 0x000fe20007ffe0ff */
[----:B------:R-:W-:Y:S01]  /*9ea0*/  @!P4 IMAD.IADD R218, R218, 0x1, -R8 ;  /* 0x00000001dadac824 */ /* 0x000fe200078e0a08 */
[----:B------:R-:W-:Y:S01]  /*9eb0*/  ISETP.GE.AND P2, PT, R11, RZ, PT ;  /* 0x000000ff0b00720c */ /* 0x000fe20003f46270 */
[----:B------:R-:W-:Y:S01]  /*9ec0*/  IMAD.MOV R3, RZ, RZ, -R3 ;  /* 0x000000ffff037224 */ /* 0x000fe200078e0a03 */
[----:B------:R-:W-:Y:S01]  /*9ed0*/  IABS R9, R12 ;  /* 0x0000000c00097213 */ /* 0x000fe20000000000 */
[----:B------:R-:W-:Y:S01]  /*9ee0*/  IMAD.HI.U32 R4, R2, R223, RZ ;  /* 0x000000df02047227 */ /* 0x000fe200078e00ff */
[----:B------:R-:W-:Y:S02]  /*9ef0*/  @!P5 IADD3 R218, -R218, RZ, RZ ;  /* 0x000000ffdadad210 */ /* 0x000fe40007ffe1ff */
[C---:B------:R-:W-:Y:S01]  /*9f00*/  ISETP.GT.U32.AND P5, PT, R8.reuse, R220, PT ;  /* 0x000000dc0800720c */ /* 0x040fe20003fa4070 */
[----:B------:R-:W-:Y:S01]  /*9f10*/  IMAD R221, R8, R3, R221 ;  /* 0x0000000308dd7224 */ /* 0x000fe200078e02dd */
[----:B------:R-:W-:Y:S01]  /*9f20*/  IADD3 R4, -R4, RZ, RZ ;  /* 0x000000ff04047210 */ /* 0x000fe20007ffe1ff */
[----:B------:R-:W-:-:S03]  /*9f30*/  IMAD.HI.U32 R3, R2, R5, RZ ;  /* 0x0000000502037227 */ /* 0x000fc600078e00ff */
[C---:B------:R-:W-:Y:S01]  /*9f40*/  ISETP.GT.U32.AND P4, PT, R8.reuse, R221, PT ;  /* 0x000000dd0800720c */ /* 0x040fe20003f84070 */
[----:B------:R-:W-:Y:S02]  /*9f50*/  IMAD.MOV R222, RZ, RZ, -R3 ;  /* 0x000000ffffde7224 */ /* 0x000fe400078e0a03 */
[----:B------:R-:W-:Y:S02]  /*9f60*/  IMAD R223, R8, R4, R223 ;  /* 0x0000000408df7224 */ /* 0x000fe400078e02df */
[--C-:B------:R-:W-:Y:S01]  /*9f70*/  @!P3 IMAD.IADD R219, R219, 0x1, -R8.reuse ;  /* 0x00000001dbdbb824 */ /* 0x100fe200078e0a08 */
[----:B------:R-:W-:Y:S01]  /*9f80*/  ISETP.GE.AND P3, PT, R10, RZ, PT ;  /* 0x000000ff0a00720c */ /* 0x000fe20003f66270 */
[----:B------:R-:W-:Y:S01]  /*9f90*/  IMAD R222, R8, R222, R5 ;  /* 0x000000de08de7224 */ /* 0x000fe200078e0205 */
[----:B------:R-:W-:Y:S01]  /*9fa0*/  IABS R5, R13 ;  /* 0x0000000d00057213 */ /* 0x000fe20000000000 */
[----:B------:R-:W-:Y:S01]  /*9fb0*/  @!P5 IMAD.IADD R220, R220, 0x1, -R8 ;  /* 0x00000001dcdcd824 */ /* 0x000fe200078e0a08 */
[----:B------:R-:W-:Y:S01]  /*9fc0*/  ISETP.GT.U32.AND P5, PT, R8, R223, PT ;  /* 0x000000df0800720c */ /* 0x000fe20003fa4070 */
[----:B------:R-:W-:Y:S01]  /*9fd0*/  IMAD.HI.U32 R3, R2, R9, RZ ;  /* 0x0000000902037227 */ /* 0x000fe200078e00ff */
[----:B------:R-:W-:-:S02]  /*9fe0*/  @!P1 IADD3 R219, -R219, RZ, RZ ;  /* 0x000000ffdbdb9210 */ /* 0x000fc40007ffe1ff */
[C---:B------:R-:W-:Y:S01]  /*9ff0*/  ISETP.GT.U32.AND P1, PT, R8.reuse, R222, PT ;  /* 0x000000de0800720c */ /* 0x040fe20003f24070 */
[----:B------:R-:W-:Y:S02]  /*a000*/  @!P4 IMAD.IADD R221, R221, 0x1, -R8 ;  /* 0x00000001ddddc824 */ /* 0x000fe400078e0a08 */
[----:B------:R-:W-:Y:S02]  /*a010*/  IMAD.MOV R3, RZ, RZ, -R3 ;  /* 0x000000ffff037224 */ /* 0x000fe400078e0a03 */
[----:B------:R-:W-:Y:S01]  /*a020*/  @!P0 IMAD.MOV R220, RZ, RZ, -R220 ;  /* 0x000000ffffdc8224 */ /* 0x000fe200078e0adc */
[----:B------:R-:W-:Y:S01]  /*a030*/  ISETP.GT.U32.AND P4, PT, R8, R221, PT ;  /* 0x000000dd0800720c */ /* 0x000fe20003f84070 */
[----:B------:R-:W-:-:S04]  /*a040*/  IMAD.HI.U32 R4, R2, R5, RZ ;  /* 0x0000000502047227 */ /* 0x000fc800078e00ff */
[----:B------:R-:W-:Y:S02]  /*a050*/  @!P5 IMAD.IADD R223, R223, 0x1, -R8 ;  /* 0x00000001dfdfd824 */ /* 0x000fe400078e0a08 */
[----:B------:R-:W-:Y:S01]  /*a060*/  @!P1 IADD3 R222, R222, -R8, RZ ;  /* 0x80000008dede9210 */ /* 0x000fe20007ffe0ff */
[----:B------:R-:W-:Y:S01]  /*a070*/  IMAD R224, R8, R3, R9 ;  /* 0x0000000308e07224 */ /* 0x000fe200078e0209 */
[----:B------:R-:W-:Y:S01]  /*a080*/  ISETP.GE.AND P1, PT, R12, RZ, PT ;  /* 0x000000ff0c00720c */ /* 0x000fe20003f26270 */
[----:B------:R-:W-:Y:S01]  /*a090*/  IMAD.HI.U32 R3, R2, R225, RZ ;  /* 0x000000e102037227 */ /* 0x000fe200078e00ff */
[C---:B------:R-:W-:Y:S02]  /*a0a0*/  ISETP.GT.U32.AND P0, PT, R8.reuse, R223, PT ;  /* 0x000000df0800720c */ /* 0x040fe40003f04070 */
[----:B------:R-:W-:Y:S01]  /*a0b0*/  ISETP.GT.U32.AND P5, PT, R8, R222, PT ;  /* 0x000000de0800720c */ /* 0x000fe20003fa4070 */
[----:B------:R-:W-:Y:S01]  /*a0c0*/  IMAD.MOV R4, RZ, RZ, -R4 ;  /* 0x000000ffff047224 */ /* 0x000fe200078e0a04 */
[C---:B------:R-:W-:Y:S01]  /*a0d0*/  IADD3 R12, R0.reuse, 0xdd, RZ ;  /* 0x000000dd000c7810 */ /* 0x040fe20007ffe0ff */
[----:B------:R-:W-:-:S02]  /*a0e0*/  VIADD R11, R0, 0xdb ;  /* 0x000000db000b7836 */ /* 0x000fc40000000000 */
[----:B------:R-:W-:Y:S01]  /*a0f0*/  IMAD.MOV R3, RZ, RZ, -R3 ;  /* 0x000000ffff037224 */ /* 0x000fe200078e0a03 */
[----:B------:R-:W-:Y:S01]  /*a100*/  IABS R229, R12 ;  /* 0x0000000c00e57213 */ /* 0x000fe20000000000 */
[C---:B------:R-:W-:Y:S01]  /*a110*/  IMAD R226, R8.reuse, R4, R5 ;  /* 0x0000000408e27224 */ /* 0x040fe200078e0205 */
[----:B------:R-:W-:Y:S01]  /*a120*/  IABS R227, R11 ;  /* 0x0000000b00e37213 */ /* 0x000fe20000000000 */
[C---:B------:R-:W-:Y:S02]  /*a130*/  IMAD R225, R8.reuse, R3, R225 ;  /* 0x0000000308e17224 */ /* 0x040fe400078e02e1 */
[--C-:B------:R-:W-:Y:S01]  /*a140*/  @!P4 IMAD.IADD R221, R221, 0x1, -R8.reuse ;  /* 0x00000001ddddc824 */ /* 0x100fe200078e0a08 */
[C---:B------:R-:W-:Y:S01]  /*a150*/  ISETP.GT.U32.AND P4, PT, R8.reuse, R224, PT ;  /* 0x000000e00800720c */ /* 0x040fe20003f84070 */
[--C-:B------:R-:W-:Y:S01]  /*a160*/  @!P0 IMAD.IADD R223, R223, 0x1, -R8.reuse ;  /* 0x00000001dfdf8824 */ /* 0x100fe200078e0a08 */
[----:B------:R-:W-:Y:S01]  /*a170*/  ISETP.GT.U32.AND P0, PT, R8, R226, PT ;  /* 0x000000e20800720c */ /* 0x000fe20003f04070 */
[----:B------:R-:W-:Y:S01]  /*a180*/  @!P5 IMAD.IADD R222, R222, 0x1, -R8 ;  /* 0x00000001deded824 */ /* 0x000fe200078e0a08 */
[----:B------:R-:W-:Y:S01]  /*a190*/  ISETP.GT.U32.AND P5, PT, R8, R225, PT ;  /* 0x000000e10800720c */ /* 0x000fe20003fa4070 */
[----:B------:R-:W-:-:S03]  /*a1a0*/  IMAD.HI.U32 R3, R2, R227, RZ ;  /* 0x000000e302037227 */ /* 0x000fc600078e00ff */
[----:B------:R-:W-:Y:S01]  /*a1b0*/  @!P3 IADD3 R222, -R222, RZ, RZ ;  /* 0x000000ffdedeb210 */ /* 0x000fe20007ffe1ff */
[----:B------:R-:W-:Y:S02]  /*a1c0*/  IMAD.MOV R3, RZ, RZ, -R3 ;  /* 0x000000ffff037224 */ /* 0x000fe400078e0a03 */
[----:B------:R-:W-:Y:S02]  /*a1d0*/  VIADD R10, R0, 0xdc ;  /* 0x000000dc000a7836 */ /* 0x000fe40000000000 */
[----:B------:R-:W-:Y:S01]  /*a1e0*/  IMAD R227, R8, R3, R227 ;  /* 0x0000000308e37224 */ /* 0x000fe200078e02e3 */
[----:B------:R-:W-:Y:S01]  /*a1f0*/  @!P4 IADD3 R224, R224, -R8, RZ ;  /* 0x80000008e0e0c210 */ /* 0x000fe20007ffe0ff */
[--C-:B------:R-:W-:Y:S01]  /*a200*/  @!P0 IMAD.IADD R226, R226, 0x1, -R8.reuse ;  /* 0x00000001e2e28824 */ /* 0x100fe200078e0a08 */
[----:B------:R-:W-:Y:S01]  /*a210*/  IABS R9, R10 ;  /* 0x0000000a00097213 */ /* 0x000fe20000000000 */
[----:B------:R-:W-:Y:S01]  /*a220*/  @!P5 IMAD.IADD R225, R225, 0x1, -R8 ;  /* 0x00000001e1e1d824 */ /* 0x000fe200078e0a08 */
[----:B------:R-:W-:Y:S01]  /*a230*/  ISETP.GT.U32.AND P4, PT, R8, R224, PT ;  /* 0x000000e00800720c */ /* 0x000fe20003f84070 */
[----:B------:R-:W-:Y:S01]  /*a240*/  IMAD.HI.U32 R3, R2, R229, RZ ;  /* 0x000000e502037227 */ /* 0x000fe200078e00ff */
[----:B------:R-:W-:-:S02]  /*a250*/  ISETP.GT.U32.AND P5, PT, R8, R227, PT ;  /* 0x000000e30800720c */ /* 0x000fc40003fa4070 */
[----:B------:R-:W-:Y:S01]  /*a260*/  ISETP.GT.U32.AND P3, PT, R8, R226, PT ;  /* 0x000000e20800720c */ /* 0x000fe20003f64070 */
[----:B------:R-:W-:Y:S01]  /*a270*/  IMAD.HI.U32 R4, R2, R9, RZ ;  /* 0x0000000902047227 */ /* 0x000fe200078e00ff */
[----:B------:R-:W-:-:S03]  /*a280*/  ISETP.GT.U32.AND P0, PT, R8, R225, PT ;  /* 0x000000e10800720c */ /* 0x000fc60003f04070 */
[----:B------:R-:W-:Y:S02]  /*a290*/  IMAD.MOV R4, RZ, RZ, -R4 ;  /* 0x000000ffff047224 */ /* 0x000fe400078e0a04 */
[----:B------:R-:W-:Y:S02]  /*a2a0*/  IMAD.MOV R3, RZ, RZ, -R3 ;  /* 0x000000ffff037224 */ /* 0x000fe400078e0a03 */
[----:B------:R-:W-:Y:S01]  /*a2b0*/  IMAD R228, R8, R4, R9 ;  /* 0x0000000408e47224 */ /* 0x000fe200078e0209 */
[----:B------:R-:W-:Y:S01]  /*a2c0*/  @!P4 IADD3 R224, R224, -R8, RZ ;  /* 0x80000008e0e0c210 */ /* 0x000fe20007ffe0ff */
[----:B------:R-:W-:Y:S01]  /*a2d0*/  VIADD R4, R0, 0xde ;  /* 0x000000de00047836 */ /* 0x000fe20000000000 */
[----:B------:R-:W-:Y:S01]  /*a2e0*/  ISETP.GE.AND P4, PT, R13, RZ, PT ;  /* 0x000000ff0d00720c */ /* 0x000fe20003f86270 */
[----:B------:R-:W-:Y:S01]  /*a2f0*/  IMAD R229, R8, R3, R229 ;  /* 0x0000000308e57224 */ /* 0x000fe200078e02e5 */
[----:B------:R-:W-:Y:S01]  /*a300*/  @!P1 IADD3 R224, -R224, RZ, RZ ;  /* 0x000000ffe0e09210 */ /* 0x000fe20007ffe1ff */
[--C-:B------:R-:W-:Y:S01]  /*a310*/  @!P5 IMAD.IADD R227, R227, 0x1, -R8.reuse ;  /* 0x00000001e3e3d824 */ /* 0x100fe200078e0a08 */
[----:B------:R-:W-:Y:S01]  /*a320*/  IABS R5, R4 ;  /* 0x0000000400057213 */ /* 0x000fe20000000000 */
[----:B------:R-:W-:Y:S01]  /*a330*/  @!P3 IMAD.IADD R226, R226, 0x1, -R8 ;  /* 0x00000001e2e2b824 */ /* 0x000fe200078e0a08 */
[C---:B------:R-:W-:Y:S01]  /*a340*/  ISETP.GT.U32.AND P3, PT, R8.reuse, R229, PT ;  /* 0x000000e50800720c */ /* 0x040fe20003f64070 */
[----:B------:R-:W-:Y:S01]  /*a350*/  @!P2 IMAD.MOV R223, RZ, RZ, -R223 ;  /* 0x000000ffffdfa224 */ /* 0x000fe200078e0adf */
[----:B------:R-:W-:Y:S01]  /*a360*/  ISETP.GT.U32.AND P1, PT, R8, R227, PT ;  /* 0x000000e30800720c */ /* 0x000fe20003f24070 */
[----:B------:R-:W-:Y:S01]  /*a370*/  IMAD.HI.U32 R3, R2, R5, RZ ;  /* 0x0000000502037227 */ /* 0x000fe200078e00ff */
[----:B------:R-:W-:-:S02]  /*a380*/  ISETP.GE.AND P5, PT, R11, RZ, PT ;  /* 0x000000ff0b00720c */ /* 0x000fc40003fa6270 */
[----:B------:R-:W-:Y:S01]  /*a390*/  ISETP.GT.U32.AND P2, PT, R8, R228, PT ;  /* 0x000000e40800720c */ /* 0x000fe20003f44070 */
[----:B------:R-:W-:Y:S01]  /*a3a0*/  @!P6 IMAD.MOV R221, RZ, RZ, -R221 ;  /* 0x000000ffffdde224 */ /* 0x000fe200078e0add */
[----:B------:R-:W-:Y:S01]  /*a3b0*/  IADD3 R3, -R3, RZ, RZ ;  /* 0x000000ff03037210 */ /* 0x000fe20007ffe1ff */
[--C-:B------:R-:W-:Y:S01]  /*a3c0*/  @!P0 IMAD.IADD R225, R225, 0x1, -R8.reuse ;  /* 0x00000001e1e18824 */ /* 0x100fe200078e0a08 */
[----:B------:R-:W-:Y:S01]  /*a3d0*/  ISETP.GE.AND P6, PT, R14, RZ, PT ;  /* 0x000000ff0e00720c */ /* 0x000fe20003fc6270 */
[----:B------:R-:W-:Y:S01]  /*a3e0*/  VIADD R9, R0, 0xe2 ;  /* 0x000000e200097836 */ /* 0x000fe20000000000 */
[----:B------:R-:W-:Y:S01]  /*a3f0*/  @!P4 IADD3 R226, -R226, RZ, RZ ;  /* 0x000000ffe2e2c210 */ /* 0x000fe20007ffe1ff */
[--C-:B------:R-:W-:Y:S01]  /*a400*/  @!P3 IMAD.IADD R229, R229, 0x1, -R8.reuse ;  /* 0x00000001e5e5b824 */ /* 0x100fe200078e0a08 */
[----:B------:R-:W-:Y:S01]  /*a410*/  ISETP.GE.AND P0, PT, R10, RZ, PT ;  /* 0x000000ff0a00720c */ /* 0x000fe20003f06270 */
[--C-:B------:R-:W-:Y:S01]  /*a420*/  @!P1 IMAD.IADD R227, R227, 0x1, -R8.reuse ;  /* 0x00000001e3e39824 */ /* 0x100fe200078e0a08 */
[----:B------:R-:W-:Y:S01]  /*a430*/  ISETP.GE.AND P1, PT, R4, RZ, PT ;  /* 0x000000ff0400720c */ /* 0x000fe20003f26270 */
[C---:B------:R-:W-:Y:S01]  /*a440*/  IMAD R230, R8.reuse, R3, R5 ;  /* 0x0000000308e67224 */ /* 0x040fe200078e0205 */
[----:B------:R-:W-:Y:S01]  /*a450*/  ISETP.GT.U32.AND P4, PT, R8, R229, PT ;  /* 0x000000e50800720c */ /* 0x000fe20003f84070 */
[C---:B------:R-:W-:Y:S01]  /*a460*/  VIADD R3, R0.reuse, 0xdf ;  /* 0x000000df00037836 */ /* 0x040fe20000000000 */
[----:B------:R-:W-:Y:S01]  /*a470*/  IADD3 R4, R0, 0xe0, RZ ;  /* 0x000000e000047810 */ /* 0x000fe20007ffe0ff */
[----:B------:R-:W-:Y:S01]  /*a480*/  @!P5 IMAD.MOV R227, RZ, RZ, -R227 ;  /* 0x000000ffffe3d224 */ /* 0x000fe200078e0ae3 */
[----:B------:R-:W-:Y:S01]  /*a490*/  ISETP.GT.U32.AND P5, PT, R8, R230, PT ;  /* 0x000000e60800720c */ /* 0x000fe20003fa4070 */
[----:B------:R-:W-:Y:S01]  /*a4a0*/  @!P2 IMAD.IADD R228, R228, 0x1, -R8 ;  /* 0x00000001e4e4a824 */ /* 0x000fe200078e0a08 */
[----:B------:R-:W-:Y:S01]  /*a4b0*/  IABS R231, R3 ;  /* 0x0000000300e77213 */ /* 0x000fe20000000000 */
[----:B------:R-:W-:Y:S01]  /*a4c0*/  @!P6 IMAD.MOV R225, RZ, RZ, -R225 ;  /* 0x000000ffffe1e224 */ /* 0x000fe200078e0ae1 */
[----:B------:R-:W-:Y:S01]  /*a4d0*/  ISETP.GE.AND P2, PT, R12, RZ, PT ;  /* 0x000000ff0c00720c */ /* 0x000fe20003f46270 */
[----:B------:R-:W-:Y:S01]  /*a4e0*/  VIADD R5, R0, 0xe1 ;  /* 0x000000e100057836 */ /* 0x000fe20000000000 */
[----:B------:R-:W-:Y:S01]  /*a4f0*/  ISETP.GT.U32.AND P6, PT, R8, R228, PT ;  /* 0x000000e40800720c */ /* 0x000fe20003fc4070 */
[----:B------:R-:W-:Y:S01]  /*a500*/  VIADD R12, R0, 0xe5 ;  /* 0x000000e5000c7836 */ /* 0x000fe20000000000 */
[----:B------:R-:W-:Y:S01]  /*a510*/  ISETP.GE.AND P3, PT, R3, RZ, PT ;  /* 0x000000ff0300720c */ /* 0x000fe20003f66270 */
[----:B------:R-:W-:Y:S01]  /*a520*/  IMAD.HI.U32 R3, R2, R231, RZ ;  /* 0x000000e702037227 */ /* 0x000fe200078e00ff */
[----:B------:R-:W-:-:S02]  /*a530*/  @!P4 IADD3 R229, R229, -R8, RZ ;  /* 0x80000008e5e5c210 */ /* 0x000fc40007ffe0ff */
[----:B------:R-:W-:Y:S01]  /*a540*/  IABS R13, R9 ;  /* 0x00000009000d7213 */ /* 0x000fe20000000000 */
[--C-:B------:R-:W-:Y:S01]  /*a550*/  @!P5 IMAD.IADD R230, R230, 0x1, -R8.reuse ;  /* 0x00000001e6e6d824 */ /* 0x100fe200078e0a08 */
[----:B------:R-:W-:Y:S01]  /*a560*/  ISETP.GE.AND P4, PT, R9, RZ, PT ;  /* 0x000000ff0900720c */ /* 0x000fe20003f86270 */
[----:B------:R-:W-:Y:S01]  /*a570*/  IMAD.MOV R9, RZ, RZ, -R3 ;  /* 0x000000ffff097224 */ /* 0x000fe200078e0a03 */
[----:B------:R-:W-:Y:S01]  /*a580*/  IABS R11, R4 ;  /* 0x00000004000b7213 */ /* 0x000fe20000000000 */
[----:B------:R-:W-:Y:S01]  /*a590*/  @!P2 IMAD.MOV R229, RZ, RZ, -R229 ;  /* 0x000000ffffe5a224 */ /* 0x000fe200078e0ae5 */
[----:B------:R-:W-:Y:S01]  /*a5a0*/  IABS R233, R5 ;  /* 0x0000000500e97213 */ /* 0x000fe20000000000 */
[C---:B------:R-:W-:Y:S01]  /*a5b0*/  IMAD R231, R8.reuse, R9, R231 ;  /* 0x0000000908e77224 */ /* 0x040fe200078e02e7 */
[----:B------:R-:W-:Y:S01]  /*a5c0*/  ISETP.GT.U32.AND P5, PT, R8, R230, PT ;  /* 0x000000e60800720c */ /* 0x000fe20003fa4070 */
[----:B------:R-:W-:Y:S01]  /*a5d0*/  @!P6 IMAD.IADD R228, R228, 0x1, -R8 ;  /* 0x00000001e4e4e824 */ /* 0x000fe200078e0a08 */
[----:B------:R-:W-:Y:S01]  /*a5e0*/  ISETP.GE.AND P6, PT, R4, RZ, PT ;  /* 0x000000ff0400720c */ /* 0x000fe20003fc6270 */
[----:B------:R-:W-:Y:S01]  /*a5f0*/  IMAD.HI.U32 R3, R2, R11, RZ ;  /* 0x0000000b02037227 */ /* 0x000fe200078e00ff */
[----:B------:R-:W-:-:S02]  /*a600*/  ISETP.GT.U32.AND P2, PT, R8, R231, PT ;  /* 0x000000e70800720c */ /* 0x000fc40003f44070 */
[----:B------:R-:W-:Y:S01]  /*a610*/  IADD3 R9, R0, 0xe4, RZ ;  /* 0x000000e400097810 */ /* 0x000fe20007ffe0ff */
[----:B------:R-:W-:Y:S01]  /*a620*/  IMAD.HI.U32 R4, R2, R233, RZ ;  /* 0x000000e902047227 */ /* 0x000fe200078e00ff */
[----:B------:R-:W-:-:S03]  /*a630*/  IABS R237, R12 ;  /* 0x0000000c00ed7213 */ /* 0x000fc60000000000 */
[----:B------:R-:W-:Y:S01]  /*a640*/  IMAD.MOV R3, RZ, RZ, -R3 ;  /* 0x000000ffff037224 */ /* 0x000fe200078e0a03 */
[----:B------:R-:W-:Y:S01]  /*a650*/  IADD3 R4, -R4, RZ, RZ ;  /* 0x000000ff04047210 */ /* 0x000fe20007ffe1ff */
[----:B------:R-:W-:Y:S02]  /*a660*/  @!P5 IMAD.IADD R230, R230, 0x1, -R8 ;  /* 0x00000001e6e6d824 */ /* 0x000fe400078e0a08 */
[C---:B------:R-:W-:Y:S02]  /*a670*/  IMAD R232, R8.reuse, R3, R11 ;  /* 0x0000000308e87224 */ /* 0x040fe400078e020b */
[----:B------:R-:W-:Y:S01]  /*a680*/  IMAD R233, R8, R4, R233 ;  /* 0x0000000408e97224 */ /* 0x000fe200078e02e9 */
[----:B------:R-:W-:Y:S01]  /*a690*/  @!P2 IADD3 R231, R231, -R8, RZ ;  /* 0x80000008e7e7a210 */ /* 0x000fe20007ffe0ff */
[----:B------:R-:W-:Y:S01]  /*a6a0*/  VIADD R11, R0, 0xe3 ;  /* 0x000000e3000b7836 */ /* 0x000fe20000000000 */
[C---:B------:R-:W-:Y:S01]  /*a6b0*/  ISETP.GT.U32.AND P5, PT, R8.reuse, R232, PT ;  /* 0x000000e80800720c */ /* 0x040fe20003fa4070 */
[----:B------:R-:W-:Y:S01]  /*a6c0*/  @!P0 IMAD.MOV R228, RZ, RZ, -R228 ;  /* 0x000000ffffe48224 */ /* 0x000fe200078e0ae4 */
[----:B------:R-:W-:Y:S01]  /*a6d0*/  ISETP.GT.U32.AND P2, PT, R8, R233, PT ;  /* 0x000000e90800720c */ /* 0x000fe20003f44070 */
[----:B------:R-:W-:Y:S01]  /*a6e0*/  IMAD.HI.U32 R4, R2, R237, RZ ;  /* 0x000000ed02047227 */ /* 0x000fe200078e00ff */
[----:B------:R-:W-:-:S02]  /*a6f0*/  ISETP.GE.AND P0, PT, R5, RZ, PT ;  /* 0x000000ff0500720c */ /* 0x000fc40003f06270 */
[----:B------:R-:W-:Y:S01]  /*a700*/  IABS R235, R11 ;  /* 0x0000000b00eb7213 */ /* 0x000fe20000000000 */
[----:B------:R-:W-:-:S04]  /*a710*/  IMAD.HI.U32 R5, R2, R13, RZ ;  /* 0x0000000d02057227 */ /* 0x000fc800078e00ff */
[----:B------:R-:W-:Y:S02]  /*a720*/  IMAD.MOV R5, RZ, RZ, -R5 ;  /* 0x000000ffff057224 */ /* 0x000fe400078e0a05 */
[--C-:B------:R-:W-:Y:S01]  /*a730*/  @!P5 IMAD.IADD R232, R232, 0x1, -R8.reuse ;  /* 0x00000001e8e8d824 */ /* 0x100fe200078e0a08 */
[----:B------:R-:W-:Y:S01]  /*a740*/  ISETP.GT.U32.AND P5, PT, R8, R231, PT ;  /* 0x000000e70800720c */ /* 0x000fe20003fa4070 */
[----:B------:R-:W-:Y:S02]  /*a750*/  @!P2 IMAD.IADD R233, R233, 0x1, -R8 ;  /* 0x00000001e9e9a824 */ /* 0x000fe400078e0a08 */
[----:B------:R-:W-:-:S03]  /*a760*/  IMAD.HI.U32 R10, R2, R235, RZ ;  /* 0x000000eb020a7227 */ /* 0x000fc600078e00ff */
[C---:B------:R-:W-:Y:S01]  /*a770*/  ISETP.GT.U32.AND P2, PT, R8.reuse, R233, PT ;  /* 0x000000e90800720c */ /* 0x040fe20003f44070 */
[----:B------:R-:W-:Y:S01]  /*a780*/  IMAD R234, R8, R5, R13 ;  /* 0x0000000508ea7224 */ /* 0x000fe200078e020d */
[----:B------:R-:W-:Y:S01]  /*a790*/  IABS R5, R9 ;  /* 0x0000000900057213 */ /* 0x000fe20000000000 */
[----:B------:R-:W-:Y:S01]  /*a7a0*/  VIADD R13, R0, 0xe6 ;  /* 0x000000e6000d7836 */ /* 0x000fe20000000000 */
[----:B------:R-:W-:Y:S01]  /*a7b0*/  IADD3 R10, -R10, RZ, RZ ;  /* 0x000000ff0a0a7210 */ /* 0x000fe20007ffe1ff */
[----:B------:R-:W-:Y:S02]  /*a7c0*/  IMAD.MOV R4, RZ, RZ, -R4 ;  /* 0x000000ffff047224 */ /* 0x000fe400078e0a04 */
[----:B------:R-:W-:Y:S01]  /*a7d0*/  @!P5 IADD3 R231, R231, -R8, RZ ;  /* 0x80000008e7e7d210 */ /* 0x000fe20007ffe0ff */
[----:B------:R-:W-:Y:S01]  /*a7e0*/  IMAD.HI.U32 R236, R2, R5, RZ ;  /* 0x0000000502ec7227 */ /* 0x000fe200078e00ff */
[C---:B------:R-:W-:Y:S02]  /*a7f0*/  ISETP.GT.U32.AND P5, PT, R8.reuse, R234, PT ;  /* 0x000000ea0800720c */ /* 0x040fe40003fa4070 */
[----:B------:R-:W-:Y:S01]  /*a800*/  IABS R3, R13 ;  /* 0x0000000d00037213 */ /* 0x000fe20000000000 */
[----:B------:R-:W-:Y:S01]  /*a810*/  IMAD R235, R8, R10, R235 ;  /* 0x0000000a08eb7224 */ /* 0x000fe200078e02eb */
[----:B------:R-:W-:Y:S01]  /*a820*/  IADD3 R10, R0, 0xe8, RZ ;  /* 0x000000e8000a7810 */ /* 0x000fe20007ffe0ff */
[----:B------:R-:W-:-:S02]  /*a830*/  IMAD.MOV R236, RZ, RZ, -R236 ;  /* 0x000000ffffec7224 */ /* 0x000fc400078e0aec */
[----:B------:R-:W-:Y:S01]  /*a840*/  @!P2 IMAD.IADD R233, R233, 0x1, -R8 ;  /* 0x00000001e9e9a824 */ /* 0x000fe200078e0a08 */
[C---:B------:R-:W-:Y:S01]  /*a850*/  ISETP.GT.U32.AND P2, PT, R8.reuse, R235, PT ;  /* 0x000000eb0800720c */ /* 0x040fe20003f44070 */
[----:B------:R-:W-:Y:S01]  /*a860*/  IMAD R236, R8, R236, R5 ;  /* 0x000000ec08ec7224 */ /* 0x000fe200078e0205 */
[----:B------:R-:W-:Y:S01]  /*a870*/  IABS R240, R10 ;  /* 0x0000000a00f07213 */ /* 0x000fe20000000000 */
[----:B------:R-:W-:-:S04]  /*a880*/  IMAD.HI.U32 R238, R2, R3, RZ ;  /* 0x0000000302ee7227 */ /* 0x000fc800078e00ff */
[----:B------:R-:W-:Y:S01]  /*a890*/  @!P5 IMAD.IADD R234, R234, 0x1, -R8 ;  /* 0x00000001eaead824 */ /* 0x000fe200078e0a08 */
[C---:B------:R-:W-:Y:S01]  /*a8a0*/  ISETP.GT.U32.AND P5, PT, R8.reuse, R236, PT ;  /* 0x000000ec0800720c */ /* 0x040fe20003fa4070 */
[C---:B------:R-:W-:Y:S02]  /*a8b0*/  IMAD R237, R8.reuse, R4, R237 ;  /* 0x0000000408ed7224 */ /* 0x040fe400078e02ed */
[----:B------:R-:W-:Y:S02]  /*a8c0*/  IMAD.MOV R238, RZ, RZ, -R238 ;  /* 0x000000ffffee7224 */ /* 0x000fe400078e0aee */
[----:B------:R-:W-:Y:S01]  /*a8d0*/  @!P1 IMAD.MOV R230, RZ, RZ, -R230 ;  /* 0x000000ffffe69224 */ /* 0x000fe200078e0ae6 */
[C---:B------:R-:W-:Y:S01]  /*a8e0*/  ISETP.GT.U32.AND P1, PT, R8.reuse, R232, PT ;  /* 0x000000e80800720c */ /* 0x040fe20003f24070 */
[----:B------:R-:W-:Y:S01]  /*a8f0*/  IMAD R238, R8, R238, R3 ;  /* 0x000000ee08ee7224 */ /* 0x000fe200078e0203 */
[----:B------:R-:W-:Y:S01]  /*a900*/  @!P2 IADD3 R235, R235, -R8, RZ ;  /* 0x80000008ebeba210 */ /* 0x000fe20007ffe0ff */
[----:B------:R-:W-:Y:S01]  /*a910*/  VIADD R3, R0, 0xe9 ;  /* 0x000000e900037836 */ /* 0x000fe20000000000 */
[----:B------:R-:W-:Y:S01]  /*a920*/  ISETP.GT.U32.AND P2, PT, R8, R237, PT ;  /* 0x000000ed0800720c */ /* 0x000fe20003f44070 */
[----:B------:R-:W-:-:S03]  /*a930*/  IMAD.HI.U32 R15, R2, R240, RZ ;  /* 0x000000f0020f7227 */ /* 0x000fc600078e00ff */
[----:B------:R-:W-:Y:S01]  /*a940*/  IABS R241, R3 ;  /* 0x0000000300f17213 */ /* 0x000fe20000000000 */
[--C-:B------:R-:W-:Y:S01]  /*a950*/  @!P5 IMAD.IADD R236, R236, 0x1, -R8.reuse ;  /* 0x00000001ececd824 */ /* 0x100fe200078e0a08 */
[----:B------:R-:W-:Y:S01]  /*a960*/  ISETP.GT.U32.AND P5, PT, R8, R238, PT ;  /* 0x000000ee0800720c */ /* 0x000fe20003fa4070 */
[----:B------:R-:W-:Y:S02]  /*a970*/  VIADD R4, R0, 0xea ;  /* 0x000000ea00047836 */ /* 0x000fe40000000000 */
[--C-:B------:R-:W-:Y:S01]  /*a980*/  @!P1 IMAD.IADD R232, R232, 0x1, -R8.reuse ;  /* 0x00000001e8e89824 */ /* 0x100fe200078e0a08 */
[----:B------:R-:W-:Y:S01]  /*a990*/  ISETP.GE.AND P1, PT, R11, RZ, PT ;  /* 0x000000ff0b00720c */ /* 0x000fe20003f26270 */
[----:B------:R-:W-:Y:S01]  /*a9a0*/  VIADD R11, R0, 0xe7 ;  /* 0x000000e7000b7836 */ /* 0x000fe20000000000 */
[----:B------:R-:W-:Y:S01]  /*a9b0*/  IABS R242, R4 ;  /* 0x0000000400f27213 */ /* 0x000fe20000000000 */
[----:B------:R-:W-:Y:S01]  /*a9c0*/  @!P2 IMAD.IADD R237, R237, 0x1, -R8 ;  /* 0x00000001ededa824 */ /* 0x000fe200078e0a08 */
[----:B------:R-:W-:Y:S01]  /*a9d0*/  ISETP.GT.U32.AND P2, PT, R8, R235, PT ;  /* 0x000000eb0800720c */ /* 0x000fe20003f44070 */
[----:B------:R-:W-:Y:S01]  /*a9e0*/  IMAD.HI.U32 R14, R2, R241, RZ ;  /* 0x000000f1020e7227 */ /* 0x000fe200078e00ff */
[----:B------:R-:W-:-:S03]  /*a9f0*/  IABS R239, R11 ;  /* 0x0000000b00ef7213 */ /* 0x000fc60000000000 */
[----:B------:R-:W-:Y:S01]  /*aa00*/  IMAD.MOV R15, RZ, RZ, -R15 ;  /* 0x000000ffff0f7224 */ /* 0x000fe200078e0a0f */
[----:B------:R-:W-:Y:S01]  /*aa10*/  @!P5 IADD3 R238, R238, -R8, RZ ;  /* 0x80000008eeeed210 */ /* 0x000fe20007ffe0ff */
[----:B------:R-:W-:Y:S01]  /*aa20*/  @!P3 IMAD.MOV R231, RZ, RZ, -R231 ;  /* 0x000000ffffe7b224 */ /* 0x000fe200078e0ae7 */
[C---:B------:R-:W-:Y:S01]  /*aa30*/  ISETP.GT.U32.AND P5, PT, R8.reuse, R236, PT ;  /* 0x000000ec0800720c */ /* 0x040fe20003fa4070 */
[C---:B------:R-:W-:Y:S01]  /*aa40*/  IMAD R240, R8.reuse, R15, R240 ;  /* 0x0000000f08f07224 */ /* 0x040fe200078e02f0 */
[----:B------:R-:W-:Y:S01]  /*aa50*/  ISETP.GT.U32.AND P3, PT, R8, R234, PT ;  /* 0x000000ea0800720c */ /* 0x000fe20003f64070 */
[----:B------:R-:W-:Y:S01]  /*aa60*/  IMAD.HI.U32 R16, R2, R239, RZ ;  /* 0x000000ef02107227 */ /* 0x000fe200078e00ff */
[----:B------:R-:W-:Y:S02]  /*aa70*/  IADD3 R14, -R14, RZ, RZ ;  /* 0x000000ff0e0e7210 */ /* 0x000fe40007ffe1ff */
[----:B------:R-:W-:Y:S01]  /*aa80*/  @!P2 IADD3 R235, R235, -R8, RZ ;  /* 0x80000008ebeba210 */ /* 0x000fe20007ffe0ff */
[----:B------:R-:W-:Y:S01]  /*aa90*/  @!P0 IMAD.MOV R233, RZ, RZ, -R233 ;  /* 0x000000ffffe98224 */ /* 0x000fe200078e0ae9 */
[----:B------:R-:W-:Y:S01]  /*aaa0*/  ISETP.GT.U32.AND P0, PT, R8, R238, PT ;  /* 0x000000ee0800720c */ /* 0x000fe20003f04070 */
[----:B------:R-:W-:Y:S01]  /*aab0*/  IMAD.HI.U32 R5, R2, R242, RZ ;  /* 0x000000f202057227 */ /* 0x000fe200078e00ff */
[----:B------:R-:W-:-:S02]  /*aac0*/  ISETP.GT.U32.AND P2, PT, R8, R240, PT ;  /* 0x000000f00800720c */ /* 0x000fc40003f44070 */
[----:B------:R-:W-:Y:S01]  /*aad0*/  @!P1 IADD3 R235, -R235, RZ, RZ ;  /* 0x000000ffebeb9210 */ /* 0x000fe20007ffe1ff */
[----:B------:R-:W-:Y:S02]  /*aae0*/  IMAD.MOV R16, RZ, RZ, -R16 ;  /* 0x000000ffff107224 */ /* 0x000fe400078e0a10 */
[C---:B------:R-:W-:Y:S02]  /*aaf0*/  IMAD R241, R8.reuse, R14, R241 ;  /* 0x0000000e08f17224 */ /* 0x040fe400078e02f1 */
[----:B------:R-:W-:Y:S02]  /*ab00*/  IMAD.MOV R5, RZ, RZ, -R5 ;  /* 0x000000ffff057224 */ /* 0x000fe400078e0a05 */
[----:B------:R-:W-:Y:S01]  /*ab10*/  @!P6 IMAD.MOV R232, RZ, RZ, -R232 ;  /* 0x000000ffffe8e224 */ /* 0x000fe200078e0ae8 */
[C---:B------:R-:W-:Y:S01]  /*ab20*/  ISETP.GT.U32.AND P6, PT, R8.reuse, R237, PT ;  /* 0x000000ed0800720c */ /* 0x040fe20003fc4070 */
[----:B------:R-:W-:Y:S02]  /*ab30*/  IMAD R239, R8, R16, R239 ;  /* 0x0000001008ef7224 */ /* 0x000fe400078e02ef */
[----:B------:R-:W-:Y:S01]  /*ab40*/  @!P5 IMAD.IADD R236, R236, 0x1, -R8 ;  /* 0x00000001ececd824 */ /* 0x000fe200078e0a08 */
[C---:B------:R-:W-:Y:S01]  /*ab50*/  ISETP.GT.U32.AND P5, PT, R8.reuse, R241, PT ;  /* 0x000000f10800720c */ /* 0x040fe20003fa4070 */
[----:B------:R-:W-:-:S02]  /*ab60*/  IMAD R242, R8, R5, R242 ;  /* 0x0000000508f27224 */ /* 0x000fc400078e02f2 */
[--C-:B------:R-:W-:Y:S01]  /*ab70*/  @!P3 IMAD.IADD R234, R234, 0x1, -R8.reuse ;  /* 0x00000001eaeab824 */ /* 0x100fe200078e0a08 */
[----:B------:R-:W-:Y:S01]  /*ab80*/  ISETP.GT.U32.AND P3, PT, R8, R239, PT ;  /* 0x000000ef0800720c */ /* 0x000fe20003f64070 */
[--C-:B------:R-:W-:Y:S01]  /*ab90*/  @!P0 IMAD.IADD R238, R238, 0x1, -R8.reuse ;  /* 0x00000001eeee8824 */ /* 0x100fe200078e0a08 */
[----:B------:R-:W-:Y:S01]  /*aba0*/  ISETP.GT.U32.AND P0, PT, R8, R242, PT ;  /* 0x000000f20800720c */ /* 0x000fe20003f04070 */
[--C-:B------:R-:W-:Y:S01]  /*abb0*/  @!P2 IMAD.IADD R240, R240, 0x1, -R8.reuse ;  /* 0x00000001f0f0a824 */ /* 0x100fe200078e0a08 */
[----:B------:R-:W-:Y:S01]  /*abc0*/  ISETP.GE.AND P2, PT, R13, RZ, PT ;  /* 0x000000ff0d00720c */ /* 0x000fe20003f46270 */
[C---:B------:R-:W-:Y:S02]  /*abd0*/  VIADD R5, R0.reuse, 0xeb ;  /* 0x000000eb00057836 */ /* 0x040fe40000000000 */
[----:B------:R-:W-:Y:S01]  /*abe0*/  @!P6 IMAD.IADD R237, R237, 0x1, -R8 ;  /* 0x00000001edede824 */ /* 0x000fe200078e0a08 */
[----:B------:R-:W-:Y:S01]  /*abf0*/  ISETP.GE.AND P6, PT, R9, RZ, PT ;  /* 0x000000ff0900720c */ /* 0x000fe20003fc6270 */
[----:B------:R-:W-:Y:S01]  /*ac00*/  @!P4 IMAD.MOV R234, RZ, RZ, -R234 ;  /* 0x000000ffffeac224 */ /* 0x000fe200078e0aea */
[----:B------:R-:W-:Y:S01]  /*ac10*/  @!P5 IADD3 R241, R241, -R8, RZ ;  /* 0x80000008f1f1d210 */ /* 0x000fe20007ffe0ff */
[C---:B------:R-:W-:Y:S01]  /*ac20*/  VIADD R14, R0.reuse, 0xf3 ;  /* 0x000000f3000e7836 */ /* 0x040fe20000000000 */
[----:B------:R-:W-:Y:S01]  /*ac30*/  IADD3 R9, R0, 0xec, RZ ;  /* 0x000000ec00097810 */ /* 0x000fe20007ffe0ff */
[--C-:B------:R-:W-:Y:S01]  /*ac40*/  @!P3 IMAD.IADD R239, R239, 0x1, -R8.reuse ;  /* 0x00000001efefb824 */ /* 0x100fe200078e0a08 */
[----:B------:R-:W-:Y:S01]  /*ac50*/  IABS R243, R5 ;  /* 0x0000000500f37213 */ /* 0x000fe20000000000 */
[----:B------:R-:W-:Y:S01]  /*ac60*/  @!P0 IMAD.IADD R242, R242, 0x1, -R8 ;  /* 0x00000001f2f28824 */ /* 0x000fe200078e0a08 */
[----:B------:R-:W-:Y:S01]  /*ac70*/  ISETP.GT.U32.AND P4, PT, R8, R241, PT ;  /* 0x000000f10800720c */ /* 0x000fe20003f84070 */
[----:B------:R-:W-:Y:S01]  /*ac80*/  @!P2 IMAD.MOV R238, RZ, RZ, -R238 ;  /* 0x000000ffffeea224 */ /* 0x000fe200078e0aee */
[----:B------:R-:W-:-:S02]  /*ac90*/  IABS R244, R9 ;  /* 0x0000000900f47213 */ /* 0x000fc40000000000 */
[----:B------:R-:W-:Y:S01]  /*aca0*/  ISETP.GE.AND P3, PT, R12, RZ, PT ;  /* 0x000000ff0c00720c */ /* 0x000fe20003f66270 */
[----:B------:R-:W-:Y:S01]  /*acb0*/  IMAD.HI.U32 R12, R2, R243, RZ ;  /* 0x000000f3020c7227 */ /* 0x000fe200078e00ff */
[----:B------:R-:W-:Y:S02]  /*acc0*/  ISETP.GT.U32.AND P0, PT, R8, R239, PT ;  /* 0x000000ef0800720c */ /* 0x000fe40003f04070 */
[----:B------:R-:W-:Y:S01]  /*acd0*/  ISETP.GE.AND P2, PT, R3, RZ, PT ;  /* 0x000000ff0300720c */ /* 0x000fe20003f46270 */
[----:B------:R-:W-:Y:S01]  /*ace0*/  IMAD.HI.U32 R3, R2, R244, RZ ;  /* 0x000000f402037227 */ /* 0x000fe200078e00ff */
[----:B------:R-:W-:Y:S02]  /*acf0*/  ISETP.GE.AND P5, PT, R11, RZ, PT ;  /* 0x000000ff0b00720c */ /* 0x000fe40003fa6270 */
[C---:B------:R-:W-:Y:S01]  /*ad00*/  ISETP.GT.U32.AND P1, PT, R8.reuse, R240, PT ;  /* 0x000000f00800720c */ /* 0x040fe20003f24070 */
[----:B------:R-:W-:Y:S01]  /*ad10*/  IMAD.MOV R11, RZ, RZ, -R12 ;  /* 0x000000ffff0b7224 */ /* 0x000fe200078e0a0c */
[----:B------:R-:W-:Y:S01]  /*ad20*/  IABS R13, R14 ;  /* 0x0000000e000d7213 */ /* 0x000fe20000000000 */
[----:B------:R-:W-:Y:S01]  /*ad30*/  IMAD.MOV R3, RZ, RZ, -R3 ;  /* 0x000000ffff037224 */ /* 0x000fe200078e0a03 */
[----:B------:R-:W-:Y:S01]  /*ad40*/  IABS R12, R21 ;  /* 0x00000015000c7213 */ /* 0x000fe20000000000 */
[C---:B------:R-:W-:Y:S01]  /*ad50*/  IMAD R243, R8.reuse, R11, R243 ;  /* 0x0000000b08f37224 */ /* 0x040fe200078e02f3 */
[----:B------:R-:W-:Y:S01]  /*ad60*/  IABS R11, R20 ;  /* 0x00000014000b7213 */ /* 0x000fe20000000000 */
[----:B------:R-:W-:Y:S01]  /*ad70*/  @!P4 IMAD.IADD R241, R241, 0x1, -R8 ;  /* 0x00000001f1f1c824 */ /* 0x000fe200078e0a08 */
[----:B------:R-:W-:Y:S01]  /*ad80*/  @!P0 IADD3 R239, R239, -R8, RZ ;  /* 0x80000008efef8210 */ /* 0x000fe20007ffe0ff */
[C---:B------:R-:W-:Y:S01]  /*ad90*/  IMAD R244, R8.reuse, R3, R244 ;  /* 0x0000000308f47224 */ /* 0x040fe200078e02f4 */
[C---:B------:R-:W-:Y:S01]  /*ada0*/  ISETP.GT.U32.AND P0, PT, R8.reuse, R243, PT ;  /* 0x000000f30800720c */ /* 0x040fe20003f04070 */
[----:B------:R-:W-:Y:S01]  /*adb0*/  @!P6 IMAD.MOV R236, RZ, RZ, -R236 ;  /* 0x000000ffffece224 */ /* 0x000fe200078e0aec */
[----:B------:R-:W-:Y:S01]  /*adc0*/  @!P2 IADD3 R241, -R241, RZ, RZ ;  /* 0x000000fff1f1a210 */ /* 0x000fe20007ffe1ff */
[----:B------:R-:W-:Y:S01]  /*add0*/  @!P3 IMAD.MOV R237, RZ, RZ, -R237 ;  /* 0x000000ffffedb224 */ /* 0x000fe200078e0aed */
[----:B------:R-:W-:Y:S01]  /*ade0*/  ISETP.GT.U32.AND P2, PT, R8, R244, PT ;  /* 0x000000f40800720c */ /* 0x000fe20003f44070 */
[----:B------:R-:W-:Y:S01]  /*adf0*/  @!P1 IMAD.IADD R240, R240, 0x1, -R8 ;  /* 0x00000001f0f09824 */ /* 0x000fe200078e0a08 */
[----:B------:R-:W-:Y:S01]  /*ae00*/  ISETP.GT.U32.AND P6, PT, R8, R242, PT ;  /* 0x000000f20800720c */ /* 0x000fe20003fc4070 */
[----:B------:R-:W-:Y:S01]  /*ae10*/  @!P5 IMAD.MOV R239, RZ, RZ, -R239 ;  /* 0x000000ffffefd224 */ /* 0x000fe200078e0aef */
[----:B------:R-:W-:Y:S01]  /*ae20*/  ISETP.GE.AND P3, PT, R10, RZ, PT ;  /* 0x000000ff0a00720c */ /* 0x000fe20003f66270 */
[----:B------:R-:W-:Y:S01]  /*ae30*/  IMAD.HI.U32 R10, R2, R11, RZ ;  /* 0x0000000b020a7227 */ /* 0x000fe200078e00ff */
[----:B------:R-:W-:-:S02]  /*ae40*/  ISETP.GE.AND P1, PT, R4, RZ, PT ;  /* 0x000000ff0400720c */ /* 0x000fc40003f26270 */
[----:B------:R-:W-:Y:S01]  /*ae50*/  ISETP.GE.AND P4, PT, R5, RZ, PT ;  /* 0x000000ff0500720c */ /* 0x000fe20003f86270 */
[--C-:B------:R-:W-:Y:S01]  /*ae60*/  @!P0 IMAD.IADD R243, R243, 0x1, -R8.reuse ;  /* 0x00000001f3f38824 */ /* 0x100fe200078e0a08 */
[----:B------:R-:W-:Y:S01]  /*ae70*/  ISETP.GE.AND P0, PT, R245, RZ, PT ;  /* 0x000000fff500720c */ /* 0x000fe20003f06270 */
[----:B------:R-:W-:Y:S01]  /*ae80*/  VIADD R5, R0, 0xef ;  /* 0x000000ef00057836 */ /* 0x000fe20000000000 */
[----:B------:R-:W-:Y:S01]  /*ae90*/  IABS R245, R245 ;  /* 0x000000f500f57213 */ /* 0x000fe20000000000 */
[----:B------:R-:W-:Y:S01]  /*aea0*/  @!P2 IMAD.IADD R244, R244, 0x1, -R8 ;  /* 0x00000001f4f4a824 */ /* 0x000fe200078e0a08 */
[----:B------:R-:W-:Y:S01]  /*aeb0*/  ISETP.GT.U32.AND P5, PT, R8, R243, PT ;  /* 0x000000f30800720c */ /* 0x000fe20003fa4070 */
[----:B------:R-:W-:Y:S01]  /*aec0*/  VIADD R4, R0, 0xee ;  /* 0x000000ee00047836 */ /* 0x000fe20000000000 */
[----:B------:R-:W-:Y:S01]  /*aed0*/  @!P6 IADD3 R242, R242, -R8, RZ ;  /* 0x80000008f2f2e210 */ /* 0x000fe20007ffe0ff */
[----:B------:R-:W-:Y:S01]  /*aee0*/  @!P3 IMAD.MOV R240, RZ, RZ, -R240 ;  /* 0x000000fffff0b224 */ /* 0x000fe200078e0af0 */
[----:B------:R-:W-:Y:S01]  /*aef0*/  ISETP.GT.U32.AND P2, PT, R8, R244, PT ;  /* 0x000000f40800720c */ /* 0x000fe20003f44070 */
[----:B------:R-:W-:Y:S01]  /*af00*/  IMAD.MOV R10, RZ, RZ, -R10 ;  /* 0x000000ffff0a7224 */ /* 0x000fe200078e0a0a */
[----:B------:R-:W-:Y:S01]  /*af10*/  ISETP.GE.AND P6, PT, R9, RZ, PT ;  /* 0x000000ff0900720c */ /* 0x000fe20003fc6270 */
[----:B------:R-:W-:Y:S01]  /*af20*/  IMAD.HI.U32 R9, R2, R245, RZ ;  /* 0x000000f502097227 */ /* 0x000fe200078e00ff */
[----:B------:R-:W-:-:S02]  /*af30*/  IABS R247, R5 ;  /* 0x0000000500f77213 */ /* 0x000fc40000000000 */
[----:B------:R-:W-:Y:S01]  /*af40*/  IABS R246, R4 ;  /* 0x0000000400f67213 */ /* 0x000fe20000000000 */
[----:B------:R-:W-:Y:S01]  /*af50*/  @!P1 IMAD.MOV R242, RZ, RZ, -R242 ;  /* 0x000000fffff29224 */ /* 0x000fe200078e0af2 */
[----:B------:R-:W-:Y:S01]  /*af60*/  ISETP.GE.AND P3, PT, R4, RZ, PT ;  /* 0x000000ff0400720c */ /* 0x000fe20003f66270 */
[C---:B------:R-:W-:Y:S01]  /*af70*/  IMAD.HI.U32 R4, R2.reuse, R247, RZ ;  /* 0x000000f702047227 */ /* 0x040fe200078e00ff */
[----:B------:R-:W-:Y:S02]  /*af80*/  ISETP.GE.AND P1, PT, R5, RZ, PT ;  /* 0x000000ff0500720c */ /* 0x000fe40003f26270 */
[----:B------:R-:W-:Y:S01]  /*af90*/  IADD3 R9, -R9, RZ, RZ ;  /* 0x000000ff09097210 */ /* 0x000fe20007ffe1ff */
[----:B------:R-:W-:Y:S01]  /*afa0*/  IMAD.HI.U32 R5, R2, R246, RZ ;  /* 0x000000f602057227 */ /* 0x000fe200078e00ff */
[----:B------:R-:W-:Y:S02]  /*afb0*/  IADD3 R3, R0, 0xf0, RZ ;  /* 0x000000f000037810 */ /* 0x000fe40007ffe0ff */
[----:B------:R-:W-:Y:S01]  /*afc0*/  @!P2 IADD3 R244, R244, -R8, RZ ;  /* 0x80000008f4f4a210 */ /* 0x000fe20007ffe0ff */
[----:B------:R-:W-:Y:S01]  /*afd0*/  IMAD.MOV R4, RZ, RZ, -R4 ;  /* 0x000000ffff047224 */ /* 0x000fe200078e0a04 */
[----:B------:R-:W-:Y:S01]  /*afe0*/  IABS R248, R3 ;  /* 0x0000000300f87213 */ /* 0x000fe20000000000 */
[----:B------:R-:W-:-:S02]  /*aff0*/  IMAD.MOV R5, RZ, RZ, -R5 ;  /* 0x000000ffff057224 */ /* 0x000fc400078e0a05 */
[----:B------:R-:W-:Y:S01]  /*b000*/  @!P5 IMAD.IADD R243, R243, 0x1, -R8 ;  /* 0x00000001f3f3d824 */ /* 0x000fe200078e0a08 */
[----:B------:R-:W-:Y:S01]  /*b010*/  ISETP.GE.AND P5, PT, R3, RZ, PT ;  /* 0x000000ff0300720c */ /* 0x000fe20003fa6270 */
[C---:B------:R-:W-:Y:S02]  /*b020*/  IMAD R245, R8.reuse, R9, R245 ;  /* 0x0000000908f57224 */ /* 0x040fe400078e02f5 */
[C---:B------:R-:W-:Y:S02]  /*b030*/  IMAD R247, R8.reuse, R4, R247 ;  /* 0x0000000408f77224 */ /* 0x040fe400078e02f7 */
[C---:B------:R-:W-:Y:S02]  /*b040*/  IMAD R246, R8.reuse, R5, R246 ;  /* 0x0000000508f67224 */ /* 0x040fe400078e02f6 */
[----:B------:R-:W-:Y:S01]  /*b050*/  @!P4 IMAD.MOV R243, RZ, RZ, -R243 ;  /* 0x000000fffff3c224 */ /* 0x000fe200078e0af3 */
[C---:B------:R-:W-:Y:S01]  /*b060*/  ISETP.GT.U32.AND P4, PT, R8.reuse, R245, PT ;  /* 0x000000f50800720c */ /* 0x040fe20003f84070 */
[----:B------:R-:W-:Y:S01]  /*b070*/  @!P6 IMAD.MOV R244, RZ, RZ, -R244 ;  /* 0x000000fffff4e224 */ /* 0x000fe200078e0af4 */
[----:B------:R-:W-:Y:S01]  /*b080*/  ISETP.GT.U32.AND P6, PT, R8, R247, PT ;  /* 0x000000f70800720c */ /* 0x000fe20003fc4070 */
[----:B------:R-:W-:Y:S01]  /*b090*/  IMAD.HI.U32 R3, R2, R248, RZ ;  /* 0x000000f802037227 */ /* 0x000fe200078e00ff */
[----:B------:R-:W-:-:S03]  /*b0a0*/  ISETP.GT.U32.AND P2, PT, R8, R246, PT ;  /* 0x000000f60800720c */ /* 0x000fc60003f44070 */
[----:B------:R-:W-:Y:S02]  /*b0b0*/  IMAD.MOV R3, RZ, RZ, -R3 ;  /* 0x000000ffff037224 */ /* 0x000fe400078e0a03 */
[----:B------:R-:W-:Y:S02]  /*b0c0*/  VIADD R9, R0, 0xf2 ;  /* 0x000000f200097836 */ /* 0x000fe40000000000 */
[----:B------:R-:W-:Y:S01]  /*b0d0*/  IMAD R248, R8, R3, R248 ;  /* 0x0000000308f87224 */ /* 0x000fe200078e02f8 */
[----:B------:R-:W-:Y:S01]  /*b0e0*/  IADD3 R3, R0, 0xf1, RZ ;  /* 0x000000f100037810 */ /* 0x000fe20007ffe0ff */
[----:B------:R-:W-:Y:S01]  /*b0f0*/  IMAD R11, R8, R10, R11 ;  /* 0x0000000a080b7224 */ /* 0x000fe200078e020b */
[----:B------:R-:W-:Y:S01]  /*b100*/  @!P4 IADD3 R245, R245, -R8, RZ ;  /* 0x80000008f5f5c210 */ /* 0x000fe20007ffe0ff */
[--C-:B------:R-:W-:Y:S01]  /*b110*/  @!P6 IMAD.IADD R247, R247, 0x1, -R8.reuse ;  /* 0x00000001f7f7e824 */ /* 0x100fe200078e0a08 */
[----:B------:R-:W-:Y:S01]  /*b120*/  IABS R15, R9 ;  /* 0x00000009000f7213 */ /* 0x000fe20000000000 */
[----:B------:R-:W-:Y:S01]  /*b130*/  @!P2 IMAD.IADD R246, R246, 0x1, -R8 ;  /* 0x00000001f6f6a824 */ /* 0x000fe200078e0a08 */
[----:B------:R-:W-:-:S02]  /*b140*/  IABS R16, R3 ;  /* 0x0000000300107213 */ /* 0x000fc40000000000 */
[----:B------:R-:W-:Y:S01]  /*b150*/  ISETP.GT.U32.AND P4, PT, R8, R245, PT ;  /* 0x000000f50800720c */ /* 0x000fe20003f84070 */
[----:B------:R-:W-:Y:S01]  /*b160*/  IMAD.HI.U32 R5, R2, R15, RZ ;  /* 0x0000000f02057227 */ /* 0x000fe200078e00ff */
[C---:B------:R-:W-:Y:S02]  /*b170*/  ISETP.GT.U32.AND P6, PT, R8.reuse, R247, PT ;  /* 0x000000f70800720c */ /* 0x040fe40003fc4070 */
[----:B------:R-:W-:Y:S01]  /*b180*/  ISETP.GT.U32.AND P2, PT, R8, R246, PT ;  /* 0x000000f60800720c */ /* 0x000fe20003f44070 */
[----:B------:R-:W-:Y:S01]  /*b190*/  IMAD.HI.U32 R4, R2, R16, RZ ;  /* 0x0000001002047227 */ /* 0x000fe200078e00ff */
[----:B------:R-:W-:Y:S02]  /*b1a0*/  IADD3 R5, -R5, RZ, RZ ;  /* 0x000000ff05057210 */ /* 0x000fe40007ffe1ff */
[----:B------:R-:W-:Y:S01]  /*b1b0*/  IABS R10, R188 ;  /* 0x000000bc000a7213 */ /* 0x000fe20000000000 */
[----:B------:R-:W-:Y:S02]  /*b1c0*/  IMAD.MOV R4, RZ, RZ, -R4 ;  /* 0x000000ffff047224 */ /* 0x000fe400078e0a04 */
[----:B------:R-:W-:-:S02]  /*b1d0*/  IMAD R15, R8, R5, R15 ;  /* 0x00000005080f7224 */ /* 0x000fc400078e020f */
[----:B------:R-:W-:Y:S01]  /*b1e0*/  @!P4 IMAD.IADD R245, R245, 0x1, -R8 ;  /* 0x00000001f5f5c824 */ /* 0x000fe200078e0a08 */
[C---:B------:R-:W-:Y:S01]  /*b1f0*/  ISETP.GT.U32.AND P4, PT, R8.reuse, R248, PT ;  /* 0x000000f80800720c */ /* 0x040fe20003f84070 */
[C---:B------:R-:W-:Y:S02]  /*b200*/  IMAD R16, R8.reuse, R4, R16 ;  /* 0x0000000408107224 */ /* 0x040fe400078e0210 */
[--C-:B------:R-:W-:Y:S01]  /*b210*/  @!P6 IMAD.IADD R247, R247, 0x1, -R8.reuse ;  /* 0x00000001f7f7e824 */ /* 0x100fe200078e0a08 */
[----:B------:R-:W-:Y:S01]  /*b220*/  ISETP.GT.U32.AND P6, PT, R8, R15, PT ;  /* 0x0000000f0800720c */ /* 0x000fe20003fc4070 */
[----:B------:R-:W-:Y:S01]  /*b230*/  @!P2 IMAD.IADD R246, R246, 0x1, -R8 ;  /* 0x00000001f6f6a824 */ /* 0x000fe200078e0a08 */
[----:B------:R-:W-:Y:S01]  /*b240*/  ISETP.GT.U32.AND P2, PT, R8, R16, PT ;  /* 0x000000100800720c */ /* 0x000fe20003f44070 */
[----:B------:R-:W-:-:S04]  /*b250*/  IMAD.HI.U32 R4, R2, R13, RZ ;  /* 0x0000000d02047227 */ /* 0x000fc800078e00ff */
[----:B------:R-:W-:Y:S02]  /*b260*/  @!P0 IMAD.MOV R245, RZ, RZ, -R245 ;  /* 0x000000fffff58224 */ /* 0x000fe400078e0af5 */
[----:B------:R-:W-:Y:S01]  /*b270*/  @!P4 IMAD.IADD R248, R248, 0x1, -R8 ;  /* 0x00000001f8f8c824 */ /* 0x000fe200078e0a08 */
[----:B------:R-:W-:Y:S01]  /*b280*/  ISETP.GE.AND P4, PT, R3, RZ, PT ;  /* 0x000000ff0300720c */ /* 0x000fe20003f86270 */
[----:B------:R-:W-:Y:S01]  /*b290*/  IMAD.MOV R4, RZ, RZ, -R4 ;  /* 0x000000ffff047224 */ /* 0x000fe200078e0a04 */
[----:B------:R-:W-:Y:S01]  /*b2a0*/  IABS R3, R18 ;  /* 0x0000001200037213 */ /* 0x000fe20000000000 */
[--C-:B------:R-:W-:Y:S02]  /*b2b0*/  @!P6 IMAD.IADD R15, R15, 0x1, -R8.reuse ;  /* 0x000000010f0fe824 */ /* 0x100fe400078e0a08 */
[----:B------:R-:W-:Y:S01]  /*b2c0*/  @!P2 IMAD.IADD R16, R16, 0x1, -R8 ;  /* 0x000000011010a824 */ /* 0x000fe200078e0a08 */
[----:B------:R-:W-:Y:S01]  /*b2d0*/  ISETP.GT.U32.AND P2, PT, R8, R248, PT ;  /* 0x000000f80800720c */ /* 0x000fe20003f44070 */
[----:B------:R-:W-:Y:S01]  /*b2e0*/  IMAD.HI.U32 R5, R2, R12, RZ ;  /* 0x0000000c02057227 */ /* 0x000fe200078e00ff */
[----:B------:R-:W-:-:S02]  /*b2f0*/  ISETP.GT.U32.AND P0, PT, R8, R15, PT ;  /* 0x0000000f0800720c */ /* 0x000fc40003f04070 */
[C---:B------:R-:W-:Y:S01]  /*b300*/  ISETP.GT.U32.AND P6, PT, R8.reuse, R16, PT ;  /* 0x000000100800720c */ /* 0x040fe20003fc4070 */
[----:B------:R-:W-:Y:S01]  /*b310*/  IMAD R13, R8, R4, R13 ;  /* 0x00000004080d7224 */ /* 0x000fe200078e020d */
[----:B------:R-:W-:Y:S01]  /*b320*/  IABS R4, R19 ;  /* 0x0000001300047213 */ /* 0x000fe20000000000 */
[----:B------:R-:W-:Y:S01]  /*b330*/  IMAD.HI.U32 R48, R2, R10, RZ ;  /* 0x0000000a02307227 */ /* 0x000fe200078e00ff */
[----:B------:R-:W-:-:S03]  /*b340*/  IADD3 R5, -R5, RZ, RZ ;  /* 0x000000ff05057210 */ /* 0x000fc60007ffe1ff */
[----:B------:R-:W-:Y:S02]  /*b350*/  IMAD.MOV R48, RZ, RZ, -R48 ;  /* 0x000000ffff307224 */ /* 0x000fe400078e0a30 */
[--C-:B------:R-:W-:Y:S01]  /*b360*/  @!P2 IMAD.IADD R248, R248, 0x1, -R8.reuse ;  /* 0x00000001f8f8a824 */ /* 0x100fe200078e0a08 */
[C---:B------:R-:W-:Y:S01]  /*b370*/  ISETP.GT.U32.AND P2, PT, R8.reuse, R13, PT ;  /* 0x0000000d0800720c */ /* 0x040fe20003f44070 */
[----:B------:R-:W-:Y:S01]  /*b380*/  @!P0 IMAD.IADD R15, R15, 0x1, -R8 ;  /* 0x000000010f0f8824 */ /* 0x000fe200078e0a08 */
[----:B------:R-:W-:Y:S01]  /*b390*/  ISETP.GT.U32.AND P0, PT, R8, R11, PT ;  /* 0x0000000b0800720c */ /* 0x000fe20003f04070 */
[----:B------:R-:W-:Y:S01]  /*b3a0*/  IMAD.HI.U32 R49, R2, R4, RZ ;  /* 0x0000000402317227 */ /* 0x000fe200078e00ff */
[----:B------:R-:W-:Y:S02]  /*b3b0*/  @!P5 IADD3 R248, -R248, RZ, RZ ;  /* 0x000000fff8f8d210 */ /* 0x000fe40007ffe1ff */
[----:B------:R-:W-:Y:S01]  /*b3c0*/  @!P6 IADD3 R16, R16, -R8, RZ ;  /* 0x800000081010e210 */ /* 0x000fe20007ffe0ff */
[C---:B------:R-:W-:Y:S01]  /*b3d0*/  IMAD R12, R8.reuse, R5, R12 ;  /* 0x00000005080c7224 */ /* 0x040fe200078e020c */
[----:B------:R-:W-:Y:S01]  /*b3e0*/  IABS R5, R55 ;  /* 0x0000003700057213 */ /* 0x000fe20000000000 */
[----:B------:R-:W-:-:S02]  /*b3f0*/  IMAD R10, R8, R48, R10 ;  /* 0x00000030080a7224 */ /* 0x000fc400078e020a */
[----:B------:R-:W-:Y:S01]  /*b400*/  IMAD.MOV R48, RZ, RZ, -R49 ;  /* 0x000000ffff307224 */ /* 0x000fe200078e0a31 */
[----:B------:R-:W-:Y:S01]  /*b410*/  ISETP.GT.U32.AND P6, PT, R8, R12, PT ;  /* 0x0000000c0800720c */ /* 0x000fe20003fc4070 */
[----:B------:R-:W-:Y:S02]  /*b420*/  IMAD.HI.U32 R54, R2, R5, RZ ;  /* 0x0000000502367227 */ /* 0x000fe400078e00ff */
[----:B------:R-:W-:Y:S02]  /*b430*/  @!P0 IADD3 R11, R11, -R8, RZ ;  /* 0x800000080b0b8210 */ /* 0x000fe40007ffe0ff */
[----:B------:R-:W-:Y:S01]  /*b440*/  IMAD R4, R8, R48, R4 ;  /* 0x0000003008047224 */ /* 0x000fe200078e0204 */
[----:B------:R-:W-:Y:S01]  /*b450*/  ISETP.GE.AND P0, PT, R14, RZ, PT ;  /* 0x000000ff0e00720c */ /* 0x000fe20003f06270 */
[----:B------:R-:W-:Y:S01]  /*b460*/  VIADD R48, R0, 0xfb ;  /* 0x000000fb00307836 */ /* 0x000fe20000000000 */
[----:B------:R-:W-:Y:S01]  /*b470*/  ISETP.GT.U32.AND P5, PT, R8, R11, PT ;  /* 0x0000000b0800720c */ /* 0x000fe20003fa4070 */
[----:B------:R-:W-:Y:S01]  /*b480*/  @!P2 IMAD.IADD R13, R13, 0x1, -R8 ;  /* 0x000000010d0da824 */ /* 0x000fe200078e0a08 */
[----:B------:R-:W-:Y:S01]  /*b490*/  ISETP.GE.AND P2, PT, R9, RZ, PT ;  /* 0x000000ff0900720c */ /* 0x000fe20003f46270 */
[----:B------:R-:W-:Y:S01]  /*b4a0*/  IMAD.HI.U32 R249, R2, R3, RZ ;  /* 0x0000000302f97227 */ /* 0x000fe200078e00ff */
[----:B------:R-:W-:-:S02]  /*b4b0*/  IADD3 R9, -R54, RZ, RZ ;  /* 0x000000ff36097210 */ /* 0x000fc40007ffe1ff */
[----:B------:R-:W-:Y:S01]  /*b4c0*/  IABS R252, R48 ;  /* 0x0000003000fc7213 */ /* 0x000fe20000000000 */
[----:B------:R-:W-:Y:S01]  /*b4d0*/  @!P6 IMAD.IADD R12, R12, 0x1, -R8 ;  /* 0x000000010c0ce824 */ /* 0x000fe200078e0a08 */
[C---:B------:R-:W-:Y:S01]  /*b4e0*/  ISETP.GT.U32.AND P6, PT, R8.reuse, R10, PT ;  /* 0x0000000a0800720c */ /* 0x040fe20003fc4070 */
[----:B------:R-:W-:Y:S01]  /*b4f0*/  IMAD R5, R8, R9, R5 ;  /* 0x0000000908057224 */ /* 0x000fe200078e0205 */
[----:B------:R-:W-:Y:S01]  /*b500*/  IABS R14, R7 ;  /* 0x00000007000e7213 */ /* 0x000fe20000000000 */
[----:B------:R-:W-:-:S04]  /*b510*/  IMAD.HI.U32 R9, R2, R252, RZ ;  /* 0x000000fc02097227 */ /* 0x000fc800078e00ff */
[----:B------:R-:W-:Y:S02]  /*b520*/  IMAD.MOV R9, RZ, RZ, -R9 ;  /* 0x000000ffff097224 */ /* 0x000fe400078e0a09 */
[----:B------:R-:W-:Y:S02]  /*b530*/  @!P5 IMAD.IADD R11, R11, 0x1, -R8 ;  /* 0x000000010b0bd824 */ /* 0x000fe400078e0a08 */
[----:B------:R-:W-:Y:S02]  /*b540*/  IMAD R252, R8, R9, R252 ;  /* 0x0000000908fc7224 */ /* 0x000fe400078e02fc */
[----:B------:R-:W-:Y:S01]  /*b550*/  @!P6 IMAD.IADD R10, R10, 0x1, -R8 ;  /* 0x000000010a0ae824 */ /* 0x000fe200078e0a08 */
[C---:B------:R-:W-:Y:S01]  /*b560*/  ISETP.GT.U32.AND P6, PT, R8.reuse, R5, PT ;  /* 0x000000050800720c */ /* 0x040fe20003fc4070 */
[----:B------:R-:W-:Y:S01]  /*b570*/  IMAD.MOV R49, RZ, RZ, -R249 ;  /* 0x000000ffff317224 */ /* 0x000fe200078e0af9 */
[----:B------:R-:W-:Y:S01]  /*b580*/  ISETP.GT.U32.AND P5, PT, R8, R252, PT ;  /* 0x000000fc0800720c */ /* 0x000fe20003fa4070 */
[----:B------:R-:W-:Y:S01]  /*b590*/  @!P2 IMAD.MOV R15, RZ, RZ, -R15 ;  /* 0x000000ffff0fa224 */ /* 0x000fe200078e0a0f */
[----:B------:R-:W-:Y:S01]  /*b5a0*/  IABS R249, R6 ;  /* 0x0000000600f97213 */ /* 0x000fe20000000000 */
[----:B------:R-:W-:-:S04]  /*b5b0*/  IMAD.HI.U32 R9, R2, R14, RZ ;  /* 0x0000000e02097227 */ /* 0x000fc800078e00ff */
[----:B---3--:R-:W-:Y:S01]  /*b5c0*/  IMAD.HI.U32 R22, R2, R249, RZ ;  /* 0x000000f902167227 */ /* 0x008fe200078e00ff */
[----:B------:R-:W-:-:S03]  /*b5d0*/  IADD3 R9, -R9, RZ, RZ ;  /* 0x000000ff09097210 */ /* 0x000fc60007ffe1ff */
[----:B------:R-:W-:Y:S01]  /*b5e0*/  @!P6 IADD3 R5, R5, -R8, RZ ;  /* 0x800000080505e210 */ /* 0x000fe20007ffe0ff */
[----:B------:R-:W-:Y:S01]  /*b5f0*/  IMAD.MOV R22, RZ, RZ, -R22 ;  /* 0x000000ffff167224 */ /* 0x000fe200078e0a16 */
[----:B------:R-:W-:Y:S01]  /*b600*/  ISETP.GT.U32.AND P6, PT, R8, R4, PT ;  /* 0x000000040800720c */ /* 0x000fe20003fc4070 */
[----:B------:R-:W-:Y:S01]  /*b610*/  @!P5 IMAD.IADD R252, R252, 0x1, -R8 ;  /* 0x00000001fcfcd824 */ /* 0x000fe200078e0a08 */
[----:B------:R-:W-:Y:S01]  /*b620*/  ISETP.GE.AND P5, PT, R188, RZ, PT ;  /* 0x000000ffbc00720c */ /* 0x000fe20003fa6270 */
[----:B------:R-:W-:Y:S01]  /*b630*/  VIADD R54, R0, 0xfc ;  /* 0x000000fc00367836 */ /* 0x000fe20000000000 */
[----:B------:R-:W2:Y:S01]  /*b640*/  LDL.LU R188, [R1+0x64] ;  /* 0x0000640001bc7983 */ /* 0x000ea20000300800 */
[C---:B------:R-:W-:Y:S01]  /*b650*/  ISETP.GT.U32.AND P2, PT, R8.reuse, R5, PT ;  /* 0x000000050800720c */ /* 0x040fe20003f44070 */
[----:B------:R-:W-:Y:S02]  /*b660*/  IMAD R3, R8, R49, R3 ;  /* 0x0000003108037224 */ /* 0x000fe400078e0203 */
[----:B------:R-:W-:Y:S01]  /*b670*/  VIADD R49, R0, 0xfa ;  /* 0x000000fa00317836 */ /* 0x000fe20000000000 */
[----:B------:R-:W-:Y:S01]  /*b680*/  IABS R250, R54 ;  /* 0x0000003600fa7213 */ /* 0x000fe20000000000 */
[C---:B------:R-:W-:Y:S01]  /*b690*/  IMAD R249, R8.reuse, R22, R249 ;  /* 0x0000001608f97224 */ /* 0x040fe200078e02f9 */
[----:B------:R-:W-:Y:S01]  /*b6a0*/  IABS R22, R0 ;  /* 0x0000000000167213 */ /* 0x000fe20000000000 */
[----:B------:R-:W-:Y:S01]  /*b6b0*/  @!P4 IMAD.MOV R16, RZ, RZ, -R16 ;  /* 0x000000ffff10c224 */ /* 0x000fe200078e0a10 */
[----:B------:R-:W-:Y:S01]  /*b6c0*/  IABS R251, R49 ;  /* 0x0000003100fb7213 */ /* 0x000fe20000000000 */
[C---:B------:R-:W-:Y:S01]  /*b6d0*/  IMAD R14, R8.reuse, R9, R14 ;  /* 0x00000009080e7224 */ /* 0x040fe200078e020e */
[C---:B------:R-:W-:Y:S01]  /*b6e0*/  ISETP.GT.U32.AND P4, PT, R8.reuse, R10, PT ;  /* 0x0000000a0800720c */ /* 0x040fe20003f84070 */
[----:B------:R-:W-:Y:S01]  /*b6f0*/  @!P3 IMAD.MOV R246, RZ, RZ, -R246 ;  /* 0x000000fffff6b224 */ /* 0x000fe200078e0af6 */
[----:B------:R-:W-:Y:S01]  /*b700*/  ISETP.GT.U32.AND P3, PT, R8, R13, PT ;  /* 0x0000000d0800720c */ /* 0x000fe20003f64070 */
[----:B------:R-:W-:Y:S01]  /*b710*/  IMAD.MOV.U32 R9, RZ, RZ, R22 ;  /* 0x000000ffff097224 */ /* 0x000fe200078e0016 */
[----:B------:R-:W-:Y:S01]  /*b720*/  @!P2 IADD3 R5, R5, -R8, RZ ;  /* 0x800000080505a210 */ /* 0x000fe20007ffe0ff */
[----:B----4-:R-:W-:Y:S01]  /*b730*/  IMAD.HI.U32 R23, R2, R250, RZ ;  /* 0x000000fa02177227 */ /* 0x010fe200078e00ff */
[----:B------:R-:W-:-:S03]  /*b740*/  ISETP.GT.U32.AND P2, PT, R8, R249, PT ;  /* 0x000000f90800720c */ /* 0x000fc60003f44070 */
[----:B------:R-:W-:Y:S01]  /*b750*/  @!P1 IMAD.MOV R247, RZ, RZ, -R247 ;  /* 0x000000fffff79224 */ /* 0x000fe200078e0af7 */
[----:B------:R-:W-:Y:S01]  /*b760*/  ISETP.GT.U32.AND P1, PT, R8, R12, PT ;  /* 0x0000000c0800720c */ /* 0x000fe20003f24070 */
[----:B------:R-:W-:-:S04]  /*b770*/  IMAD.HI.U32 R24, R2, R251, RZ ;  /* 0x000000fb02187227 */ /* 0x000fc800078e00ff */
[----:B------:R-:W-:Y:S01]  /*b780*/  IMAD.HI.U32 R2, R2, R9, RZ ;  /* 0x0000000902027227 */ /* 0x000fe200078e00ff */
[----:B------:R-:W-:Y:S02]  /*b790*/  @!P3 IADD3 R13, R13, -R8, RZ ;  /* 0x800000080d0db210 */ /* 0x000fe40007ffe0ff */
[----:B------:R-:W-:Y:S01]  /*b7a0*/  ISETP.GT.U32.AND P3, PT, R8, R3, PT ;  /* 0x000000030800720c */ /* 0x000fe20003f64070 */
[----:B------:R-:W-:Y:S02]  /*b7b0*/  IMAD.MOV R23, RZ, RZ, -R23 ;  /* 0x000000ffff177224 */ /* 0x000fe400078e0a17 */
[----:B------:R-:W-:Y:S02]  /*b7c0*/  @!P6 IMAD.IADD R4, R4, 0x1, -R8 ;  /* 0x000000010404e824 */ /* 0x000fe400078e0a08 */
[----:B------:R-:W-:Y:S02]  /*b7d0*/  IMAD.MOV R24, RZ, RZ, -R24 ;  /* 0x000000ffff187224 */ /* 0x000fe400078e0a18 */
[----:B------:R-:W-:Y:S01]  /*b7e0*/  IMAD.MOV R2, RZ, RZ, -R2 ;  /* 0x000000ffff027224 */ /* 0x000fe200078e0a02 */
[C---:B------:R-:W-:Y:S01]  /*b7f0*/  ISETP.GT.U32.AND P6, PT, R8.reuse, R4, PT ;  /* 0x000000040800720c */ /* 0x040fe20003fc4070 */
[----:B------:R-:W-:-:S02]  /*b800*/  IMAD R250, R8, R23, R250 ;  /* 0x0000001708fa7224 */ /* 0x000fc400078e02fa */
[C---:B------:R-:W-:Y:S02]  /*b810*/  IMAD R251, R8.reuse, R24, R251 ;  /* 0x0000001808fb7224 */ /* 0x040fe400078e02fb */
[----:B------:R-:W-:Y:S01]  /*b820*/  IMAD R2, R8, R2, R9 ;  /* 0x0000000208027224 */ /* 0x000fe200078e0209 */
[----:B------:R-:W3:Y:S01]  /*b830*/  LDL.LU R24, [R1+0x38] ;  /* 0x0000380001187983 */ /* 0x000ee20000300800 */
[--C-:B------:R-:W-:Y:S01]  /*b840*/  @!P4 IMAD.IADD R10, R10, 0x1, -R8.reuse ;  /* 0x000000010a0ac824 */ /* 0x100fe200078e0a08 */
[----:B------:R-:W-:Y:S01]  /*b850*/  ISETP.GT.U32.AND P4, PT, R8, R250, PT ;  /* 0x000000fa0800720c */ /* 0x000fe20003f84070 */
[--C-:B------:R-:W-:Y:S01]  /*b860*/  @!P1 IMAD.IADD R12, R12, 0x1, -R8.reuse ;  /* 0x000000010c0c9824 */ /* 0x100fe200078e0a08 */
[C---:B------:R-:W-:Y:S01]  /*b870*/  ISETP.GT.U32.AND P1, PT, R8.reuse, R251, PT ;  /* 0x000000fb0800720c */ /* 0x040fe20003f24070 */
[--C-:B------:R-:W-:Y:S01]  /*b880*/  @!P2 IMAD.IADD R249, R249, 0x1, -R8.reuse ;  /* 0x00000001f9f9a824 */ /* 0x100fe200078e0a08 */
[----:B------:R-:W-:Y:S01]  /*b890*/  ISETP.GT.U32.AND P2, PT, R8, R2, PT ;  /* 0x000000020800720c */ /* 0x000fe20003f44070 */
[--C-:B------:R-:W-:Y:S01]  /*b8a0*/  @!P6 IMAD.IADD R4, R4, 0x1, -R8.reuse ;  /* 0x000000010404e824 */ /* 0x100fe200078e0a08 */
[----:B------:R-:W-:Y:S01]  /*b8b0*/  ISETP.GT.U32.AND P6, PT, R8, R14, PT ;  /* 0x0000000e0800720c */ /* 0x000fe20003fc4070 */
[--C-:B------:R-:W-:Y:S01]  /*b8c0*/  @!P3 IMAD.IADD R3, R3, 0x1, -R8.reuse ;  /* 0x000000010303b824 */ /* 0x100fe200078e0a08 */
[----:B------:R-:W-:Y:S01]  /*b8d0*/  ISETP.GE.AND P3, PT, R21, RZ, PT ;  /* 0x000000ff1500720c */ /* 0x000fe20003f66270 */
[----:B------:R-:W-:Y:S01]  /*b8e0*/  @!P0 IMAD.MOV R13, RZ, RZ, -R13 ;  /* 0x000000ffff0d8224 */ /* 0x000fe200078e0a0d */
[----:B------:R-:W4:Y:S03]  /*b8f0*/  LDL.LU R23, [R1+0x34] ;  /* 0x0000340001177983 */ /* 0x000f260000300800 */
[----:B------:R-:W-:Y:S01]  /*b900*/  @!P4 IMAD.IADD R250, R250, 0x1, -R8 ;  /* 0x00000001fafac824 */ /* 0x000fe200078e0a08 */
[----:B------:R-:W-:Y:S01]  /*b910*/  ISETP.GE.AND P4, PT, R55, RZ, PT ;  /* 0x000000ff3700720c */ /* 0x000fe20003f86270 */
[----:B------:R-:W-:Y:S01]  /*b920*/  @!P5 IMAD.MOV R10, RZ, RZ, -R10 ;  /* 0x000000ffff0ad224 */ /* 0x000fe200078e0a0a */
[-C--:B------:R-:W-:Y:S01]  /*b930*/  @!P1 IADD3 R251, R251, -R8.reuse, RZ ;  /* 0x80000008fbfb9210 */ /* 0x080fe20007ffe0ff */
[----:B------:R-:W-:Y:S01]  /*b940*/  IMAD R9, R17, UR4, RZ ;  /* 0x0000000411097c24 */ /* 0x000fe2000f8e02ff */
[----:B------:R-:W-:Y:S01]  /*b950*/  @!P2 IADD3 R2, R2, -R8, RZ ;  /* 0x800000080202a210 */ /* 0x000fe20007ffe0ff */
[----:B------:R-:W4:Y:S01]  /*b960*/  LDL.LU R22, [R1+0x30] ;  /* 0x0000300001167983 */ /* 0x000f220000300800 */
[----:B------:R-:W-:-:S02]  /*b970*/  ISETP.GE.AND P1, PT, R20, RZ, PT ;  /* 0x000000ff1400720c */ /* 0x000fc40003f26270 */
[----:B------:R-:W-:Y:S02]  /*b980*/  ISETP.GT.U32.AND P2, PT, R8, R249, PT ;  /* 0x000000f90800720c */ /* 0x000fe40003f44070 */
[----:B------:R-:W-:Y:S01]  /*b990*/  @!P6 IADD3 R14, R14, -R8, RZ ;  /* 0x800000080e0ee210 */ /* 0x000fe20007ffe0ff */
[----:B------:R-:W-:Y:S01]  /*b9a0*/  @!P3 IMAD.MOV R12, RZ, RZ, -R12 ;  /* 0x000000ffff0cb224 */ /* 0x000fe200078e0a0c */
[C---:B------:R-:W-:Y:S01]  /*b9b0*/  ISETP.GT.U32.AND P0, PT, R8.reuse, R3, PT ;  /* 0x000000030800720c */ /* 0x040fe20003f04070 */
[----:B------:R-:W-:Y:S01]  /*b9c0*/  @!P4 IMAD.MOV R5, RZ, RZ, -R5 ;  /* 0x000000ffff05c224 */ /* 0x000fe200078e0a05 */
[C---:B------:R-:W-:Y:S01]  /*b9d0*/  ISETP.GT.U32.AND P5, PT, R8.reuse, R2, PT ;  /* 0x000000020800720c */ /* 0x040fe20003fa4070 */
[----:B------:R-:W4:Y:S01]  /*b9e0*/  LDL.LU R21, [R1+0x2c] ;  /* 0x00002c0001157983 */ /* 0x000f220000300800 */
[C---:B------:R-:W-:Y:S02]  /*b9f0*/  ISETP.GT.U32.AND P4, PT, R8.reuse, R14, PT ;  /* 0x0000000e0800720c */ /* 0x040fe40003f84070 */
[C---:B------:R-:W-:Y:S01]  /*ba00*/  ISETP.GT.U32.AND P3, PT, R8.reuse, R251, PT ;  /* 0x000000fb0800720c */ /* 0x040fe20003f64070 */
[----:B------:R-:W-:Y:S01]  /*ba10*/  @!P1 IMAD.MOV R11, RZ, RZ, -R11 ;  /* 0x000000ffff0b9224 */ /* 0x000fe200078e0a0b */
[C---:B------:R-:W-:Y:S01]  /*ba20*/  ISETP.GT.U32.AND P6, PT, R8.reuse, R252, PT ;  /* 0x000000fc0800720c */ /* 0x040fe20003fc4070 */
[--C-:B------:R-:W-:Y:S01]  /*ba30*/  @!P2 IMAD.IADD R249, R249, 0x1, -R8.reuse ;  /* 0x00000001f9f9a824 */ /* 0x100fe200078e0a08 */
[----:B------:R-:W-:Y:S01]  /*ba40*/  ISETP.GT.U32.AND P1, PT, R8, R250, PT ;  /* 0x000000fa0800720c */ /* 0x000fe20003f24070 */
[----:B------:R-:W4:Y:S01]  /*ba50*/  LDL.LU R20, [R1+0x28] ;  /* 0x0000280001147983 */ /* 0x000f220000300800 */
[----:B------:R-:W-:Y:S01]  /*ba60*/  ISETP.GE.AND P2, PT, R0, RZ, PT ;  /* 0x000000ff0000720c */ /* 0x000fe20003f46270 */
[--C-:B------:R-:W-:Y:S01]  /*ba70*/  @!P0 IMAD.IADD R3, R3, 0x1, -R8.reuse ;  /* 0x0000000103038824 */ /* 0x100fe200078e0a08 */
[----:B------:R-:W-:Y:S01]  /*ba80*/  ISETP.GE.AND P0, PT, R19, RZ, PT ;  /* 0x000000ff1300720c */ /* 0x000fe20003f06270 */
[----:B------:R-:W-:Y:S01]  /*ba90*/  @!P5 IMAD.IADD R2, R2, 0x1, -R8 ;  /* 0x000000010202d824 */ /* 0x000fe200078e0a08 */
[----:B------:R-:W4:Y:S01]  /*baa0*/  LDL.LU R19, [R1+0x24] ;  /* 0x0000240001137983 */ /* 0x000f220000300800 */
[----:B------:R-:W-:-:S02]  /*bab0*/  @!P4 IADD3 R14, R14, -R8, RZ ;  /* 0x800000080e0ec210 */ /* 0x000fc40007ffe0ff */
[----:B------:R-:W-:Y:S01]  /*bac0*/  IMAD.MOV.U32 R17, RZ, RZ, R2 ;  /* 0x000000ffff117224 */ /* 0x000fe200078e0002 */
[----:B------:R-:W-:Y:S01]  /*bad0*/  ISETP.GE.AND P4, PT, R54, RZ, PT ;  /* 0x000000ff3600720c */ /* 0x000fe20003f86270 */
[--C-:B------:R-:W-:Y:S01]  /*bae0*/  @!P6 IMAD.IADD R252, R252, 0x1, -R8.reuse ;  /* 0x00000001fcfce824 */ /* 0x100fe200078e0a08 */
[----:B------:R-:W-:Y:S01]  /*baf0*/  LEA R54, P5, R9, UR6, 0x2 ;  /* 0x0000000609367c11 */ /* 0x000fe2000f8a10ff */
[----:B------:R-:W-:Y:S01]  /*bb00*/  @!P1 IMAD.IADD R250, R250, 0x1, -R8 ;  /* 0x00000001fafa9824 */ /* 0x000fe200078e0a08 */
[----:B------:R-:W-:Y:S02]  /*bb10*/  @!P3 IADD3 R251, R251, -R8, RZ ;  /* 0x80000008fbfbb210 */ /* 0x000fe40007ffe0ff */
[----:B------:R-:W-:Y:S01]  /*bb20*/  @!P2 IADD3 R17, -R17, RZ, RZ ;  /* 0x000000ff1111a210 */ /* 0x000fe20007ffe1ff */
[----:B------:R-:W-:Y:S01]  /*bb30*/  @!P0 IMAD.MOV R4, RZ, RZ, -R4 ;  /* 0x000000ffff048224 */ /* 0x000fe200078e0a04 */
[----:B------:R-:W-:Y:S02]  /*bb40*/  ISETP.GE.AND P3, PT, R18, RZ, PT ;  /* 0x000000ff1200720c */ /* 0x000fe40003f66270 */
[----:B------:R-:W4:Y:S01]  /*bb50*/  LDL.LU R18, [R1+0x20] ;  /* 0x0000200001127983 */ /* 0x000f220000300800 */
[----:B------:R-:W-:-:S02]  /*bb60*/  ISETP.GE.AND P0, PT, R6, RZ, PT ;  /* 0x000000ff0600720c */ /* 0x000fc40003f06270 */
[----:B------:R-:W-:Y:S02]  /*bb70*/  LEA.HI.X.SX32 R55, R9, UR7, 0x2, P5 ;  /* 0x0000000709377c11 */ /* 0x000fe4000a8f16ff */
[----:B------:R-:W-:Y:S01]  /*bb80*/  ISETP.GE.AND P5, PT, R7, RZ, PT ;  /* 0x000000ff0700720c */ /* 0x000fe20003fa6270 */
[----:B--2---:R-:W-:Y:S02]  /*bb90*/  IMAD R2, R188, UR4, RZ ;  /* 0x00000004bc027c24 */ /* 0x004fe4000f8e02ff */
[----:B------:R-:W2:Y:S03]  /*bba0*/  LDL.LU R188, [R1+0x1c] ;  /* 0x00001c0001bc7983 */ /* 0x000ea60000300800 */
[C---:B------:R-:W-:Y:S01]  /*bbb0*/  LEA R8, P2, R2.reuse, UR6, 0x2 ;  /* 0x0000000602087c11 */ /* 0x040fe2000f8410ff */
[----:B------:R-:W2:Y:S03]  /*bbc0*/  LDL.LU R6, [R1+0x18] ;  /* 0x0000180001067983 */ /* 0x000ea60000300800 */
[----:B------:R-:W-:Y:S01]  /*bbd0*/  LEA.HI.X.SX32 R9, R2, UR7, 0x2, P2 ;  /* 0x0000000702097c11 */ /* 0x000fe200090f16ff */
[----:B------:R-:W2:Y:S04]  /*bbe0*/  LDL.LU R7, [R1+0x14] ;  /* 0x0000140001077983 */ /* 0x000ea80000300800 */
[----:B------:R-:W3:Y:S01]  /*bbf0*/  LDL R2, [R1+0x144c] ;  /* 0x00144c0001027983 */ /* 0x000ee20000100800 */
[----:B------:R-:W1:Y:S01]  /*bc00*/  S2R R25, SR_TID.X ;  /* 0x0000000000197919 */ /* 0x000e620000002100 */
[----:B------:R-:W-:-:S02]  /*bc10*/  ISETP.GE.AND P6, PT, R49, RZ, PT ;  /* 0x000000ff3100720c */ /* 0x000fc40003fc6270 */
[----:B------:R-:W-:Y:S02]  /*bc20*/  ISETP.GE.AND P1, PT, R48, RZ, PT ;  /* 0x000000ff3000720c */ /* 0x000fe40003f26270 */
[----:B------:R-:W1:Y:S02]  /*bc30*/  LDC.64 R48, c[0x0][0x238] ;  /* 0x00008e00ff307b82 */ /* 0x000e640000000a00 */
[----:B-1----:R-:W-:-:S05]  /*bc40*/  LOP3.LUT R25, R25, 0x7f, RZ, 0xc0, !PT ;  /* 0x0000007f19197812 */ /* 0x002fca00078ec0ff */
[----:B------:R-:W-:Y:S02]  /*bc50*/  IMAD R49, R25, R49, RZ ;  /* 0x0000003119317224 */ /* 0x000fe400078e02ff */
[----:B------:R-:W2:Y:S04]  /*bc60*/  LDL.LU R25, [R1+0x1840] ;  /* 0x0018400001197983 */ /* 0x000ea80000300800 */
[----:B------:R1:W-:Y:S02]  /*bc70*/  STL [R1+0x3c], R49 ;  /* 0x00003c3101007387 */ /* 0x0003e40000100800 */
[----:B-1----:R-:W-:Y:S02]  /*bc80*/  IMAD.MOV.U32 R49, RZ, RZ, R252 ;  /* 0x000000ffff317224 */ /* 0x002fe400078e00fc */
[----:B------:R-:W2:Y:S01]  /*bc90*/  LDL.LU R252, [R1+0x10] ;  /* 0x0000100001fc7983 */ /* 0x000ea20000300800 */
[----:B---3--:R-:W-:-:S02]  /*bca0*/  ISETP.NE.AND P2, PT, R2, RZ, PT ;  /* 0x000000ff0200720c */ /* 0x008fc40003f45270 */
[----:B------:R-:W-:-:S04]  /*bcb0*/  LOP3.LUT R2, RZ, R2, RZ, 0x33, !PT ;  /* 0x00000002ff027212 */ /* 0x000fc800078e33ff */
[C---:B------:R-:W-:Y:S02]  /*bcc0*/  SEL R17, R2.reuse, R17, !P2 ;  /* 0x0000001102117207 */ /* 0x040fe40005000000 */
[C---:B------:R-:W-:Y:S02]  /*bcd0*/  SEL R24, R2.reuse, R24, !P2 ;  /* 0x0000001802187207 */ /* 0x040fe40005000000 */
[C---:B----4-:R-:W-:Y:S01]  /*bce0*/  SEL R23, R2.reuse, R23, !P2 ;  /* 0x0000001702177207 */ /* 0x050fe20005000000 */
[----:B------:R1:W-:Y:S01]  /*bcf0*/  STL [R1+0xfc], R17 ;  /* 0x0000fc1101007387 */ /* 0x0003e20000100800 */
[C---:B------:R-:W-:Y:S02]  /*bd00*/  SEL R22, R2.reuse, R22, !P2 ;  /* 0x0000001602167207 */ /* 0x040fe40005000000 */
[C---:B------:R-:W-:Y:S02]  /*bd10*/  SEL R21, R2.reuse, R21, !P2 ;  /* 0x0000001502157207 */ /* 0x040fe40005000000 */
[C---:B------:R-:W-:Y:S01]  /*bd20*/  SEL R20, R2.reuse, R20, !P2 ;  /* 0x0000001402147207 */ /* 0x040fe20005000000 */
[----:B-1----:R-:W3:Y:S04]  /*bd30*/  LDL.LU R17, [R1+0x183c] ;  /* 0x00183c0001117983 */ /* 0x002ee80000300800 */
[----:B------:R1:W-:Y:S01]  /*bd40*/  STL [R1+0xf8], R24 ;  /* 0x0000f81801007387 */ /* 0x0003e20000100800 */
[----:B------:R-:W-:-:S02]  /*bd50*/  SEL R19, R2, R19, !P2 ;  /* 0x0000001302137207 */ /* 0x000fc40005000000 */
[C---:B------:R-:W-:Y:S01]  /*bd60*/  SEL R18, R2.reuse, R18, !P2 ;  /* 0x0000001202127207 */ /* 0x040fe20005000000 */
[----:B-1----:R-:W4:Y:S04]  /*bd70*/  LDL.LU R24, [R1+0x1838] ;  /* 0x0018380001187983 */ /* 0x002f280000300800 */
[----:B------:R1:W-:Y:S01]  /*bd80*/  STL [R1+0xf4], R23 ;  /* 0x0000f41701007387 */ /* 0x0003e20000100800 */
[----:B--2---:R-:W-:-:S03]  /*bd90*/  SEL R188, R2, R188, !P2 ;  /* 0x000000bc02bc7207 */ /* 0x004fc60005000000 */
[----:B-1----:R-:W2:Y:S04]  /*bda0*/  LDL.LU R23, [R1+0x1834] ;  /* 0x0018340001177983 */ /* 0x002ea80000300800 */
[----:B------:R1:W-:Y:S01]  /*bdb0*/  STL [R1+0xf0], R22 ;  /* 0x0000f01601007387 */ /* 0x0003e20000100800 */
[----:B------:R-:W-:-:S03]  /*bdc0*/  SEL R6, R2, R6, !P2 ;  /* 0x0000000602067207 */ /* 0x000fc60005000000 */
[----:B-1----:R-:W3:Y:S04]  /*bdd0*/  LDL.LU R22, [R1+0x1830] ;  /* 0x0018300001167983 */ /* 0x002ee80000300800 */
[----:B------:R1:W-:Y:S01]  /*bde0*/  STL [R1+0xec], R21 ;  /* 0x0000ec1501007387 */ /* 0x0003e20000100800 */
[----:B------:R-:W-:-:S03]  /*bdf0*/  SEL R7, R2, R7, !P2 ;  /* 0x0000000702077207 */ /* 0x000fc60005000000 */
[----:B-1----:R-:W4:Y:S04]  /*be00*/  LDL.LU R21, [R1+0x182c] ;  /* 0x00182c0001157983 */ /* 0x002f280000300800 */
[----:B------:R1:W-:Y:S04]  /*be10*/  STL [R1+0xe8], R20 ;  /* 0x0000e81401007387 */ /* 0x0003e80000100800 */
[----:B-1----:R-:W2:Y:S04]  /*be20*/  LDL.LU R20, [R1+0x1828] ;  /* 0x0018280001147983 */ /* 0x002ea80000300800 */
[----:B------:R1:W-:Y:S04]  /*be30*/  STL [R1+0xe4], R19 ;  /* 0x0000e41301007387 */ /* 0x0003e80000100800 */
[----:B-1----:R-:W3:Y:S04]  /*be40*/  LDL.LU R19, [R1+0x1824] ;  /* 0x0018240001137983 */ /* 0x002ee80000300800 */
[----:B------:R1:W-:Y:S04]  /*be50*/  STL [R1+0xe0], R18 ;  /* 0x0000e01201007387 */ /* 0x0003e80000100800 */
[----:B-1----:R-:W4:Y:S04]  /*be60*/  LDL.LU R18, [R1+0x1820] ;  /* 0x0018200001127983 */ /* 0x002f280000300800 */
[----:B------:R1:W-:Y:S04]  /*be70*/  STL [R1+0xdc], R188 ;  /* 0x0000dcbc01007387 */ /* 0x0003e80000100800 */
[----:B-1----:R-:W2:Y:S04]  /*be80*/  LDL.LU R188, [R1+0x181c] ;  /* 0x00181c0001bc7983 */ /* 0x002ea80000300800 */
[----:B------:R1:W-:Y:S04]  /*be90*/  STL [R1+0xd8], R6 ;  /* 0x0000d80601007387 */ /* 0x0003e80000100800 */
[----:B-1----:R-:W3:Y:S04]  /*bea0*/  LDL.LU R6, [R1+0x1818] ;  /* 0x0018180001067983 */ /* 0x002ee80000300800 */
[----:B------:R1:W-:Y:S04]  /*beb0*/  STL [R1+0xd4], R7 ;  /* 0x0000d40701007387 */ /* 0x0003e80000100800 */
[----:B-1----:R-:W2:Y:S01]  /*bec0*/  LDL.LU R7, [R1+0x1814] ;  /* 0x0018140001077983 */ /* 0x002ea20000300800 */
[----:B------:R-:W-:-:S05]  /*bed0*/  SEL R252, R2, R252, !P2 ;  /* 0x000000fc02fc7207 */ /* 0x000fca0005000000 */
[----:B------:R2:W-:Y:S01]  /*bee0*/  STL [R1+0xd0], R252 ;  /* 0x0000d0fc01007387 */ /* 0x0005e20000100800 */
[----:B------:R-:W-:Y:S01]  /*bef0*/  @!P3 IMAD.MOV R3, RZ, RZ, -R3 ;  /* 0x000000ffff03b224 */ /* 0x000fe200078e0a03 */
[----:B------:R-:W-:Y:S01]  /*bf00*/  @!P1 IADD3 R49, -R49, RZ, RZ ;  /* 0x000000ff31319210 */ /* 0x000fe20007ffe1ff */
[----:B------:R-:W-:Y:S01]  /*bf10*/  @!P6 IMAD.MOV R251, RZ, RZ, -R251 ;  /* 0x000000fffffbe224 */ /* 0x000fe200078e0afb */
[C---:B------:R-:W-:Y:S01]  /*bf20*/  SEL R40, R2.reuse, R40, !P2 ;  /* 0x0000002802287207 */ /* 0x040fe20005000000 */
[----:B------:R-:W-:Y:S01]  /*bf30*/  @!P4 IMAD.MOV R250, RZ, RZ, -R250 ;  /* 0x000000fffffac224 */ /* 0x000fe200078e0afa */
[C---:B------:R-:W-:Y:S01]  /*bf40*/  SEL R94, R2.reuse, R94, !P2 ;  /* 0x0000005e025e7207 */ /* 0x040fe20005000000 */
[----:B------:R-:W-:Y:S01]  /*bf50*/  @!P0 IMAD.MOV R249, RZ, RZ, -R249 ;  /* 0x000000fffff98224 */ /* 0x000fe200078e0af9 */
[C---:B------:R-:W-:Y:S01]  /*bf60*/  SEL R95, R2.reuse, R95, !P2 ;  /* 0x0000005f025f7207 */ /* 0x040fe20005000000 */
[----:B------:R-:W-:Y:S01]  /*bf70*/  @!P5 IMAD.MOV R14, RZ, RZ, -R14 ;  /* 0x000000ffff0ed224 */ /* 0x000fe200078e0a0e */
[----:B------:R-:W-:-:S02]  /*bf80*/  SEL R96, R2, R96, !P2 ;  /* 0x0000006002607207 */ /* 0x000fc40005000000 */
[C---:B------:R-:W-:Y:S02]  /*bf90*/  SEL R97, R2.reuse, R97, !P2 ;  /* 0x0000006102617207 */ /* 0x040fe40005000000 */
[C---:B------:R-:W-:Y:S02]  /*bfa0*/  SEL R98, R2.reuse, R98, !P2 ;  /* 0x0000006202627207 */ /* 0x040fe40005000000 */
[C---:B------:R-:W-:Y:S02]  /*bfb0*/  SEL R99, R2.reuse, R99, !P2 ;  /* 0x0000006302637207 */ /* 0x040fe40005000000 */
[C---:B------:R-:W-:Y:S02]  /*bfc0*/  SEL R100, R2.reuse, R100, !P2 ;  /* 0x0000006402647207 */ /* 0x040fe40005000000 */
[C---:B------:R-:W-:Y:S02]  /*bfd0*/  SEL R101, R2.reuse, R101, !P2 ;  /* 0x0000006502657207 */ /* 0x040fe40005000000 */
        /* <DEDUP_REMOVED lines=57> */
[C---:B----4-:R-:W-:Y:S02]  /*c370*/  SEL R18, R2.reuse, R18, !P2 ;  /* 0x0000001202127207 */ /* 0x050fe40005000000 */
[C---:B--2---:R-:W-:Y:S02]  /*c380*/  SEL R252, R2.reuse, R7, !P2 ;  /* 0x0000000702fc7207 */ /* 0x044fe40005000000 */
[----:B------:R-:W2:Y:S04]  /*c390*/  LDL.LU R7, [R1+0x1810] ;  /* 0x0018100001077983 */ /* 0x000ea80000300800 */
[----:B------:R3:W-:Y:S02]  /*c3a0*/  STL [R1+0xcc], R252 ;  /* 0x0000ccfc01007387 */ /* 0x0007e40000100800 */
[----:B---3--:R-:W-:-:S02]  /*c3b0*/  SEL R252, R2, R6, !P2 ;  /* 0x0000000602fc7207 */ /* 0x008fc40005000000 */
[----:B------:R-:W2:Y:S04]  /*c3c0*/  LDL.LU R6, [R1+0x180c] ;  /* 0x00180c0001067983 */ /* 0x000ea80000300800 */
[----:B------:R1:W-:Y:S02]  /*c3d0*/  STL [R1+0xc8], R252 ;  /* 0x0000c8fc01007387 */ /* 0x0003e40000100800 */
[C---:B-1----:R-:W-:Y:S02]  /*c3e0*/  SEL R252, R2.reuse, R188, !P2 ;  /* 0x000000bc02fc7207 */ /* 0x042fe40005000000 */
[----:B------:R-:W3:Y:S04]  /*c3f0*/  LDL.LU R188, [R1+0x1808] ;  /* 0x0018080001bc7983 */ /* 0x000ee80000300800 */
[----:B------:R1:W-:Y:S04]  /*c400*/  STL [R1+0xc4], R252 ;  /* 0x0000c4fc01007387 */ /* 0x0003e80000100800 */
[----:B------:R4:W-:Y:S01]  /*c410*/  STL [R1+0xc0], R18 ;  /* 0x0000c01201007387 */ /* 0x0009e20000100800 */
[----:B-1----:R-:W-:-:S02]  /*c420*/  SEL R252, R2, R19, !P2 ;  /* 0x0000001302fc7207 */ /* 0x002fc40005000000 */
[C---:B------:R-:W-:Y:S02]  /*c430*/  SEL R19, R2.reuse, R20, !P2 ;  /* 0x0000001402137207 */ /* 0x040fe40005000000 */
[C---:B----4-:R-:W-:Y:S01]  /*c440*/  SEL R18, R2.reuse, R21, !P2 ;  /* 0x0000001502127207 */ /* 0x050fe20005000000 */
[----:B------:R-:W-:Y:S01]  /*c450*/  STL [R1+0xbc], R252 ;  /* 0x0000bcfc01007387 */ /* 0x000fe20000100800 */
[----:B------:R-:W-:-:S03]  /*c460*/  SEL R20, R2, R22, !P2 ;  /* 0x0000001602147207 */ /* 0x000fc60005000000 */
[----:B------:R1:W-:Y:S04]  /*c470*/  STL [R1+0xb8], R19 ;  /* 0x0000b81301007387 */ /* 0x0003e80000100800 */
[----:B------:R4:W-:Y:S01]  /*c480*/  STL [R1+0xb4], R18 ;  /* 0x0000b41201007387 */ /* 0x0009e20000100800 */
[----:B-1----:R-:W-:-:S03]  /*c490*/  SEL R19, R2, R23, !P2 ;  /* 0x0000001702137207 */ /* 0x002fc60005000000 */
[----:B------:R1:W-:Y:S01]  /*c4a0*/  STL [R1+0xb0], R20 ;  /* 0x0000b01401007387 */ /* 0x0003e20000100800 */
[----:B----4-:R-:W-:-:S03]  /*c4b0*/  SEL R18, R2, R24, !P2 ;  /* 0x0000001802127207 */ /* 0x010fc60005000000 */
[----:B------:R4:W-:Y:S04]  /*c4c0*/  STL [R1+0xac], R19 ;  /* 0x0000ac1301007387 */ /* 0x0009e80000100800 */
[----:B------:R4:W-:Y:S01]  /*c4d0*/  STL [R1+0xa8], R18 ;  /* 0x0000a81201007387 */ /* 0x0009e20000100800 */
[C---:B-1----:R-:W-:Y:S02]  /*c4e0*/  SEL R20, R2.reuse, R25, !P2 ;  /* 0x0000001902147207 */ /* 0x042fe40005000000 */
[----:B----4-:R-:W-:-:S03]  /*c4f0*/  SEL R19, R2, R26, !P2 ;  /* 0x0000001a02137207 */ /* 0x010fc60005000000 */
[----:B------:R1:W-:Y:S01]  /*c500*/  STL [R1+0xa4], R20 ;  /* 0x0000a41401007387 */ /* 0x0003e20000100800 */
[----:B------:R-:W-:-:S03]  /*c510*/  SEL R18, R2, R27, !P2 ;  /* 0x0000001b02127207 */ /* 0x000fc60005000000 */
        /* <DEDUP_REMOVED lines=21> */
[C---:B----4-:R-:W-:Y:S02]  /*c670*/  SEL R19, R2.reuse, R38, !P2 ;  /* 0x0000002602137207 */ /* 0x050fe40005000000 */
[C---:B------:R-:W-:Y:S02]  /*c680*/  SEL R38, R2.reuse, R42, !P2 ;  /* 0x0000002a02267207 */ /* 0x040fe40005000000 */
[----:B------:R-:W-:-:S02]  /*c690*/  SEL R18, R2, R39, !P2 ;  /* 0x0000002702127207 */ /* 0x000fc40005000000 */
[C---:B------:R-:W-:Y:S02]  /*c6a0*/  SEL R39, R2.reuse, R41, !P2 ;  /* 0x0000002902277207 */ /* 0x040fe40005000000 */
[C---:B------:R-:W-:Y:S01]  /*c6b0*/  SEL R42, R2.reuse, R67, !P2 ;  /* 0x00000043022a7207 */ /* 0x040fe20005000000 */
[----:B------:R-:W-:Y:S01]  /*c6c0*/  STL [R1+0x74], R20 ;  /* 0x0000741401007387 */ /* 0x000fe20000100800 */
[C---:B------:R-:W-:Y:S02]  /*c6d0*/  SEL R41, R2.reuse, R68, !P2 ;  /* 0x0000004402297207 */ /* 0x040fe40005000000 */
[C---:B------:R-:W-:Y:S01]  /*c6e0*/  SEL R37, R2.reuse, R43, !P2 ;  /* 0x0000002b02257207 */ /* 0x040fe20005000000 */
[----:B------:R-:W-:Y:S01]  /*c6f0*/  STL [R1+0x70], R19 ;  /* 0x0000701301007387 */ /* 0x000fe20000100800 */
[----:B------:R-:W-:-:S03]  /*c700*/  SEL R43, R2, R69, !P2 ;  /* 0x00000045022b7207 */ /* 0x000fc60005000000 */
[----:B------:R-:W-:Y:S04]  /*c710*/  STL [R1+0x6c], R18 ;  /* 0x00006c1201007387 */ /* 0x000fe80000100800 */
        /* <DEDUP_REMOVED lines=21> */
[----:B------:R1:W-:Y:S01]  /*c870*/  STL [R1], R43 ;  /* 0x0000002b01007387 */ /* 0x0003e20000100800 */
        /* <DEDUP_REMOVED lines=23> */
[----:B------:R-:W-:Y:S01]  /*c9f0*/  STL [R1+0x10], R43 ;  /* 0x0000102b01007387 */ /* 0x000fe20000100800 */
[----:B------:R-:W-:-:S03]  /*ca00*/  SEL R41, R2, R92, !P2 ;  /* 0x0000005c02297207 */ /* 0x000fc60005000000 */
[----:B------:R-:W-:Y:S04]  /*ca10*/  STL [R1+0x8], R42 ;  /* 0x0000082a01007387 */ /* 0x000fe80000100800 */
[----:B------:R1:W-:Y:S01]  /*ca20*/  STL [R1+0x4], R41 ;  /* 0x0000042901007387 */ /* 0x0003e20000100800 */
        /* <DEDUP_REMOVED lines=109> */
[C---:B------:R-:W-:Y:S01]  /*d100*/  SEL R248, R2.reuse, R248, !P2 ;  /* 0x000000f802f87207 */ /* 0x040fe20005000000 */
[----:B-1----:R-:W4:Y:S01]  /*d110*/  LDL.LU R41, [R1+0x3c] ;  /* 0x00003c0001297983 */ /* 0x002f220000300800 */
[----:B------:R-:W-:Y:S01]  /*d120*/  ULDC UR6, c[0x0][0x230] ;  /* 0x00008c0000067ab9 */ /* 0x000fe20000000800 */
[----:B------:R-:W-:Y:S01]  /*d130*/  ULDC UR5, c[0x0][0x230] ;  /* 0x00008c0000057ab9 */ /* 0x000fe20000000800 */
[----:B------:R-:W-:Y:S01]  /*d140*/  UIADD3 UR6, UR6, 0x7f, URZ ;  /* 0x0000007f06067890 */ /* 0x000fe2000fffe03f */
[----:B------:R-:W1:Y:S01]  /*d150*/  S2R R42, SR_TID.X ;  /* 0x00000000002a7919 */ /* 0x000e620000002100 */
[C---:B------:R-:W-:Y:S01]  /*d160*/  SEL R91, R2.reuse, R3, !P2 ;  /* 0x00000003025b7207 */ /* 0x040fe20005000000 */
[----:B------:R-:W-:Y:S01]  /*d170*/  ULDC UR47, c[0x0][0x240] ;  /* 0x00009000002f7ab9 */ /* 0x000fe20000000800 */
[----:B------:R-:W-:Y:S01]  /*d180*/  UISETP.GT.AND UP0, UPT, UR6, 0x7f, UPT ;  /* 0x0000007f0600788c */ /* 0x000fe2000bf04270 */
[----:B------:R4:W-:Y:S01]  /*d190*/  STL [R1+0x2258], R246 ;  /* 0x002258f601007387 */ /* 0x0009e20000100800 */
[C---:B------:R-:W-:Y:S01]  /*d1a0*/  SEL R52, R2.reuse, R16, !P2 ;  /* 0x0000001002347207 */ /* 0x040fe20005000000 */
[----:B------:R-:W-:Y:S01]  /*d1b0*/  ULDC UR48, c[0x0][0x240] ;  /* 0x0000900000307ab9 */ /* 0x000fe20000000800 */
[----:B------:R-:W-:Y:S01]  /*d1c0*/  USEL UR4, URZ, 0x4, !UP0 ;  /* 0x000000043f047887 */ /* 0x000fe2000c000000 */
[----:B------:R-:W-:Y:S01]  /*d1d0*/  STL [R1+0x2254], R247 ;  /* 0x002254f701007387 */ /* 0x000fe20000100800 */
[C---:B------:R-:W-:Y:S01]  /*d1e0*/  SEL R53, R2.reuse, R15, !P2 ;  /* 0x0000000f02357207 */ /* 0x040fe20005000000 */
[----:B------:R-:W-:Y:S01]  /*d1f0*/  ULDC UR49, c[0x0][0x240] ;  /* 0x0000900000317ab9 */ /* 0x000fe20000000800 */
[C---:B------:R-:W-:Y:S01]  /*d200*/  SEL R84, R2.reuse, R13, !P2 ;  /* 0x0000000d02547207 */ /* 0x040fe20005000000 */
[----:B------:R-:W-:Y:S01]  /*d210*/  STL [R1+0x2250], R248 ;  /* 0x002250f801007387 */ /* 0x000fe20000100800 */
[----:B------:R-:W-:Y:S01]  /*d220*/  MOV R3, UR4 ;  /* 0x0000000400037c02 */ /* 0x000fe20008000f00 */
[----:B------:R-:W-:Y:S01]  /*d230*/  ULDC UR50, c[0x0][0x240] ;  /* 0x0000900000327ab9 */ /* 0x000fe20000000800 */
[C---:B------:R-:W-:Y:S01]  /*d240*/  SEL R85, R2.reuse, R12, !P2 ;  /* 0x0000000c02557207 */ /* 0x040fe20005000000 */
[----:B------:R-:W-:Y:S01]  /*d250*/  STL [R1+0x2238], R54 ;  /* 0x0022383601007387 */ /* 0x000fe20000100800 */
[C---:B------:R-:W-:Y:S01]  /*d260*/  SEL R87, R2.reuse, R11, !P2 ;  /* 0x0000000b02577207 */ /* 0x040fe20005000000 */
        /* <DEDUP_REMOVED lines=13> */
[----:B------:R-:W-:Y:S01]  /*d340*/  SEL R249, R2, R249, !P2 ;  /* 0x000000f902f97207 */ /* 0x000fe20005000000 */
[----:B------:R-:W-:Y:S01]  /*d350*/  STL [R1+0x2228], R48 ;  /* 0x0022283001007387 */ /* 0x000fe20000100800 */
[----:B-1----:R-:W-:Y:S01]  /*d360*/  LOP3.LUT R42, R42, 0x7f, RZ, 0xc0, !PT ;  /* 0x0000007f2a2a7812 */ /* 0x002fe200078ec0ff */
[----:B------:R-:W-:Y:S01]  /*d370*/  ULDC UR38, c[0x0][0x240] ;  /* 0x0000900000267ab9 */ /* 0x000fe20000000800 */
[----:B------:R-:W-:Y:S01]  /*d380*/  SEL R93, R2, R14, !P2 ;  /* 0x0000000e025d7207 */ /* 0x000fe20005000000 */
[----:B---3--:R1:W-:Y:S01]  /*d390*/  STL [R1+0x2224], R188 ;  /* 0x002224bc01007387 */ /* 0x0083e20000100800 */
[----:B------:R-:W-:Y:S01]  /*d3a0*/  ISETP.GE.AND P0, PT, R42, UR5, PT ;  /* 0x000000052a007c0c */ /* 0x000fe2000bf06270 */
[----:B------:R-:W-:Y:S01]  /*d3b0*/  ULDC.64 UR4, c[0x0][0x218] ;  /* 0x0000860000047ab9 */ /* 0x000fe20000000a00 */
[----:B------:R-:W-:Y:S01]  /*d3c0*/  ULDC UR39, c[0x0][0x240] ;  /* 0x0000900000277ab9 */ /* 0x000fe20000000800 */
[----:B------:R-:W-:Y:S01]  /*d3d0*/  STL [R1+0x2220], R0 ;  /* 0x0022200001007387 */ /* 0x000fe20000100800 */
[----:B------:R-:W-:Y:S01]  /*d3e0*/  SEL R3, R3, RZ, !P0 ;  /* 0x000000ff03037207 */ /* 0x000fe20004000000 */
[----:B------:R-:W-:Y:S01]  /*d3f0*/  ULDC UR40, c[0x0][0x240] ;  /* 0x0000900000287ab9 */ /* 0x000fe20000000800 */
[----:B------:R-:W-:Y:S01]  /*d400*/  ULDC UR41, c[0x0][0x240] ;  /* 0x0000900000297ab9 */ /* 0x000fe20000000800 */
[----:B--2---:R2:W-:Y:S01]  /*d410*/  STL.64 [R1+0x1808], R6 ;  /* 0x0018080601007387 */ /* 0x0045e20000100a00 */
[----:B------:R-:W-:Y:S01]  /*d420*/  ISETP.NE.U32.AND P0, PT, R3, RZ, PT ;  /* 0x000000ff0300720c */ /* 0x000fe20003f05070 */
[----:B------:R-:W-:Y:S01]  /*d430*/  ULDC UR42, c[0x0][0x240] ;  /* 0x00009000002a7ab9 */ /* 0x000fe20000000800 */
[----:B------:R-:W-:Y:S01]  /*d440*/  ULDC UR45, c[0x0][0x240] ;  /* 0x00009000002d7ab9 */ /* 0x000fe20000000800 */
[----:B------:R-:W3:Y:S01]  /*d450*/  LDL.LU R45, [R1+0xfc] ;  /* 0x0000fc00012d7983 */ /* 0x000ee20000300800 */
[----:B------:R-:W-:Y:S01]  /*d460*/  ULDC UR37, c[0x0][0x240] ;  /* 0x0000900000257ab9 */ /* 0x000fe20000000800 */
[----:B------:R-:W-:Y:S01]  /*d470*/  ULDC UR44, c[0x0][0x240] ;  /* 0x00009000002c7ab9 */ /* 0x000fe20000000800 */
[----:B------:R-:W-:Y:S01]  /*d480*/  ULDC UR43, c[0x0][0x240] ;  /* 0x00009000002b7ab9 */ /* 0x000fe20000000800 */
[----:B------:R-:W2:Y:S01]  /*d490*/  LDL.LU R63, [R1+0xf8] ;  /* 0x0000f800013f7983 */ /* 0x000ea20000300800 */
        /* <DEDUP_REMOVED lines=47> */
[----:B----4-:R-:W-:Y:S01]  /*d790*/  LEA R50, P1, R41, UR4, 0x2 ;  /* 0x0000000429327c11 */ /* 0x010fe2000f8210ff */
[----:B---3--:R-:W-:-:S03]  /*d7a0*/  IMAD R83, R45, UR47, RZ ;  /* 0x0000002f2d537c24 */ /* 0x008fc6000f8e02ff */
[----:B------:R-:W-:Y:S01]  /*d7b0*/  LEA.HI.X.SX32 R2, R41, UR5, 0x2, P1 ;  /* 0x0000000529027c11 */ /* 0x000fe200088f16ff */
[----:B------:R-:W-:Y:S01]  /*d7c0*/  ULDC UR5, c[0x0][0x240] ;  /* 0x0000900000057ab9 */ /* 0x000fe20000000800 */
[----:B------:R-:W3:Y:S01]  /*d7d0*/  LDL.LU R41, [R1+0xd0] ;  /* 0x0000d00001297983 */ /* 0x000ee20000300800 */
[----:B--2---:R-:W-:-:S03]  /*d7e0*/  IMAD R80, R44, UR47, RZ ;  /* 0x0000002f2c507c24 */ /* 0x004fc6000f8e02ff */
[----:B------:R-:W2:Y:S01]  /*d7f0*/  LDL.LU R56, [R1+0xcc] ;  /* 0x0000cc0001387983 */ /* 0x000ea20000300800 */
[----:B------:R-:W-:Y:S01]  /*d800*/  IMAD R81, R62, UR47, RZ ;  /* 0x0000002f3e517c24 */ /* 0x000fe2000f8e02ff */
[----:B------:R-:W-:Y:S02]  /*d810*/  ULDC UR4, c[0x0][0x240] ;  /* 0x0000900000047ab9 */ /* 0x000fe40000000800 */
[----:B------:R-:W4:Y:S04]  /*d820*/  LDL.LU R51, [R1+0xc8] ;  /* 0x0000c80001337983 */ /* 0x000f280000300800 */
[----:B------:R-:W4:Y:S04]  /*d830*/  LDL.LU R47, [R1+0xc4] ;  /* 0x0000c400012f7983 */ /* 0x000f280000300800 */
[----:B------:R-:W4:Y:S01]  /*d840*/  LDL.LU R46, [R1+0xc0] ;  /* 0x0000c000012e7983 */ /* 0x000f220000300800 */
[----:B------:R-:W-:-:S03]  /*d850*/  IMAD R77, R43, UR47, RZ ;  /* 0x0000002f2b4d7c24 */ /* 0x000fc6000f8e02ff */
[----:B------:R-:W4:Y:S01]  /*d860*/  LDL.LU R45, [R1+0xbc] ;  /* 0x0000bc00012d7983 */ /* 0x000f220000300800 */
[----:B------:R-:W-:-:S03]  /*d870*/  IMAD R75, R58, UR47, RZ ;  /* 0x0000002f3a4b7c24 */ /* 0x000fc6000f8e02ff */
[----:B------:R-:W4:Y:S01]  /*d880*/  LDL.LU R44, [R1+0xb8] ;  /* 0x0000b800012c7983 */ /* 0x000f220000300800 */
[----:B------:R-:W-:-:S03]  /*d890*/  IMAD R74, R42, UR47, RZ ;  /* 0x0000002f2a4a7c24 */ /* 0x000fc6000f8e02ff */
[----:B------:R-:W4:Y:S01]  /*d8a0*/  LDL.LU R43, [R1+0xb4] ;  /* 0x0000b400012b7983 */ /* 0x000f220000300800 */
[----:B------:R-:W-:-:S03]  /*d8b0*/  IMAD R73, R57, UR47, RZ ;  /* 0x0000002f39497c24 */ /* 0x000fc6000f8e02ff */
[----:B------:R-:W4:Y:S04]  /*d8c0*/  LDL.LU R42, [R1+0xb0] ;  /* 0x0000b000012a7983 */ /* 0x000f280000300800 */
[----:B------:R1:W-:Y:S01]  /*d8d0*/  STL.64 [R1+0x2240], R74 ;  /* 0x0022404a01007387 */ /* 0x0003e20000100a00 */
[----:B------:R-:W-:Y:S02]  /*d8e0*/  IMAD R79, R61, UR47, RZ ;  /* 0x0000002f3d4f7c24 */ /* 0x000fe4000f8e02ff */
[----:B------:R-:W-:Y:S02]  /*d8f0*/  IMAD R78, R60, UR47, RZ ;  /* 0x0000002f3c4e7c24 */ /* 0x000fe4000f8e02ff */
[----:B------:R-:W-:Y:S02]  /*d900*/  IMAD R76, R59, UR47, RZ ;  /* 0x0000002f3b4c7c24 */ /* 0x000fe4000f8e02ff */
[----:B---3--:R-:W-:-:S02]  /*d910*/  IMAD R72, R41, UR47, RZ ;  /* 0x0000002f29487c24 */ /* 0x008fc4000f8e02ff */
[----:B------:R-:W3:Y:S04]  /*d920*/  LDL.LU R41, [R1+0xac] ;  /* 0x0000ac0001297983 */ /* 0x000ee80000300800 */
[----:B------:R1:W-:Y:S04]  /*d930*/  STL.64 [R1+0x2248], R72 ;  /* 0x0022484801007387 */ /* 0x0003e80000100a00 */
[----:B------:R-:W3:Y:S04]  /*d940*/  LDL.LU R62, [R1+0xa8] ;  /* 0x0000a800013e7983 */ /* 0x000ee80000300800 */
[----:B------:R-:W3:Y:S01]  /*d950*/  LDL.LU R61, [R1+0xa4] ;  /* 0x0000a400013d7983 */ /* 0x000ee20000300800 */
[----:B--2---:R-:W-:-:S03]  /*d960*/  IMAD R71, R56, UR47, RZ ;  /* 0x0000002f38477c24 */ /* 0x004fc6000f8e02ff */
[----:B------:R-:W2:Y:S01]  /*d970*/  LDL.LU R60, [R1+0xa0] ;  /* 0x0000a000013c7983 */ /* 0x000ea20000300800 */
[----:B----4-:R-:W-:-:S03]  /*d980*/  IMAD R70, R51, UR47, RZ ;  /* 0x0000002f33467c24 */ /* 0x010fc6000f8e02ff */
[----:B------:R-:W4:Y:S04]  /*d990*/  LDL.LU R59, [R1+0x9c] ;  /* 0x00009c00013b7983 */ /* 0x000f280000300800 */
[----:B------:R-:W4:Y:S04]  /*d9a0*/  LDL.LU R58, [R1+0x98] ;  /* 0x00009800013a7983 */ /* 0x000f280000300800 */
[----:B------:R-:W4:Y:S04]  /*d9b0*/  LDL.LU R57, [R1+0x94] ;  /* 0x0000940001397983 */ /* 0x000f280000300800 */
[----:B------:R-:W4:Y:S04]  /*d9c0*/  LDL.LU R56, [R1+0x90] ;  /* 0x0000900001387983 */ /* 0x000f280000300800 */
[----:B------:R-:W4:Y:S04]  /*d9d0*/  LDL.LU R51, [R1+0x8c] ;  /* 0x00008c0001337983 */ /* 0x000f280000300800 */
[----:B------:R-:W2:Y:S01]  /*d9e0*/  LDL.LU R246, [R1+0x88] ;  /* 0x0000880001f67983 */ /* 0x000ea20000300800 */
[----:B------:R-:W-:Y:S01]  /*d9f0*/  IMAD R69, R47, UR48, RZ ;  /* 0x000000302f457c24 */ /* 0x000fe2000f8e02ff */
[----:B------:R-:W-:Y:S01]  /*da00*/  ULDC UR48, c[0x0][0x240] ;  /* 0x0000900000307ab9 */ /* 0x000fe20000000800 */
[----:B------:R-:W-:Y:S01]  /*da10*/  IMAD R68, R46, UR49, RZ ;  /* 0x000000312e447c24 */ /* 0x000fe2000f8e02ff */
[----:B------:R-:W4:Y:S01]  /*da20*/  LDL.LU R47, [R1+0x84] ;  /* 0x00008400012f7983 */ /* 0x000f220000300800 */
        /* <DEDUP_REMOVED lines=12> */
[----:B------:R-:W-:Y:S01]  /*daf0*/  ULDC UR45, c[0x0][0x240] ;  /* 0x00009000002d7ab9 */ /* 0x000fe20000000800 */
[----:B------:R-:W-:Y:S01]  /*db00*/  IMAD R26, R26, UR28, RZ ;  /* 0x0000001c1a1a7c24 */ /* 0x000fe2000f8e02ff */
[----:B------:R-:W-:Y:S01]  /*db10*/  ULDC UR28, c[0x0][0x240] ;  /* 0x00009000001c7ab9 */ /* 0x000fe20000000800 */
        /* <DEDUP_REMOVED lines=8> */
[----:B------:R-:W-:Y:S01]  /*dba0*/  ULDC UR34, c[0x0][0x240] ;  /* 0x0000900000227ab9 */ /* 0x000fe20000000800 */
[----:B------:R-:W-:Y:S01]  /*dbb0*/  ULDC UR51, c[0x0][0x240] ;  /* 0x0000900000337ab9 */ /* 0x000fe20000000800 */
[----:B------:R-:W-:Y:S01]  /*dbc0*/  ULDC UR52, c[0x0][0x240] ;  /* 0x0000900000347ab9 */ /* 0x000fe20000000800 */
[----:B---3--:R-:W-:Y:S01]  /*dbd0*/  IMAD R63, R41, UR54, RZ ;  /* 0x00000036293f7c24 */ /* 0x008fe2000f8e02ff */
[----:B------:R-:W-:Y:S01]  /*dbe0*/  ULDC UR36, c[0x0][0x240] ;  /* 0x0000900000247ab9 */ /* 0x000fe20000000800 */
[----:B------:R-:W3:Y:S01]  /*dbf0*/  LDL.LU R41, [R1+0x6c] ;  /* 0x00006c0001297983 */ /* 0x000ee20000300800 */
[----:B--2---:R-:W-:-:S03]  /*dc00*/  IMAD R49, R246, UR5, RZ ;  /* 0x00000005f6317c24 */ /* 0x004fc6000f8e02ff */
[----:B-1----:R-:W2:Y:S01]  /*dc10*/  LDL.LU R188, [R1+0x68] ;  /* 0x0000680001bc7983 */ /* 0x002ea20000300800 */
[----:B------:R-:W-:Y:S01]  /*dc20*/  IMAD R115, R115, UR28, RZ ;  /* 0x0000001c73737c24 */ /* 0x000fe2000f8e02ff */
[----:B------:R-:W-:Y:S01]  /*dc30*/  ULDC UR28, c[0x0][0x240] ;  /* 0x00009000001c7ab9 */ /* 0x000fe20000000800 */
[----:B------:R-:W-:Y:S01]  /*dc40*/  IMAD R117, R117, UR30, RZ ;  /* 0x0000001e75757c24 */ /* 0x000fe2000f8e02ff */
[----:B------:R-:W3:Y:S01]  /*dc50*/  LDL.LU R48, [R1+0x64] ;  /* 0x0000640001307983 */ /* 0x000ee20000300800 */
[----:B------:R-:W-:Y:S01]  /*dc60*/  IMAD R60, R60, UR57, RZ ;  /* 0x000000393c3c7c24 */ /* 0x000fe2000f8e02ff */
[----:B------:R-:W-:Y:S01]  /*dc70*/  ULDC UR30, c[0x0][0x240] ;  /* 0x00009000001e7ab9 */ /* 0x000fe20000000800 */
[----:B------:R-:W-:Y:S01]  /*dc80*/  IMAD R119, R119, UR32, RZ ;  /* 0x0000002077777c24 */ /* 0x000fe2000f8e02ff */
[----:B------:R-:W2:Y:S01]  /*dc90*/  LDL.LU R9, [R1+0x60] ;  /* 0x0000600001097983 */ /* 0x000ea20000300800 */
[----:B----4-:R-:W-:Y:S01]  /*dca0*/  IMAD R58, R58, UR59, RZ ;  /* 0x0000003b3a3a7c24 */ /* 0x010fe2000f8e02ff */
        /* <DEDUP_REMOVED lines=35> */
[----:B------:R-:W-:Y:S01]  /*dee0*/  IMAD R39, R39, UR15, RZ ;  /* 0x0000000f27277c24 */ /* 0x000fe2000f8e02ff */
[----:B------:R-:W-:Y:S01]  /*def0*/  ULDC UR61, c[0x0][0x240] ;  /* 0x00009000003d7ab9 */ /* 0x000fe20000000800 */
[----:B------:R-:W-:Y:S01]  /*df00*/  IMAD R38, R38, UR16, RZ ;  /* 0x0000001026267c24 */ /* 0x000fe2000f8e02ff */
[----:B------:R-:W-:Y:S01]  /*df10*/  ULDC UR5, c[0x0][0x240] ;  /* 0x0000900000057ab9 */ /* 0x000fe20000000800 */
[----:B---3--:R-:W-:Y:S01]  /*df20*/  IMAD R16, R48, UR38, RZ ;  /* 0x0000002630107c24 */ /* 0x008fe2000f8e02ff */
[----:B------:R-:W-:Y:S01]  /*df30*/  ULDC UR38, c[0x0][0x240] ;  /* 0x0000900000267ab9 */ /* 0x000fe20000000800 */
[----:B------:R-:W3:Y:S01]  /*df40*/  LDL.LU R48, [R1] ;  /* 0x0000000001307983 */ /* 0x000ee20000300800 */
[----:B--2---:R-:W-:Y:S01]  /*df50*/  IMAD R15, R9, UR39, RZ ;  /* 0x00000027090f7c24 */ /* 0x004fe2000f8e02ff */
[----:B------:R-:W-:-:S02]  /*df60*/  ULDC UR39, c[0x0][0x240] ;  /* 0x0000900000277ab9 */ /* 0x000fc40000000800 */
[----:B------:R-:W2:Y:S01]  /*df70*/  LDL R9, [R1+0xc] ;  /* 0x00000c0001097983 */ /* 0x000ea20000100800 */
[----:B----4-:R-:W-:Y:S01]  /*df80*/  IMAD R14, R8, UR40, RZ ;  /* 0x00000028080e7c24 */ /* 0x010fe2000f8e02ff */
[----:B------:R-:W-:Y:S02]  /*df90*/  ULDC UR40, c[0x0][0x240] ;  /* 0x0000900000287ab9 */ /* 0x000fe40000000800 */
[----:B------:R-:W4:Y:S01]  /*dfa0*/  LDL.LU R0, [R1+0x18] ;  /* 0x0000180001007983 */ /* 0x000f220000300800 */
[----:B------:R-:W-:Y:S01]  /*dfb0*/  IMAD R13, R54, UR41, RZ ;  /* 0x00000029360d7c24 */ /* 0x000fe2000f8e02ff */
[----:B------:R-:W-:Y:S02]  /*dfc0*/  ULDC UR41, c[0x0][0x240] ;  /* 0x0000900000297ab9 */ /* 0x000fe40000000800 */
[----:B------:R-:W4:Y:S01]  /*dfd0*/  LDL.LU R8, [R1+0x28] ;  /* 0x0000280001087983 */ /* 0x000f220000300800 */
[----:B------:R-:W-:Y:S01]  /*dfe0*/  IMAD R12, R55, UR42, RZ ;  /* 0x0000002a370c7c24 */ /* 0x000fe2000f8e02ff */
[----:B------:R-:W-:-:S02]  /*dff0*/  ULDC UR42, c[0x0][0x240] ;  /* 0x00009000002a7ab9 */ /* 0x000fc40000000800 */
[----:B------:R-:W4:Y:S01]  /*e000*/  LDL.LU R54, [R1+0x30] ;  /* 0x0000300001367983 */ /* 0x000f220000300800 */
[----:B------:R-:W-:Y:S01]  /*e010*/  IMAD R17, R188, UR37, RZ ;  /* 0x00000025bc117c24 */ /* 0x000fe2000f8e02ff */
[----:B------:R-:W-:Y:S01]  /*e020*/  ULDC UR7, c[0x0][0x240] ;  /* 0x0000900000077ab9 */ /* 0x000fe20000000800 */
[----:B------:R-:W-:Y:S01]  /*e030*/  IMAD R11, R248, UR43, RZ ;  /* 0x0000002bf80b7c24 */ /* 0x000fe2000f8e02ff */
[----:B------:R-:W4:Y:S01]  /*e040*/  LDL.LU R55, [R1+0x38] ;  /* 0x0000380001377983 */ /* 0x000f220000300800 */
[----:B------:R-:W-:Y:S01]  /*e050*/  IMAD R10, R246, UR44, RZ ;  /* 0x0000002cf60a7c24 */ /* 0x000fe2000f8e02ff */
[----:B------:R-:W-:Y:S02]  /*e060*/  ULDC UR43, c[0x0][0x240] ;  /* 0x00009000002b7ab9 */ /* 0x000fe40000000800 */
[----:B------:R-:W4:Y:S01]  /*e070*/  LDL R74, [R1+0x34] ;  /* 0x00003400014a7983 */ /* 0x000f220000100800 */
        /* <DEDUP_REMOVED lines=19> */
[----:B------:R-:W4:Y:S01]  /*e1b0*/  LDL R247, [R1+0x14] ;  /* 0x0000140001f77983 */ /* 0x000f220000100800 */
        /* <DEDUP_REMOVED lines=15> */
[----:B------:R1:W-:Y:S01]  /*e2b0*/  STL [R1+0x468], R230 ;  /* 0x000468e601007387 */ /* 0x0003e20000100800 */
[----:B------:R-:W-:Y:S01]  /*e2c0*/  ULDC UR39, c[0x0][0x240] ;  /* 0x0000900000277ab9 */ /* 0x000fe20000000800 */
        /* <DEDUP_REMOVED lines=38> */
[----:B--2---:R-:W-:Y:S01]  /*e530*/  IMAD R9, R9, UR49, RZ ;  /* 0x0000003109097c24 */ /* 0x004fe2000f8e02ff */
[----:B------:R-:W-:Y:S01]  /*e540*/  ULDC UR49, c[0x0][0x240] ;  /* 0x0000900000317ab9 */ /* 0x000fe20000000800 */
[----:B------:R-:W-:Y:S01]  /*e550*/  IMAD R135, R135, UR48, RZ ;  /* 0x0000003087877c24 */ /* 0x000fe2000f8e02ff */
[----:B------:R-:W-:Y:S01]  /*e560*/  ULDC UR48, c[0x0][0x240] ;  /* 0x0000900000307ab9 */ /* 0x000fe20000000800 */
[----:B----4-:R-:W-:Y:S01]  /*e570*/  IMAD R0, R0, UR50, RZ ;  /* 0x0000003200007c24 */ /* 0x010fe2000f8e02ff */
        /* <DEDUP_REMOVED lines=27> */
[----:B-1----:R-:W-:Y:S01]  /*e730*/  IMAD.MOV.U32 R230, RZ, RZ, R246 ;  /* 0x000000ffffe67224 */ /* 0x002fe200078e00f6 */
[----:B------:R-:W-:Y:S01]  /*e740*/  ULDC UR24, c[0x0][0x240] ;  /* 0x0000900000187ab9 */ /* 0x000fe20000000800 */
[----:B------:R-:W-:Y:S01]  /*e750*/  IMAD R248, R248, UR58, RZ ;  /* 0x0000003af8f87c24 */ /* 0x000fe2000f8e02ff */
[----:B------:R-:W2:Y:S01]  /*e760*/  LDL.LU R246, [R1+0x2258] ;  /* 0x0022580001f67983 */ /* 0x000ea20000300800 */
        /* <DEDUP_REMOVED lines=15> */
[----:B------:R-:W3:Y:S01]  /*e860*/  LDL.LU R247, [R1+0x2254] ;  /* 0x0022540001f77983 */ /* 0x000ee20000300800 */
        /* <DEDUP_REMOVED lines=15> */
[----:B------:R-:W4:Y:S01]  /*e960*/  LDL.LU R248, [R1+0x2250] ;  /* 0x0022500001f87983 */ /* 0x000f220000300800 */
[----:B------:R-:W-:Y:S01]  /*e970*/  IMAD R7, R7, UR60, RZ ;  /* 0x0000003c07077c24 */ /* 0x000fe2000f8e02ff */
[----:B------:R-:W-:Y:S01]  /*e980*/  ULDC UR60, c[0x0][0x240] ;  /* 0x00009000003c7ab9 */ /* 0x000fe20000000800 */
[----:B------:R-:W-:Y:S01]  /*e990*/  IMAD R141, R141, UR54, RZ ;  /* 0x000000368d8d7c24 */ /* 0x000fe2000f8e02ff */
[----:B------:R1:W-:Y:S01]  /*e9a0*/  STL [R1+0x474], R236 ;  /* 0x000474ec01007387 */ /* 0x0003e20000100800 */
[----:B------:R-:W-:Y:S01]  /*e9b0*/  IMAD R143, R143, UR56, RZ ;  /* 0x000000388f8f7c24 */ /* 0x000fe2000f8e02ff */
[----:B------:R-:W-:Y:S01]  /*e9c0*/  ULDC UR54, c[0x0][0x240] ;  /* 0x0000900000367ab9 */ /* 0x000fe20000000800 */
[----:B------:R-:W-:Y:S01]  /*e9d0*/  IMAD R139, R139, UR52, RZ ;  /* 0x000000348b8b7c24 */ /* 0x000fe2000f8e02ff */
[----:B------:R-:W-:Y:S01]  /*e9e0*/  ULDC UR56, c[0x0][0x240] ;  /* 0x0000900000387ab9 */ /* 0x000fe20000000800 */
[----:B------:R-:W-:Y:S01]  /*e9f0*/  IMAD R145, R145, UR58, RZ ;  /* 0x0000003a91917c24 */ /* 0x000fe2000f8e02ff */
[----:B------:R-:W-:Y:S01]  /*ea00*/  ULDC UR52, c[0x0][0x240] ;  /* 0x0000900000347ab9 */ /* 0x000fe20000000800 */
[----:B------:R-:W-:Y:S01]  /*ea10*/  ULDC UR58, c[0x0][0x240] ;  /* 0x00009000003a7ab9 */ /* 0x000fe20000000800 */
[----:B------:R-:W-:Y:S01]  /*ea20*/  IMAD R146, R146, UR59, RZ ;  /* 0x0000003b92927c24 */ /* 0x000fe2000f8e02ff */
[----:B------:R-:W-:Y:S01]  /*ea30*/  ULDC UR59, c[0x0][0x240] ;  /* 0x00009000003b7ab9 */ /* 0x000fe20000000800 */
[----:B-1----:R-:W-:Y:S01]  /*ea40*/  IMAD R236, R238, UR36, RZ ;  /* 0x00000024eeec7c24 */ /* 0x002fe2000f8e02ff */
[----:B------:R-:W-:Y:S01]  /*ea50*/  ULDC UR29, c[0x0][0x240] ;  /* 0x00009000001d7ab9 */ /* 0x000fe20000000800 */
[----:B------:R-:W-:Y:S01]  /*ea60*/  IMAD R238, R241, UR39, RZ ;  /* 0x00000027f1ee7c24 */ /* 0x000fe2000f8e02ff */
[----:B------:R-:W-:Y:S01]  /*ea70*/  ULDC UR31, c[0x0][0x240] ;  /* 0x00009000001f7ab9 */ /* 0x000fe20000000800 */
[----:B------:R-:W-:Y:S01]  /*ea80*/  IMAD R142, R142, UR55, RZ ;  /* 0x000000378e8e7c24 */ /* 0x000fe2000f8e02ff */
[----:B------:R1:W-:Y:S01]  /*ea90*/  STL [R1+0x478], R236 ;  /* 0x000478ec01007387 */ /* 0x0003e20000100800 */
[----:B------:R-:W-:Y:S01]  /*eaa0*/  IMAD.MOV.U32 R241, RZ, RZ, R74 ;  /* 0x000000fffff17224 */ /* 0x000fe200078e004a */
        /* <DEDUP_REMOVED lines=9> */
[----:B-1----:R-:W-:Y:S01]  /*eb40*/  IMAD R236, R242, UR40, RZ ;  /* 0x00000028f2ec7c24 */ /* 0x002fe2000f8e02ff */
[----:B------:R1:W-:Y:S01]  /*eb50*/  STL [R1+0x480], R238 ;  /* 0x000480ee01007387 */ /* 0x0003e20000100800 */
[----:B------:R-:W-:Y:S01]  /*eb60*/  LEA R74, P3, R82, R50, 0x2 ;  /* 0x00000032524a7211 */ /* 0x000fe200078610ff */
[----:B------:R-:W-:Y:S01]  /*eb70*/  IMAD R240, R243, UR41, RZ ;  /* 0x00000029f3f07c24 */ /* 0x000fe2000f8e02ff */
[----:B------:R-:W-:Y:S01]  /*eb80*/  ULDC UR53, c[0x0][0x240] ;  /* 0x0000900000357ab9 */ /* 0x000fe20000000800 */
        /* <DEDUP_REMOVED lines=16> */
[----:B------:R-:W-:Y:S01]  /*ec90*/  STL [R1+0x48c], R238 ;  /* 0x00048cee01007387 */ /* 0x000fe20000100800 */
[----:B------:R-:W-:Y:S01]  /*eca0*/  IMAD R54, R87, UR51, RZ ;  /* 0x0000003357367c24 */ /* 0x000fe2000f8e02ff */
[----:B------:R-:W-:Y:S01]  /*ecb0*/  ULDC UR54, c[0x0][0x240] ;  /* 0x0000900000367ab9 */ /* 0x000fe20000000800 */
[----:B------:R-:W-:Y:S01]  /*ecc0*/  ULDC UR56, c[0x0][0x240] ;  /* 0x0000900000387ab9 */ /* 0x000fe20000000800 */
[----:B------:R1:W-:Y:S01]  /*ecd0*/  STL [R1+0x490], R236 ;  /* 0x000490ec01007387 */ /* 0x0003e20000100800 */
[----:B------:R-:W-:Y:S01]  /*ece0*/  IMAD R203, R203, UR58, RZ ;  /* 0x0000003acbcb7c24 */ /* 0x000fe2000f8e02ff */
[----:B------:R-:W-:Y:S01]  /*ecf0*/  MOV R87, R73 ;  /* 0x0000004900577202 */ /* 0x000fe20000000f00 */
[----:B-1----:R-:W-:Y:S01]  /*ed00*/  IMAD.MOV.U32 R240, RZ, RZ, R75 ;  /* 0x000000fffff07224 */ /* 0x002fe200078e004b */
[----:B------:R1:W-:Y:S01]  /*ed10*/  STL [R1+0x494], R52 ;  /* 0x0004943401007387 */ /* 0x0003e20000100800 */
[----:B------:R-:W-:Y:S01]  /*ed20*/  IMAD.MOV.U32 R245, RZ, RZ, R0 ;  /* 0x000000fffff57224 */ /* 0x000fe200078e0000 */
[----:B------:R-:W-:Y:S01]  /*ed30*/  ULDC UR52, c[0x0][0x240] ;  /* 0x0000900000347ab9 */ /* 0x000fe20000000800 */
[----:B------:R-:W-:Y:S01]  /*ed40*/  ULDC UR58, c[0x0][0x240] ;  /* 0x00009000003a7ab9 */ /* 0x000fe20000000800 */
[----:B------:R-:W-:Y:S01]  /*ed50*/  IMAD R204, R204, UR59, RZ ;  /* 0x0000003bcccc7c24 */ /* 0x000fe2000f8e02ff */
[----:B------:R-:W-:Y:S01]  /*ed60*/  ULDC UR4, c[0x0][0x240] ;  /* 0x0000900000047ab9 */ /* 0x000fe20000000800 */
[----:B------:R-:W-:Y:S01]  /*ed70*/  IMAD R236, R53, UR48, RZ ;  /* 0x0000003035ec7c24 */ /* 0x000fe2000f8e02ff */
[----:B------:R-:W-:Y:S01]  /*ed80*/  LEA.HI.X.SX32 R75, R82, R2, 0x2, P3 ;  /* 0x00000002524b7211 */ /* 0x000fe200018f16ff */
[----:B------:R-:W-:Y:S01]  /*ed90*/  IMAD R53, R84, UR49, RZ ;  /* 0x0000003154357c24 */ /* 0x000fe2000f8e02ff */
[----:B------:R-:W-:Y:S01]  /*eda0*/  ULDC UR59, c[0x0][0x240] ;  /* 0x00009000003b7ab9 */ /* 0x000fe20000000800 */
[----:B-1----:R-:W-:Y:S01]  /*edb0*/  IMAD R52, R85, UR50, RZ ;  /* 0x0000003255347c24 */ /* 0x002fe2000f8e02ff */
[----:B------:R1:W-:Y:S01]  /*edc0*/  STL [R1+0x498], R236 ;  /* 0x000498ec01007387 */ /* 0x0003e20000100800 */
[----:B------:R-:W-:Y:S01]  /*edd0*/  IMAD R200, R200, UR55, RZ ;  /* 0x00000037c8c87c24 */ /* 0x000fe2000f8e02ff */
[----:B------:R-:W-:Y:S01]  /*ede0*/  MOV R84, R9 ;  /* 0x0000000900547202 */ /* 0x000fe20000000f00 */
[----:B------:R-:W-:Y:S01]  /*edf0*/  IMAD R94, R94, UR7, RZ ;  /* 0x000000075e5e7c24 */ /* 0x000fe2000f8e02ff */
[----:B------:R-:W-:Y:S01]  /*ee00*/  STL [R1+0x49c], R53 ;  /* 0x00049c3501007387 */ /* 0x000fe20000100800 */
[----:B------:R-:W-:Y:S01]  /*ee10*/  IMAD R95, R95, UR8, RZ ;  /* 0x000000085f5f7c24 */ /* 0x000fe2000f8e02ff */
[----:B------:R-:W-:Y:S01]  /*ee20*/  ULDC UR55, c[0x0][0x240] ;  /* 0x0000900000377ab9 */ /* 0x000fe20000000800 */
[----:B------:R-:W-:Y:S01]  /*ee30*/  IMAD R96, R96, UR9, RZ ;  /* 0x0000000960607c24 */ /* 0x000fe2000f8e02ff */
[----:B------:R1:W-:Y:S01]  /*ee40*/  STL [R1+0x4a0], R52 ;  /* 0x0004a03401007387 */ /* 0x0003e20000100800 */
[----:B------:R-:W-:Y:S01]  /*ee50*/  IMAD R97, R97, UR10, RZ ;  /* 0x0000000a61617c24 */ /* 0x000fe2000f8e02ff */
[----:B-1----:R-:W-:Y:S01]  /*ee60*/  MOV R236, R230 ;  /* 0x000000e600ec7202 */ /* 0x002fe20000000f00 */
[----:B------:R-:W-:Y:S01]  /*ee70*/  IMAD.MOV.U32 R238, RZ, RZ, R188 ;  /* 0x000000ffffee7224 */ /* 0x000fe200078e00bc */
[----:B------:R-:W-:Y:S01]  /*ee80*/  MOV R230, R72 ;  /* 0x0000004800e67202 */ /* 0x000fe20000000f00 */
[----:B------:R-:W-:Y:S01]  /*ee90*/  IMAD R0, R92, UR57, RZ ;  /* 0x000000395c007c24 */ /* 0x000fe2000f8e02ff */
[-C--:B------:R-:W-:Y:S01]  /*eea0*/  LEA R72, P4, R83, R50.reuse, 0x2 ;  /* 0x0000003253487211 */ /* 0x080fe200078810ff */
[----:B------:R-:W-:Y:S01]  /*eeb0*/  IMAD R205, R205, UR60, RZ ;  /* 0x0000003ccdcd7c24 */ /* 0x000fe2000f8e02ff */
[----:B------:R-:W-:Y:S01]  /*eec0*/  ULDC UR5, c[0x0][0x240] ;  /* 0x0000900000057ab9 */ /* 0x000fe20000000800 */
[----:B------:R-:W-:Y:S01]  /*eed0*/  IMAD.MOV.U32 R242, RZ, RZ, R55 ;  /* 0x000000fffff27224 */ /* 0x000fe200078e0037 */
[----:B------:R-:W-:Y:S01]  /*eee0*/  LEA R52, P5, R86, R50, 0x2 ;  /* 0x0000003256347211 */ /* 0x000fe200078a10ff */
[----:B------:R-:W-:Y:S01]  /*eef0*/  IMAD R9, R90, UR54, RZ ;  /* 0x000000365a097c24 */ /* 0x000fe2000f8e02ff */
[-C--:B------:R-:W-:Y:S01]  /*ef00*/  LEA.HI.X.SX32 R87, R83, R2.reuse, 0x2, P4 ;  /* 0x0000000253577211 */ /* 0x080fe200020f16ff */
[----:B------:R1:W-:Y:S01]  /*ef10*/  STL [R1+0x460], R72 ;  /* 0x0004604801007387 */ /* 0x0003e20000100800 */
[----:B------:R-:W-:Y:S01]  /*ef20*/  LEA.HI.X.SX32 R53, R86, R2, 0x2, P5 ;  /* 0x0000000256357211 */ /* 0x000fe200028f16ff */
[----:B------:R-:W-:Y:S01]  /*ef30*/  IMAD.MOV.U32 R86, RZ, RZ, R72 ;  /* 0x000000ffff567224 */ /* 0x000fe200078e0048 */
[-C--:B------:R-:W-:Y:S01]  /*ef40*/  LEA R92, P2, R81, R50.reuse, 0x2 ;  /* 0x00000032515c7211 */ /* 0x080fe200078410ff */
[----:B------:R-:W-:Y:S01]  /*ef50*/  IMAD R188, R251, UR56, RZ ;  /* 0x00000038fbbc7c24 */ /* 0x000fe2000f8e02ff */
[----:B------:R-:W-:Y:S01]  /*ef60*/  ULDC UR60, c[0x0][0x240] ;  /* 0x00009000003c7ab9 */ /* 0x000fe20000000800 */
[----:B------:R-:W-:Y:S01]  /*ef70*/  IMAD R198, R198, UR53, RZ ;  /* 0x00000035c6c67c24 */ /* 0x000fe2000f8e02ff */
[-C--:B------:R-:W-:Y:S01]  /*ef80*/  LEA R90, P1, R80, R50.reuse, 0x2 ;  /* 0x00000032505a7211 */ /* 0x080fe200078210ff */
[----:B------:R-:W-:Y:S01]  /*ef90*/  IMAD.MOV.U32 R85, RZ, RZ, R48 ;  /* 0x000000ffff557224 */ /* 0x000fe200078e0030 */
[----:B------:R-:W-:Y:S01]  /*efa0*/  ULDC UR53, c[0x0][0x240] ;  /* 0x0000900000357ab9 */ /* 0x000fe20000000800 */
[----:B-1----:R-:W2:Y:S01]  /*efb0*/  LDL.LU.64 R72, [R1+0x2248] ;  /* 0x0022480001487983 */ /* 0x002ea20000300a00 */
[----:B------:R-:W-:Y:S01]  /*efc0*/  IMAD.MOV.U32 R244, RZ, RZ, R8 ;  /* 0x000000fffff47224 */ /* 0x000fe200078e0008 */
[-C--:B------:R-:W-:Y:S01]  /*efd0*/  LEA R82, P3, R76, R50.reuse, 0x2 ;  /* 0x000000324c527211 */ /* 0x080fe200078610ff */
[----:B------:R-:W-:Y:S01]  /*efe0*/  IMAD R98, R98, UR11, RZ ;  /* 0x0000000b62627c24 */ /* 0x000fe2000f8e02ff */
[----:B------:R1:W-:Y:S01]  /*eff0*/  STL.64 [R1+0x1b78], R52 ;  /* 0x001b783401007387 */ /* 0x0003e20000100a00 */
[----:B------:R-:W-:Y:S01]  /*f000*/  IMAD R55, R88, UR52, RZ ;  /* 0x0000003458377c24 */ /* 0x000fe2000f8e02ff */
[----:B------:R-:W-:Y:S01]  /*f010*/  ULDC UR7, c[0x0][0x240] ;  /* 0x0000900000077ab9 */ /* 0x000fe20000000800 */
[----:B------:R-:W-:Y:S01]  /*f020*/  IMAD R251, R250, UR58, RZ ;  /* 0x0000003afafb7c24 */ /* 0x000fe2000f8e02ff */
[----:B------:R-:W-:Y:S01]  /*f030*/  STL [R1+0x464], R87 ;  /* 0x0004645701007387 */ /* 0x000fe20000100800 */
[----:B------:R-:W-:Y:S01]  /*f040*/  IMAD R48, R91, UR55, RZ ;  /* 0x000000375b307c24 */ /* 0x000fe2000f8e02ff */
[----:B------:R-:W-:Y:S01]  /*f050*/  ULDC UR8, c[0x0][0x240] ;  /* 0x0000900000087ab9 */ /* 0x000fe20000000800 */
[----:B------:R-:W-:Y:S01]  /*f060*/  IMAD R8, R89, UR53, RZ ;  /* 0x0000003559087c24 */ /* 0x000fe2000f8e02ff */
[----:B------:R1:W-:Y:S01]  /*f070*/  STL.64 [R1+0x458], R74 ;  /* 0x0004584a01007387 */ /* 0x0003e20000100a00 */
[-C--:B------:R-:W-:Y:S01]  /*f080*/  LEA R86, P4, R77, R50.reuse, 0x2 ;  /* 0x000000324d567211 */ /* 0x080fe200078810ff */
[----:B------:R-:W-:Y:S01]  /*f090*/  IMAD R99, R99, UR12, RZ ;  /* 0x0000000c63637c24 */ /* 0x000fe2000f8e02ff */
[-C--:B------:R-:W-:Y:S01]  /*f0a0*/  LEA R88, P6, R79, R50.reuse, 0x2 ;  /* 0x000000324f587211 */ /* 0x080fe200078c10ff */
[----:B------:R-:W-:Y:S01]  /*f0b0*/  IMAD R250, R249, UR59, RZ ;  /* 0x0000003bf9fa7c24 */ /* 0x000fe2000f8e02ff */
[----:B-1----:R-:W-:Y:S01]  /*f0c0*/  LEA R52, P5, R78, R50, 0x2 ;  /* 0x000000324e347211 */ /* 0x002fe200078a10ff */
[----:B------:R-:W-:Y:S01]  /*f0d0*/  IMAD R100, R100, UR13, RZ ;  /* 0x0000000d64647c24 */ /* 0x000fe2000f8e02ff */
[-C--:B------:R-:W-:Y:S01]  /*f0e0*/  LEA.HI.X.SX32 R83, R76, R2.reuse, 0x2, P3 ;  /* 0x000000024c537211 */ /* 0x080fe200018f16ff */
[----:B------:R-:W-:Y:S01]  /*f0f0*/  IMAD R101, R101, UR14, RZ ;  /* 0x0000000e65657c24 */ /* 0x000fe2000f8e02ff */
[----:B------:R-:W-:Y:S01]  /*f100*/  ULDC UR9, c[0x0][0x240] ;  /* 0x0000900000097ab9 */ /* 0x000fe20000000800 */
[----:B------:R-:W-:Y:S01]  /*f110*/  IMAD R102, R102, UR15, RZ ;  /* 0x0000000f66667c24 */ /* 0x000fe2000f8e02ff */
[----:B------:R-:W-:Y:S01]  /*f120*/  ULDC UR10, c[0x0][0x240] ;  /* 0x00009000000a7ab9 */ /* 0x000fe20000000800 */
[----:B------:R-:W3:Y:S01]  /*f130*/  LDL.LU.64 R74, [R1+0x2240] ;  /* 0x00224000014a7983 */ /* 0x000ee20000300a00 */
[----:B------:R-:W-:Y:S01]  /*f140*/  IMAD R249, R93, UR60, RZ ;  /* 0x0000003c5df97c24 */ /* 0x000fe2000f8e02ff */
[-C--:B------:R-:W-:Y:S01]  /*f150*/  LEA.HI.X.SX32 R93, R81, R2.reuse, 0x2, P2 ;  /* 0x00000002515d7211 */ /* 0x080fe200010f16ff */
[----:B------:R-:W-:Y:S01]  /*f160*/  IMAD R103, R103, UR16, RZ ;  /* 0x0000001067677c24 */ /* 0x000fe2000f8e02ff */
[-C--:B------:R-:W-:Y:S01]  /*f170*/  LEA.HI.X.SX32 R91, R80, R2.reuse, 0x2, P1 ;  /* 0x00000002505b7211 */ /* 0x080fe200008f16ff */
[----:B------:R-:W-:Y:S01]  /*f180*/  IMAD R104, R104, UR17, RZ ;  /* 0x0000001168687c24 */ /* 0x000fe2000f8e02ff */
[-C--:B------:R-:W-:Y:S01]  /*f190*/  LEA.HI.X.SX32 R89, R79, R2.reuse, 0x2, P6 ;  /* 0x000000024f597211 */ /* 0x080fe200030f16ff */
[----:B------:R-:W-:Y:S01]  /*f1a0*/  IMAD R105, R105, UR18, RZ ;  /* 0x0000001269697c24 */ /* 0x000fe2000f8e02ff */
[-C--:B------:R-:W-:Y:S01]  /*f1b0*/  LEA.HI.X.SX32 R53, R78, R2.reuse, 0x2, P5 ;  /* 0x000000024e357211 */ /* 0x080fe200028f16ff */
[----:B------:R-:W-:Y:S01]  /*f1c0*/  STL.64 [R1+0x450], R92 ;  /* 0x0004505c01007387 */ /* 0x000fe20000100a00 */
[----:B------:R-:W-:Y:S01]  /*f1d0*/  LEA.HI.X.SX32 R87, R77, R2, 0x2, P4 ;  /* 0x000000024d577211 */ /* 0x000fe200020f16ff */
[----:B------:R-:W-:Y:S01]  /*f1e0*/  IMAD R106, R106, UR19, RZ ;  /* 0x000000136a6a7c24 */ /* 0x000fe2000f8e02ff */
[----:B------:R-:W-:Y:S01]  /*f1f0*/  ULDC UR11, c[0x0][0x240] ;  /* 0x00009000000b7ab9 */ /* 0x000fe20000000800 */
[----:B------:R-:W-:Y:S01]  /*f200*/  STL.64 [R1+0x448], R90 ;  /* 0x0004485a01007387 */ /* 0x000fe20000100a00 */
[----:B------:R-:W-:Y:S01]  /*f210*/  IMAD R107, R107, UR20, RZ ;  /* 0x000000146b6b7c24 */ /* 0x000fe2000f8e02ff */
[----:B------:R-:W-:Y:S01]  /*f220*/  ULDC UR12, c[0x0][0x240] ;  /* 0x00009000000c7ab9 */ /* 0x000fe20000000800 */
[----:B------:R-:W-:Y:S01]  /*f230*/  IMAD R108, R108, UR21, RZ ;  /* 0x000000156c6c7c24 */ /* 0x000fe2000f8e02ff */
        /* <DEDUP_REMOVED lines=8> */
[----:B------:R1:W-:Y:S01]  /*f2c0*/  STL.64 [R1+0x430], R86 ;  /* 0x0004305601007387 */ /* 0x0003e20000100a00 */
[----:B------:R-:W-:Y:S01]  /*f2d0*/  IMAD R113, R113, UR26, RZ ;  /* 0x0000001a71717c24 */ /* 0x000fe2000f8e02ff */
[----:B------:R-:W-:Y:S01]  /*f2e0*/  ULDC UR15, c[0x0][0x240] ;  /* 0x00009000000f7ab9 */ /* 0x000fe20000000800 */
[----:B------:R-:W-:Y:S01]  /*f2f0*/  IMAD R114, R114, UR27, RZ ;  /* 0x0000001b72727c24 */ /* 0x000fe2000f8e02ff */
[----:B------:R1:W-:Y:S01]  /*f300*/  STL.64 [R1+0x428], R82 ;  /* 0x0004285201007387 */ /* 0x0003e20000100a00 */
[----:B------:R-:W-:Y:S01]  /*f310*/  IMAD R116, R116, UR29, RZ ;  /* 0x0000001d74747c24 */ /* 0x000fe2000f8e02ff */
[----:B------:R-:W-:Y:S01]  /*f320*/  ULDC UR16, c[0x0][0x240] ;  /* 0x0000900000107ab9 */ /* 0x000fe20000000800 */
[----:B------:R-:W-:Y:S01]  /*f330*/  IMAD R118, R118, UR31, RZ ;  /* 0x0000001f76767c24 */ /* 0x000fe2000f8e02ff */
[----:B------:R-:W-:Y:S01]  /*f340*/  ULDC UR17, c[0x0][0x240] ;  /* 0x0000900000117ab9 */ /* 0x000fe20000000800 */
[----:B------:R-:W-:Y:S01]  /*f350*/  IMAD R120, R120, UR33, RZ ;  /* 0x0000002178787c24 */ /* 0x000fe2000f8e02ff */
[----:B------:R-:W-:Y:S01]  /*f360*/  ULDC UR18, c[0x0][0x240] ;  /* 0x0000900000127ab9 */ /* 0x000fe20000000800 */
[----:B------:R-:W-:Y:S01]  /*f370*/  IMAD R122, R122, UR35, RZ ;  /* 0x000000237a7a7c24 */ /* 0x000fe2000f8e02ff */
[-C--:B-1----:R-:W-:Y:S01]  /*f380*/  LEA R86, P4, R71, R50.reuse, 0x2 ;  /* 0x0000003247567211 */ /* 0x082fe200078810ff */
[----:B------:R-:W-:Y:S01]  /*f390*/  IMAD R124, R124, UR37, RZ ;  /* 0x000000257c7c7c24 */ /* 0x000fe2000f8e02ff */
[----:B------:R-:W-:Y:S01]  /*f3a0*/  ULDC UR19, c[0x0][0x240] ;  /* 0x0000900000137ab9 */ /* 0x000fe20000000800 */
[----:B------:R-:W-:Y:S01]  /*f3b0*/  IMAD R131, R131, UR44, RZ ;  /* 0x0000002c83837c24 */ /* 0x000fe2000f8e02ff */
[----:B------:R-:W-:Y:S01]  /*f3c0*/  LEA R82, P3, R70, R50, 0x2 ;  /* 0x0000003246527211 */ /* 0x000fe200078610ff */
[----:B------:R-:W-:Y:S01]  /*f3d0*/  IMAD R132, R132, UR45, RZ ;  /* 0x0000002d84847c24 */ /* 0x000fe2000f8e02ff */
[-C--:B------:R-:W-:Y:S01]  /*f3e0*/  LEA.HI.X.SX32 R87, R71, R2.reuse, 0x2, P4 ;  /* 0x0000000247577211 */ /* 0x080fe200020f16ff */
[----:B------:R-:W-:Y:S01]  /*f3f0*/  IMAD R133, R133, UR46, RZ ;  /* 0x0000002e85857c24 */ /* 0x000fe2000f8e02ff */
[----:B------:R-:W-:-:S02]  /*f400*/  LEA.HI.X.SX32 R83, R70, R2, 0x2, P3 ;  /* 0x0000000246537211 */ /* 0x000fc400018f16ff */
[-C--:B---3--:R-:W-:Y:S02]  /*f410*/  LEA R92, P2, R75, R50.reuse, 0x2 ;  /* 0x000000324b5c7211 */ /* 0x088fe400078410ff */
[-C--:B------:R-:W-:Y:S01]  /*f420*/  LEA R90, P1, R74, R50.reuse, 0x2 ;  /* 0x000000324a5a7211 */ /* 0x080fe200078210ff */
[----:B------:R-:W-:Y:S01]  /*f430*/  IMAD R148, R148, UR61, RZ ;  /* 0x0000003d94947c24 */ /* 0x000fe2000f8e02ff */
[-C--:B--2---:R-:W-:Y:S01]  /*f440*/  LEA R88, P6, R73, R50.reuse, 0x2 ;  /* 0x0000003249587211 */ /* 0x084fe200078c10ff */
[----:B------:R-:W-:Y:S01]  /*f450*/  IMAD R149, R149, UR4, RZ ;  /* 0x0000000495957c24 */ /* 0x000fe2000f8e02ff */
[----:B------:R-:W-:Y:S01]  /*f460*/  LEA R52, P5, R72, R50, 0x2 ;  /* 0x0000003248347211 */ /* 0x000fe200078a10ff */
[----:B------:R-:W-:Y:S01]  /*f470*/  IMAD R150, R150, UR5, RZ ;  /* 0x0000000596967c24 */ /* 0x000fe2000f8e02ff */
[-C--:B------:R-:W-:Y:S01]  /*f480*/  LEA.HI.X.SX32 R93, R75, R2.reuse, 0x2, P2 ;  /* 0x000000024b5d7211 */ /* 0x080fe200010f16ff */
[----:B------:R-:W-:Y:S01]  /*f490*/  IMAD R151, R151, UR7, RZ ;  /* 0x0000000797977c24 */ /* 0x000fe2000f8e02ff */
[-C--:B------:R-:W-:Y:S01]  /*f4a0*/  LEA.HI.X.SX32 R91, R74, R2.reuse, 0x2, P1 ;  /* 0x000000024a5b7211 */ /* 0x080fe200008f16ff */
[----:B------:R-:W-:Y:S01]  /*f4b0*/  IMAD R152, R152, UR8, RZ ;  /* 0x0000000898987c24 */ /* 0x000fe2000f8e02ff */
[-C--:B------:R-:W-:Y:S01]  /*f4c0*/  LEA.HI.X.SX32 R89, R73, R2.reuse, 0x2, P6 ;  /* 0x0000000249597211 */ /* 0x080fe200030f16ff */
[----:B------:R-:W-:Y:S01]  /*f4d0*/  IMAD R153, R153, UR9, RZ ;  /* 0x0000000999997c24 */ /* 0x000fe2000f8e02ff */
[----:B------:R-:W-:Y:S01]  /*f4e0*/  LEA.HI.X.SX32 R53, R72, R2, 0x2, P5 ;  /* 0x0000000248357211 */ /* 0x000fe200028f16ff */
[----:B------:R-:W-:Y:S01]  /*f4f0*/  STL.64 [R1+0x420], R92 ;  /* 0x0004205c01007387 */ /* 0x000fe20000100a00 */
[-C--:B------:R-:W-:Y:S01]  /*f500*/  LEA R80, P2, R69, R50.reuse, 0x2 ;  /* 0x0000003245507211 */ /* 0x080fe200078410ff */
[----:B------:R-:W-:Y:S01]  /*f510*/  IMAD R154, R154, UR10, RZ ;  /* 0x0000000a9a9a7c24 */ /* 0x000fe2000f8e02ff */
[CC--:B------:R-:W-:Y:S01]  /*f520*/  LEA R78, P1, R68.reuse, R50.reuse, 0x2 ;  /* 0x00000032444e7211 */ /* 0x0c0fe200078210ff */
[----:B------:R-:W-:Y:S01]  /*f530*/  STL.64 [R1+0x418], R90 ;  /* 0x0004185a01007387 */ /* 0x000fe20000100a00 */
[----:B------:R-:W-:Y:S01]  /*f540*/  LEA R76, P6, R67, R50, 0x2 ;  /* 0x00000032434c7211 */ /* 0x000fe200078c10ff */
[----:B------:R-:W-:Y:S01]  /*f550*/  IMAD R155, R155, UR11, RZ ;  /* 0x0000000b9b9b7c24 */ /* 0x000fe2000f8e02ff */
[-C--:B------:R-:W-:Y:S01]  /*f560*/  LEA.HI.X.SX32 R81, R69, R2.reuse, 0x2, P2 ;  /* 0x0000000245517211 */ /* 0x080fe200010f16ff */
[----:B------:R1:W-:Y:S01]  /*f570*/  STL.64 [R1+0x410], R88 ;  /* 0x0004105801007387 */ /* 0x0003e20000100a00 */
[-C--:B------:R-:W-:Y:S01]  /*f580*/  LEA.HI.X.SX32 R79, R68, R2.reuse, 0x2, P1 ;  /* 0x00000002444f7211 */ /* 0x080fe200008f16ff */
[----:B------:R-:W-:Y:S01]  /*f590*/  IMAD R156, R156, UR12, RZ ;  /* 0x0000000c9c9c7c24 */ /* 0x000fe2000f8e02ff */
[----:B------:R-:W-:Y:S01]  /*f5a0*/  LEA.HI.X.SX32 R77, R67, R2, 0x2, P6 ;  /* 0x00000002434d7211 */ /* 0x000fe200030f16ff */
[----:B------:R2:W-:Y:S01]  /*f5b0*/  STL.64 [R1+0x408], R52 ;  /* 0x0004083401007387 */ /* 0x0005e20000100a00 */
[-C--:B------:R-:W-:Y:S01]  /*f5c0*/  LEA R74, P4, R65, R50.reuse, 0x2 ;  /* 0x00000032414a7211 */ /* 0x080fe200078810ff */
[----:B------:R-:W-:Y:S01]  /*f5d0*/  IMAD R157, R157, UR13, RZ ;  /* 0x0000000d9d9d7c24 */ /* 0x000fe2000f8e02ff */
[-C--:B------:R-:W-:Y:S01]  /*f5e0*/  LEA R72, P3, R64, R50.reuse, 0x2 ;  /* 0x0000003240487211 */ /* 0x080fe200078610ff */
[----:B------:R3:W-:Y:S01]  /*f5f0*/  STL.64 [R1+0x400], R86 ;  /* 0x0004005601007387 */ /* 0x0007e20000100a00 */
[-C--:B------:R-:W-:Y:S01]  /*f600*/  LEA R70, P2, R63, R50.reuse, 0x2 ;  /* 0x000000323f467211 */ /* 0x080fe200078410ff */
[----:B------:R-:W-:Y:S01]  /*f610*/  IMAD R158, R158, UR14, RZ ;  /* 0x0000000e9e9e7c24 */ /* 0x000fe2000f8e02ff */
[-C--:B------:R-:W-:Y:S01]  /*f620*/  LEA R68, P1, R62, R50.reuse, 0x2 ;  /* 0x000000323e447211 */ /* 0x080fe200078210ff */
[----:B-1----:R-:W-:Y:S01]  /*f630*/  IMAD.MOV.U32 R88, RZ, RZ, R85 ;  /* 0x000000ffff587224 */ /* 0x002fe200078e0055 */
[----:B------:R-:W-:Y:S01]  /*f640*/  ULDC UR20, c[0x0][0x240] ;  /* 0x0000900000147ab9 */ /* 0x000fe20000000800 */
[----:B------:R-:W-:Y:S01]  /*f650*/  IMAD R159, R159, UR15, RZ ;  /* 0x0000000f9f9f7c24 */ /* 0x000fe2000f8e02ff */
[----:B------:R-:W-:Y:S01]  /*f660*/  ULDC UR21, c[0x0][0x240] ;  /* 0x0000900000157ab9 */ /* 0x000fe20000000800 */
[----:B--2---:R-:W-:Y:S01]  /*f670*/  LEA R52, P5, R66, R50, 0x2 ;  /* 0x0000003242347211 */ /* 0x004fe200078a10ff */
[----:B------:R-:W-:Y:S01]  /*f680*/  STL.64 [R1+0x3f8], R82 ;  /* 0x0003f85201007387 */ /* 0x000fe20000100a00 */
[-C--:B------:R-:W-:Y:S01]  /*f690*/  LEA.HI.X.SX32 R75, R65, R2.reuse, 0x2, P4 ;  /* 0x00000002414b7211 */ /* 0x080fe200020f16ff */
[----:B------:R-:W-:Y:S01]  /*f6a0*/  IMAD R160, R160, UR16, RZ ;  /* 0x00000010a0a07c24 */ /* 0x000fe2000f8e02ff */
[-C--:B------:R-:W-:Y:S01]  /*f6b0*/  LEA.HI.X.SX32 R53, R66, R2.reuse, 0x2, P5 ;  /* 0x0000000242357211 */ /* 0x080fe200028f16ff */
[----:B------:R-:W-:Y:S01]  /*f6c0*/  STL.64 [R1+0x3f0], R80 ;  /* 0x0003f05001007387 */ /* 0x000fe20000100a00 */
[-C--:B------:R-:W-:Y:S01]  /*f6d0*/  LEA.HI.X.SX32 R73, R64, R2.reuse, 0x2, P3 ;  /* 0x0000000240497211 */ /* 0x080fe200018f16ff */
[----:B---3--:R-:W-:Y:S01]  /*f6e0*/  IMAD.MOV.U32 R87, RZ, RZ, R84 ;  /* 0x000000ffff577224 */ /* 0x008fe200078e0054 */
[-C--:B------:R-:W-:Y:S01]  /*f6f0*/  LEA.HI.X.SX32 R71, R63, R2.reuse, 0x2, P2 ;  /* 0x000000023f477211 */ /* 0x080fe200010f16ff */
[----:B------:R-:W-:Y:S01]  /*f700*/  STL.64 [R1+0x3e8], R78 ;  /* 0x0003e84e01007387 */ /* 0x000fe20000100a00 */
[----:B------:R-:W-:Y:S01]  /*f710*/  LEA.HI.X.SX32 R69, R62, R2, 0x2, P1 ;  /* 0x000000023e457211 */ /* 0x000fe200008f16ff */
[----:B------:R-:W-:Y:S01]  /*f720*/  IMAD.MOV.U32 R85, RZ, RZ, R245 ;  /* 0x000000ffff557224 */ /* 0x000fe200078e00f5 */
[----:B------:R-:W-:Y:S01]  /*f730*/  ULDC UR22, c[0x0][0x240] ;  /* 0x0000900000167ab9 */ /* 0x000fe20000000800 */
[----:B------:R1:W-:Y:S01]  /*f740*/  STL.64 [R1+0x3e0], R76 ;  /* 0x0003e04c01007387 */ /* 0x0003e20000100a00 */
[----:B------:R-:W-:Y:S01]  /*f750*/  IMAD R161, R161, UR17, RZ ;  /* 0x00000011a1a17c24 */ /* 0x000fe2000f8e02ff */
[----:B------:R-:W-:Y:S01]  /*f760*/  MOV R84, R244 ;  /* 0x000000f400547202 */ /* 0x000fe20000000f00 */
        /* <DEDUP_REMOVED lines=8> */
[----:B------:R-:W-:Y:S01]  /*f7f0*/  ULDC UR26, c[0x0][0x240] ;  /* 0x00009000001a7ab9 */ /* 0x000fe20000000800 */
[CC--:B-1----:R-:W-:Y:S01]  /*f800*/  LEA R76, P6, R61.reuse, R50.reuse, 0x2 ;  /* 0x000000323d4c7211 */ /* 0x0c2fe200078c10ff */
[----:B------:R-:W-:Y:S01]  /*f810*/  IMAD.MOV.U32 R244, RZ, RZ, R242 ;  /* 0x000000fffff47224 */ /* 0x000fe200078e00f2 */
[----:B------:R-:W-:Y:S01]  /*f820*/  ULDC UR27, c[0x0][0x240] ;  /* 0x00009000001b7ab9 */ /* 0x000fe20000000800 */
[----:B------:R-:W-:Y:S01]  /*f830*/  IMAD.MOV.U32 R245, RZ, RZ, R243 ;  /* 0x000000fffff57224 */ /* 0x000fe200078e00f3 */
[----:B--2---:R-:W-:Y:S01]  /*f840*/  LEA R52, P5, R60, R50, 0x2 ;  /* 0x000000323c347211 */ /* 0x004fe200078a10ff */
[----:B------:R1:W-:Y:S01]  /*f850*/  STL.64 [R1+0x3d0], R74 ;  /* 0x0003d04a01007387 */ /* 0x0003e20000100a00 */
[-C--:B------:R-:W-:Y:S01]  /*f860*/  LEA.HI.X.SX32 R77, R61, R2.reuse, 0x2, P6 ;  /* 0x000000023d4d7211 */ /* 0x080fe200030f16ff */
[----:B------:R-:W-:Y:S01]  /*f870*/  IMAD R166, R166, UR22, RZ ;  /* 0x00000016a6a67c24 */ /* 0x000fe2000f8e02ff */
[----:B------:R-:W-:Y:S01]  /*f880*/  LEA.HI.X.SX32 R53, R60, R2, 0x2, P5 ;  /* 0x000000023c357211 */ /* 0x000fe200028f16ff */
[----:B------:R2:W-:Y:S01]  /*f890*/  STL.64 [R1+0x3c8], R72 ;  /* 0x0003c84801007387 */ /* 0x0005e20000100a00 */
[----:B------:R-:W-:Y:S01]  /*f8a0*/  LEA R66, P6, R51, R50, 0x2 ;  /* 0x0000003233427211 */ /* 0x000fe200078c10ff */
[----:B------:R-:W-:Y:S01]  /*f8b0*/  IMAD R167, R167, UR23, RZ ;  /* 0x00000017a7a77c24 */ /* 0x000fe2000f8e02ff */
[----:B------:R-:W-:Y:S01]  /*f8c0*/  MOV R242, R240 ;  /* 0x000000f000f27202 */ /* 0x000fe20000000f00 */
[----:B------:R3:W-:Y:S01]  /*f8d0*/  STL.64 [R1+0x3c0], R70 ;  /* 0x0003c04601007387 */ /* 0x0007e20000100a00 */
[----:B------:R-:W-:Y:S01]  /*f8e0*/  IMAD R168, R168, UR24, RZ ;  /* 0x00000018a8a87c24 */ /* 0x000fe2000f8e02ff */
[----:B------:R-:W-:Y:S01]  /*f8f0*/  ULDC UR29, c[0x0][0x240] ;  /* 0x00009000001d7ab9 */ /* 0x000fe20000000800 */
[----:B------:R-:W-:Y:S01]  /*f900*/  IMAD.MOV.U32 R243, RZ, RZ, R241 ;  /* 0x000000fffff37224 */ /* 0x000fe200078e00f1 */
[-C--:B-1----:R-:W-:Y:S01]  /*f910*/  LEA R74, P4, R59, R50.reuse, 0x2 ;  /* 0x000000323b4a7211 */ /* 0x082fe200078810ff */
[----:B------:R1:W-:Y:S01]  /*f920*/  STL.64 [R1+0x3b8], R68 ;  /* 0x0003b84401007387 */ /* 0x0003e20000100a00 */
[----:B------:R-:W-:Y:S01]  /*f930*/  IMAD R169, R169, UR25, RZ ;  /* 0x00000019a9a97c24 */ /* 0x000fe2000f8e02ff */
[----:B------:R-:W-:Y:S01]  /*f940*/  ULDC UR31, c[0x0][0x240] ;  /* 0x00009000001f7ab9 */ /* 0x000fe20000000800 */
[----:B--2---:R-:W-:Y:S01]  /*f950*/  LEA R72, P3, R58, R50, 0x2 ;  /* 0x000000323a487211 */ /* 0x004fe200078610ff */
[----:B------:R-:W-:Y:S01]  /*f960*/  STL.64 [R1+0x3b0], R76 ;  /* 0x0003b04c01007387 */ /* 0x000fe20000100a00 */
[----:B------:R-:W-:Y:S01]  /*f970*/  LEA.HI.X.SX32 R75, R59, R2, 0x2, P4 ;  /* 0x000000023b4b7211 */ /* 0x000fe200020f16ff */
[----:B------:R-:W-:Y:S01]  /*f980*/  IMAD R170, R170, UR26, RZ ;  /* 0x0000001aaaaa7c24 */ /* 0x000fe2000f8e02ff */
[----:B---3--:R-:W-:Y:S01]  /*f990*/  LEA R70, P2, R57, R50, 0x2 ;  /* 0x0000003239467211 */ /* 0x008fe200078410ff */
[----:B------:R2:W-:Y:S01]  /*f9a0*/  STL.64 [R1+0x3a8], R52 ;  /* 0x0003a83401007387 */ /* 0x0005e20000100a00 */
[-C--:B------:R-:W-:Y:S01]  /*f9b0*/  LEA.HI.X.SX32 R73, R58, R2.reuse, 0x2, P3 ;  /* 0x000000023a497211 */ /* 0x080fe200018f16ff */
[----:B------:R-:W-:Y:S01]  /*f9c0*/  IMAD R171, R171, UR27, RZ ;  /* 0x0000001babab7c24 */ /* 0x000fe2000f8e02ff */
[----:B------:R-:W-:Y:S01]  /*f9d0*/  LEA.HI.X.SX32 R67, R51, R2, 0x2, P6 ;  /* 0x0000000233437211 */ /* 0x000fe200030f16ff */
[----:B------:R-:W-:Y:S01]  /*f9e0*/  IMAD.MOV.U32 R240, RZ, RZ, R236 ;  /* 0x000000fffff07224 */ /* 0x000fe200078e00ec */
[C---:B-1----:R-:W-:Y:S01]  /*f9f0*/  LEA R68, P1, R56.reuse, R50, 0x2 ;  /* 0x0000003238447211 */ /* 0x042fe200078210ff */
[----:B------:R-:W-:Y:S01]  /*fa00*/  IMAD.MOV.U32 R241, RZ, RZ, R238 ;  /* 0x000000fffff17224 */ /* 0x000fe200078e00ee */
[-C--:B------:R-:W-:Y:S01]  /*fa10*/  LEA.HI.X.SX32 R71, R57, R2.reuse, 0x2, P2 ;  /* 0x0000000239477211 */ /* 0x080fe200010f16ff */
[----:B------:R-:W-:Y:S01]  /*fa20*/  STL.64 [R1+0x3a0], R74 ;  /* 0x0003a04a01007387 */ /* 0x000fe20000100a00 */
[----:B------:R-:W-:Y:S01]  /*fa30*/  LEA.HI.X.SX32 R69, R56, R2, 0x2, P1 ;  /* 0x0000000238457211 */ /* 0x000fe200008f16ff */
[----:B------:R-:W-:Y:S01]  /*fa40*/  IMAD R173, R173, UR29, RZ ;  /* 0x0000001dadad7c24 */ /* 0x000fe2000f8e02ff */
[-C--:B------:R-:W-:Y:S01]  /*fa50*/  LEA R64, P4, R47, R50.reuse, 0x2 ;  /* 0x000000322f407211 */ /* 0x080fe200078810ff */
[----:B------:R-:W-:Y:S01]  /*fa60*/  ULDC UR33, c[0x0][0x240] ;  /* 0x0000900000217ab9 */ /* 0x000fe20000000800 */
[-C--:B--2---:R-:W-:Y:S01]  /*fa70*/  LEA R52, P5, R49, R50.reuse, 0x2 ;  /* 0x0000003231347211 */ /* 0x084fe200078a10ff */
[----:B------:R-:W-:Y:S01]  /*fa80*/  STL.64 [R1+0x398], R72 ;  /* 0x0003984801007387 */ /* 0x000fe20000100a00 */
[----:B------:R-:W-:Y:S01]  /*fa90*/  LEA R62, P3, R46, R50, 0x2 ;  /* 0x000000322e3e7211 */ /* 0x000fe200078610ff */
[----:B------:R-:W-:Y:S01]  /*faa0*/  IMAD R175, R175, UR31, RZ ;  /* 0x0000001fafaf7c24 */ /* 0x000fe2000f8e02ff */
[----:B------:R-:W-:Y:S01]  /*fab0*/  LEA.HI.X.SX32 R53, R49, R2, 0x2, P5 ;  /* 0x0000000231357211 */ /* 0x000fe200028f16ff */
[----:B------:R-:W-:Y:S01]  /*fac0*/  STL.64 [R1+0x390], R70 ;  /* 0x0003904601007387 */ /* 0x000fe20000100a00 */
[-C--:B------:R-:W-:Y:S01]  /*fad0*/  LEA R60, P2, R45, R50.reuse, 0x2 ;  /* 0x000000322d3c7211 */ /* 0x080fe200078410ff */
[----:B------:R-:W-:Y:S01]  /*fae0*/  ULDC UR35, c[0x0][0x240] ;  /* 0x0000900000237ab9 */ /* 0x000fe20000000800 */
[-C--:B------:R-:W-:Y:S01]  /*faf0*/  LEA R58, P1, R44, R50.reuse, 0x2 ;  /* 0x000000322c3a7211 */ /* 0x080fe200078210ff */
[----:B------:R-:W-:Y:S01]  /*fb00*/  STL.64 [R1+0x388], R68 ;  /* 0x0003884401007387 */ /* 0x000fe20000100a00 */
[----:B------:R-:W-:Y:S01]  /*fb10*/  LEA R56, P6, R43, R50, 0x2 ;  /* 0x000000322b387211 */ /* 0x000fe200078c10ff */
[----:B------:R-:W-:Y:S01]  /*fb20*/  ULDC UR37, c[0x0][0x240] ;  /* 0x0000900000257ab9 */ /* 0x000fe20000000800 */
[-C--:B------:R-:W-:Y:S01]  /*fb30*/  LEA.HI.X.SX32 R65, R47, R2.reuse, 0x2, P4 ;  /* 0x000000022f417211 */ /* 0x080fe200020f16ff */
[----:B------:R-:W-:Y:S01]  /*fb40*/  STL.64 [R1+0x380], R66 ;  /* 0x0003804201007387 */ /* 0x000fe20000100a00 */
[----:B------:R-:W-:Y:S01]  /*fb50*/  LEA.HI.X.SX32 R63, R46, R2, 0x2, P3 ;  /* 0x000000022e3f7211 */ /* 0x000fe200018f16ff */
[----:B------:R-:W-:Y:S01]  /*fb60*/  ULDC UR44, c[0x0][0x240] ;  /* 0x00009000002c7ab9 */ /* 0x000fe20000000800 */
[----:B------:R-:W-:Y:S01]  /*fb70*/  MOV R236, R232 ;  /* 0x000000e800ec7202 */ /* 0x000fe20000000f00 */
[----:B------:R1:W-:Y:S01]  /*fb80*/  STL.64 [R1+0x378], R52 ;  /* 0x0003783401007387 */ /* 0x0003e20000100a00 */
[-C--:B------:R-:W-:Y:S01]  /*fb90*/  LEA.HI.X.SX32 R61, R45, R2.reuse, 0x2, P2 ;  /* 0x000000022d3d7211 */ /* 0x080fe200010f16ff */
[----:B------:R-:W-:Y:S01]  /*fba0*/  IMAD.MOV.U32 R238, RZ, RZ, R234 ;  /* 0x000000ffffee7224 */ /* 0x000fe200078e00ea */
[-C--:B------:R-:W-:Y:S01]  /*fbb0*/  LEA.HI.X.SX32 R59, R44, R2.reuse, 0x2, P1 ;  /* 0x000000022c3b7211 */ /* 0x080fe200008f16ff */
[----:B------:R2:W-:Y:S01]  /*fbc0*/  STL.64 [R1+0x370], R64 ;  /* 0x0003704001007387 */ /* 0x0005e20000100a00 */
[----:B------:R-:W-:Y:S01]  /*fbd0*/  LEA.HI.X.SX32 R57, R43, R2, 0x2, P6 ;  /* 0x000000022b397211 */ /* 0x000fe200030f16ff */
[----:B------:R-:W-:Y:S01]  /*fbe0*/  IMAD R177, R177, UR33, RZ ;  /* 0x00000021b1b17c24 */ /* 0x000fe2000f8e02ff */
[----:B------:R-:W-:Y:S01]  /*fbf0*/  ULDC UR45, c[0x0][0x240] ;  /* 0x00009000002d7ab9 */ /* 0x000fe20000000800 */
[----:B------:R-:W-:Y:S01]  /*fc00*/  ULDC UR46, c[0x0][0x240] ;  /* 0x00009000002e7ab9 */ /* 0x000fe20000000800 */
[----:B------:R-:W-:Y:S01]  /*fc10*/  ULDC UR61, c[0x0][0x240] ;  /* 0x00009000003d7ab9 */ /* 0x000fe20000000800 */
[----:B------:R-:W-:Y:S01]  /*fc20*/  ULDC UR4, c[0x0][0x240] ;  /* 0x0000900000047ab9 */ /* 0x000fe20000000800 */
[----:B------:R-:W-:Y:S01]  /*fc30*/  ULDC UR5, c[0x0][0x240] ;  /* 0x0000900000057ab9 */ /* 0x000fe20000000800 */
[C---:B-1----:R-:W-:Y:S01]  /*fc40*/  LEA R52, P5, R42.reuse, R50, 0x2 ;  /* 0x000000322a347211 */ /* 0x042fe200078a10ff */
[----:B------:R1:W-:Y:S01]  /*fc50*/  STL.64 [R1+0x368], R62 ;  /* 0x0003683e01007387 */ /* 0x0003e20000100a00 */
[----:B------:R-:W-:Y:S01]  /*fc60*/  IMAD.MOV.U32 R232, RZ, RZ, R6 ;  /* 0x000000ffffe87224 */ /* 0x000fe200078e0006 */
[----:B------:R-:W-:Y:S01]  /*fc70*/  ULDC UR7, c[0x0][0x240] ;  /* 0x0000900000077ab9 */ /* 0x000fe20000000800 */
[----:B------:R-:W-:Y:S01]  /*fc80*/  LEA.HI.X.SX32 R53, R42, R2, 0x2, P5 ;  /* 0x000000022a357211 */ /* 0x000fe200028f16ff */
[----:B------:R3:W-:Y:S01]  /*fc90*/  STL.64 [R1+0x360], R60 ;  /* 0x0003603c01007387 */ /* 0x0007e20000100a00 */
[C---:B--2---:R-:W-:Y:S01]  /*fca0*/  LEA R64, P4, R41.reuse, R50, 0x2 ;  /* 0x0000003229407211 */ /* 0x044fe200078810ff */
[----:B------:R-:W-:Y:S01]  /*fcb0*/  IMAD.MOV.U32 R234, RZ, RZ, R7 ;  /* 0x000000ffffea7224 */ /* 0x000fe200078e0007 */
[----:B------:R-:W-:Y:S01]  /*fcc0*/  ULDC UR8, c[0x0][0x240] ;  /* 0x0000900000087ab9 */ /* 0x000fe20000000800 */
[----:B------:R2:W-:Y:S01]  /*fcd0*/  STL.64 [R1+0x358], R58 ;  /* 0x0003583a01007387 */ /* 0x0005e20000100a00 */
[----:B------:R-:W-:Y:S01]  /*fce0*/  LEA.HI.X.SX32 R65, R41, R2, 0x2, P4 ;  /* 0x0000000229417211 */ /* 0x000fe200020f16ff */
[----:B------:R-:W-:Y:S01]  /*fcf0*/  IMAD R179, R179, UR35, RZ ;  /* 0x00000023b3b37c24 */ /* 0x000fe2000f8e02ff */
[----:B------:R-:W-:Y:S01]  /*fd00*/  ULDC UR9, c[0x0][0x240] ;  /* 0x0000900000097ab9 */ /* 0x000fe20000000800 */
[CC--:B-1----:R-:W-:Y:S01]  /*fd10*/  LEA R62, P3, R40.reuse, R50.reuse, 0x2 ;  /* 0x00000032283e7211 */ /* 0x0c2fe200078610ff */
[----:B------:R1:W-:Y:S01]  /*fd20*/  STL.64 [R1+0x350], R56 ;  /* 0x0003503801007387 */ /* 0x0003e20000100a00 */
[----:B------:R-:W-:Y:S01]  /*fd30*/  IMAD R181, R181, UR37, RZ ;  /* 0x00000025b5b57c24 */ /* 0x000fe2000f8e02ff */
[----:B------:R-:W-:Y:S01]  /*fd40*/  ULDC UR10, c[0x0][0x240] ;  /* 0x00009000000a7ab9 */ /* 0x000fe20000000800 */
[----:B---3--:R-:W-:Y:S01]  /*fd50*/  LEA R60, P2, R39, R50, 0x2 ;  /* 0x00000032273c7211 */ /* 0x008fe200078410ff */
[----:B------:R3:W-:Y:S01]  /*fd60*/  STL.64 [R1+0x348], R52 ;  /* 0x0003483401007387 */ /* 0x0007e20000100a00 */
[----:B------:R-:W-:Y:S01]  /*fd70*/  LEA.HI.X.SX32 R63, R40, R2, 0x2, P3 ;  /* 0x00000002283f7211 */ /* 0x000fe200018f16ff */
[----:B------:R-:W-:Y:S01]  /*fd80*/  IMAD R189, R189, UR44, RZ ;  /* 0x0000002cbdbd7c24 */ /* 0x000fe2000f8e02ff */
[-C--:B--2---:R-:W-:Y:S01]  /*fd90*/  LEA R58, P1, R38, R50.reuse, 0x2 ;  /* 0x00000032263a7211 */ /* 0x084fe200078210ff */
[----:B------:R-:W-:Y:S01]  /*fda0*/  ULDC UR11, c[0x0][0x240] ;  /* 0x00009000000b7ab9 */ /* 0x000fe20000000800 */
[-C--:B------:R-:W-:Y:S01]  /*fdb0*/  LEA R46, P4, R35, R50.reuse, 0x2 ;  /* 0x00000032232e7211 */ /* 0x080fe200078810ff */
[----:B------:R-:W-:Y:S01]  /*fdc0*/  IMAD R190, R190, UR45, RZ ;  /* 0x0000002dbebe7c24 */ /* 0x000fe2000f8e02ff */
[----:B------:R-:W-:Y:S01]  /*fdd0*/  ULDC UR12, c[0x0][0x240] ;  /* 0x00009000000c7ab9 */ /* 0x000fe20000000800 */
[----:B-1----:R-:W-:Y:S01]  /*fde0*/  LEA R56, P6, R37, R50, 0x2 ;  /* 0x0000003225387211 */ /* 0x002fe200078c10ff */
[----:B------:R-:W-:Y:S01]  /*fdf0*/  IMAD R191, R191, UR46, RZ ;  /* 0x0000002ebfbf7c24 */ /* 0x000fe2000f8e02ff */
[----:B------:R-:W-:Y:S01]  /*fe00*/  LEA.HI.X.SX32 R61, R39, R2, 0x2, P2 ;  /* 0x00000002273d7211 */ /* 0x000fe200010f16ff */
[----:B------:R-:W-:Y:S01]  /*fe10*/  IMAD R206, R206, UR61, RZ ;  /* 0x0000003dcece7c24 */ /* 0x000fe2000f8e02ff */
[-C--:B---3--:R-:W-:Y:S01]  /*fe20*/  LEA R52, P5, R36, R50.reuse, 0x2 ;  /* 0x0000003224347211 */ /* 0x088fe200078a10ff */
[----:B------:R-:W-:Y:S01]  /*fe30*/  STL.64 [R1+0x340], R64 ;  /* 0x0003404001007387 */ /* 0x000fe20000100a00 */
[----:B------:R-:W-:Y:S01]  /*fe40*/  LEA R44, P3, R34, R50, 0x2 ;  /* 0x00000032222c7211 */ /* 0x000fe200078610ff */
[----:B------:R-:W-:Y:S01]  /*fe50*/  IMAD R207, R207, UR4, RZ ;  /* 0x00000004cfcf7c24 */ /* 0x000fe2000f8e02ff */
[----:B------:R-:W-:Y:S01]  /*fe60*/  LEA.HI.X.SX32 R59, R38, R2, 0x2, P1 ;  /* 0x00000002263b7211 */ /* 0x000fe200008f16ff */
[----:B------:R-:W-:Y:S01]  /*fe70*/  IMAD R208, R208, UR5, RZ ;  /* 0x00000005d0d07c24 */ /* 0x000fe2000f8e02ff */
[----:B------:R-:W-:Y:S01]  /*fe80*/  LEA R42, P2, R33, R50, 0x2 ;  /* 0x00000032212a7211 */ /* 0x000fe200078410ff */
[----:B------:R-:W-:Y:S01]  /*fe90*/  IMAD R209, R209, UR7, RZ ;  /* 0x00000007d1d17c24 */ /* 0x000fe2000f8e02ff */
[----:B------:R-:W-:Y:S01]  /*fea0*/  LEA.HI.X.SX32 R57, R37, R2, 0x2, P6 ;  /* 0x0000000225397211 */ /* 0x000fe200030f16ff */
[----:B------:R-:W-:Y:S01]  /*feb0*/  STL.64 [R1+0x338], R62 ;  /* 0x0003383e01007387 */ /* 0x000fe20000100a00 */
        /* <DEDUP_REMOVED lines=10> */
[-C--:B------:R-:W-:Y:S01]  /*ff60*/  LEA.HI.X.SX32 R45, R34, R2.reuse, 0x2, P3 ;  /* 0x00000002222d7211 */ /* 0x080fe200018f16ff */
[----:B------:R-:W-:Y:S01]  /*ff70*/  STL.64 [R1+0x320], R56 ;  /* 0x0003203801007387 */ /* 0x000fe20000100a00 */
[-C--:B------:R-:W-:Y:S01]  /*ff80*/  LEA.HI.X.SX32 R43, R33, R2.reuse, 0x2, P2 ;  /* 0x00000002212b7211 */ /* 0x080fe200010f16ff */
[----:B------:R-:W-:Y:S01]  /*ff90*/  ULDC UR13, c[0x0][0x240] ;  /* 0x00009000000d7ab9 */ /* 0x000fe20000000800 */
[-C--:B------:R-:W-:Y:S01]  /*ffa0*/  LEA.HI.X.SX32 R41, R32, R2.reuse, 0x2, P1 ;  /* 0x0000000220297211 */ /* 0x080fe200008f16ff */
[----:B------:R-:W-:Y:S01]  /*ffb0*/  STL.64 [R1+0x318], R52 ;  /* 0x0003183401007387 */ /* 0x000fe20000100a00 */
[-C--:B------:R-:W-:Y:S01]  /*ffc0*/  LEA.HI.X.SX32 R39, R31, R2.reuse, 0x2, P6 ;  /* 0x000000021f277211 */ /* 0x080fe200030f16ff */
[----:B------:R-:W-:Y:S01]  /*ffd0*/  IMAD R213, R213, UR11, RZ ;  /* 0x0000000bd5d57c24 */ /* 0x000fe2000f8e02ff */
[----:B------:R-:W-:Y:S01]  /*ffe0*/  LEA.HI.X.SX32 R37, R30, R2, 0x2, P5 ;  /* 0x000000021e257211 */ /* 0x000fe200028f16ff */
[----:B------:R1:W-:Y:S01]  /*fff0*/  STL.64 [R1+0x310], R46 ;  /* 0x0003102e01007387 */ /* 0x0003e20000100a00 */
[----:B------:R-:W-:Y:S01]  /*10000*/  ULDC UR14, c[0x0][0x240] ;  /* 0x00009000000e7ab9 */ /* 0x000fe20000000800 */
[----:B------:R-:W-:Y:S01]  /*10010*/  IMAD R214, R214, UR12, RZ ;  /* 0x0000000cd6d67c24 */ /* 0x000fe2000f8e02ff */
[----:B------:R-:W-:Y:S01]  /*10020*/  ULDC UR15, c[0x0][0x240] ;  /* 0x00009000000f7ab9 */ /* 0x000fe20000000800 */
[----:B------:R2:W-:Y:S01]  /*10030*/  STL.64 [R1+0x308], R44 ;  /* 0x0003082c01007387 */ /* 0x0005e20000100a00 */
[----:B------:R-:W-:Y:S01]  /*10040*/  IMAD R215, R215, UR13, RZ ;  /* 0x0000000dd7d77c24 */ /* 0x000fe2000f8e02ff */
[----:B------:R-:W-:Y:S01]  /*10050*/  ULDC UR16, c[0x0][0x240] ;  /* 0x0000900000107ab9 */ /* 0x000fe20000000800 */
[----:B------:R-:W-:Y:S01]  /*10060*/  ULDC UR17, c[0x0][0x240] ;  /* 0x0000900000117ab9 */ /* 0x000fe20000000800 */
[----:B------:R3:W-:Y:S01]  /*10070*/  STL.64 [R1+0x300], R42 ;  /* 0x0003002a01007387 */ /* 0x0007e20000100a00 */
[----:B------:R-:W-:Y:S01]  /*10080*/  ULDC UR18, c[0x0][0x240] ;  /* 0x0000900000127ab9 */ /* 0x000fe20000000800 */
[----:B------:R-:W-:Y:S01]  /*10090*/  ULDC UR19, c[0x0][0x240] ;  /* 0x0000900000137ab9 */ /* 0x000fe20000000800 */
[----:B------:R-:W-:Y:S01]  /*100a0*/  ULDC UR20, c[0x0][0x240] ;  /* 0x0000900000147ab9 */ /* 0x000fe20000000800 */
[CC--:B-1----:R-:W-:Y:S01]  /*100b0*/  LEA R46, P4, R29.reuse, R50.reuse, 0x2 ;  /* 0x000000321d2e7211 */ /* 0x0c2fe200078810ff */
[----:B------:R1:W-:Y:S01]  /*100c0*/  STL.64 [R1+0x2f8], R40 ;  /* 0x0002f82801007387 */ /* 0x0003e20000100a00 */
[----:B------:R-:W-:Y:S01]  /*100d0*/  ULDC UR21, c[0x0][0x240] ;  /* 0x0000900000157ab9 */ /* 0x000fe20000000800 */
[----:B------:R-:W-:Y:S01]  /*100e0*/  ULDC UR22, c[0x0][0x240] ;  /* 0x0000900000167ab9 */ /* 0x000fe20000000800 */
[C---:B--2---:R-:W-:Y:S01]  /*100f0*/  LEA R44, P3, R28.reuse, R50, 0x2 ;  /* 0x000000321c2c7211 */ /* 0x044fe200078610ff */
[----:B------:R2:W-:Y:S01]  /*10100*/  STL.64 [R1+0x2f0], R38 ;  /* 0x0002f02601007387 */ /* 0x0005e20000100a00 */
[----:B------:R-:W-:Y:S01]  /*10110*/  LEA.HI.X.SX32 R47, R29, R2, 0x2, P4 ;  /* 0x000000021d2f7211 */ /* 0x000fe200020f16ff */
[----:B------:R-:W-:Y:S01]  /*10120*/  ULDC UR23, c[0x0][0x240] ;  /* 0x0000900000177ab9 */ /* 0x000fe20000000800 */
[----:B---3--:R-:W-:Y:S01]  /*10130*/  LEA R42, P2, R27, R50, 0x2 ;  /* 0x000000321b2a7211 */ /* 0x008fe200078410ff */
[----:B------:R3:W-:Y:S01]  /*10140*/  STL.64 [R1+0x2e8], R36 ;  /* 0x0002e82401007387 */ /* 0x0007e20000100a00 */
[----:B------:R-:W-:Y:S01]  /*10150*/  LEA.HI.X.SX32 R45, R28, R2, 0x2, P3 ;  /* 0x000000021c2d7211 */ /* 0x000fe200018f16ff */
[----:B------:R-:W-:Y:S01]  /*10160*/  ULDC UR24, c[0x0][0x240] ;  /* 0x0000900000187ab9 */ /* 0x000fe20000000800 */
[----:B------:R-:W-:Y:S01]  /*10170*/  ULDC UR25, c[0x0][0x240] ;  /* 0x0000900000197ab9 */ /* 0x000fe20000000800 */
[-C--:B-1----:R-:W-:Y:S01]  /*10180*/  LEA R40, P1, R26, R50.reuse, 0x2 ;  /* 0x000000321a287211 */ /* 0x082fe200078210ff */
[----:B------:R-:W-:Y:S01]  /*10190*/  ULDC UR26, c[0x0][0x240] ;  /* 0x00009000001a7ab9 */ /* 0x000fe20000000800 */
[-C--:B------:R-:W-:Y:S01]  /*101a0*/  LEA R34, P4, R23, R50.reuse, 0x2 ;  /* 0x0000003217227211 */ /* 0x080fe200078810ff */
[----:B------:R-:W-:Y:S01]  /*101b0*/  ULDC UR27, c[0x0][0x240] ;  /* 0x00009000001b7ab9 */ /* 0x000fe20000000800 */
[----:B--2---:R-:W-:Y:S01]  /*101c0*/  LEA R38, P6, R25, R50, 0x2 ;  /* 0x0000003219267211 */ /* 0x004fe200078c10ff */
[----:B------:R-:W-:Y:S01]  /*101d0*/  ULDC UR29, c[0x0][0x240] ;  /* 0x00009000001d7ab9 */ /* 0x000fe20000000800 */
[----:B------:R-:W-:Y:S01]  /*101e0*/  LEA.HI.X.SX32 R43, R27, R2, 0x2, P2 ;  /* 0x000000021b2b7211 */ /* 0x000fe200010f16ff */
[----:B------:R-:W-:Y:S01]  /*101f0*/  ULDC UR31, c[0x0][0x240] ;  /* 0x00009000001f7ab9 */ /* 0x000fe20000000800 */
[-C--:B---3--:R-:W-:Y:S01]  /*10200*/  LEA R36, P5, R24, R50.reuse, 0x2 ;  /* 0x0000003218247211 */ /* 0x088fe200078a10ff */
[----:B------:R-:W-:Y:S01]  /*10210*/  ULDC UR33, c[0x0][0x240] ;  /* 0x0000900000217ab9 */ /* 0x000fe20000000800 */
[----:B------:R-:W-:Y:S01]  /*10220*/  LEA R32, P3, R22, R50, 0x2 ;  /* 0x0000003216207211 */ /* 0x000fe200078610ff */
[----:B------:R-:W-:Y:S01]  /*10230*/  ULDC UR35, c[0x0][0x240] ;  /* 0x0000900000237ab9 */ /* 0x000fe20000000800 */
[----:B------:R-:W-:Y:S01]  /*10240*/  LEA.HI.X.SX32 R41, R26, R2, 0x2, P1 ;  /* 0x000000021a297211 */ /* 0x000fe200008f16ff */
[----:B------:R-:W-:Y:S01]  /*10250*/  STL.64 [R1+0x2e0], R46 ;  /* 0x0002e02e01007387 */ /* 0x000fe20000100a00 */
        /* <DEDUP_REMOVED lines=10> */
[-C--:B------:R-:W-:Y:S01]  /*10300*/  LEA.HI.X.SX32 R35, R23, R2.reuse, 0x2, P4 ;  /* 0x0000000217237211 */ /* 0x080fe200020f16ff */
[----:B------:R-:W-:Y:S01]  /*10310*/  STL.64 [R1+0x2c8], R40 ;  /* 0x0002c82801007387 */ /* 0x000fe20000100a00 */
[-C--:B------:R-:W-:Y:S01]  /*10320*/  LEA.HI.X.SX32 R33, R22, R2.reuse, 0x2, P3 ;  /* 0x0000000216217211 */ /* 0x080fe200018f16ff */
[----:B------:R-:W-:Y:S01]  /*10330*/  ULDC UR46, c[0x0][0x240] ;  /* 0x00009000002e7ab9 */ /* 0x000fe20000000800 */
[----:B------:R-:W-:Y:S01]  /*10340*/  LEA.HI.X.SX32 R31, R21, R2, 0x2, P2 ;  /* 0x00000002151f7211 */ /* 0x000fe200010f16ff */
[----:B------:R-:W-:Y:S01]  /*10350*/  STL.64 [R1+0x2c0], R38 ;  /* 0x0002c02601007387 */ /* 0x000fe20000100a00 */
[----:B------:R-:W-:Y:S01]  /*10360*/  LEA R24, P5, R18, R50, 0x2 ;  /* 0x0000003212187211 */ /* 0x000fe200078a10ff */
[----:B------:R-:W1:Y:S01]  /*10370*/  S2UR UR61, SR_CgaCtaId ;  /* 0x00000000003d79c3 */ /* 0x000e620000008800 */
[-C--:B------:R-:W-:Y:S01]  /*10380*/  LEA.HI.X.SX32 R29, R20, R2.reuse, 0x2, P1 ;  /* 0x00000002141d7211 */ /* 0x080fe200008f16ff */
[----:B------:R-:W-:Y:S01]  /*10390*/  STL.64 [R1+0x2b8], R36 ;  /* 0x0002b82401007387 */ /* 0x000fe20000100a00 */
[-C--:B------:R-:W-:Y:S01]  /*103a0*/  LEA.HI.X.SX32 R27, R19, R2.reuse, 0x2, P6 ;  /* 0x00000002131b7211 */ /* 0x080fe200030f16ff */
[----:B------:R-:W-:Y:S01]  /*103b0*/  UMOV UR4, 0x400 ;  /* 0x0000040000047882 */ /* 0x000fe20000000000 */
[----:B------:R-:W-:Y:S01]  /*103c0*/  ULDC.64 UR8, c[0x0][0x208] ;  /* 0x0000820000087ab9 */ /* 0x000fe20000000a00 */
[----:B------:R2:W-:Y:S01]  /*103d0*/  STL.64 [R1+0x2b0], R34 ;  /* 0x0002b02201007387 */ /* 0x0005e20000100a00 */
[----:B------:R-:W-:Y:S01]  /*103e0*/  LEA.HI.X.SX32 R25, R18, R2, 0x2, P5 ;  /* 0x0000000212197211 */ /* 0x000fe200028f16ff */
[----:B------:R-:W-:-:S02]  /*103f0*/  ULDC.64 UR10, c[0x0][0x238] ;  /* 0x00008e00000a7ab9 */ /* 0x000fc40000000a00 */
[----:B------:R3:W-:Y:S04]  /*10400*/  STL.64 [R1+0x2a8], R32 ;  /* 0x0002a82001007387 */ /* 0x0007e80000100a00 */
[----:B------:R4:W-:Y:S01]  /*10410*/  STL.64 [R1+0x2a0], R30 ;  /* 0x0002a01e01007387 */ /* 0x0009e20000100a00 */
[----:B--2---:R-:W-:-:S03]  /*10420*/  LEA R34, P4, R17, R50, 0x2 ;  /* 0x0000003211227211 */ /* 0x004fc600078810ff */
[----:B------:R2:W-:Y:S01]  /*10430*/  STL.64 [R1+0x298], R28 ;  /* 0x0002981c01007387 */ /* 0x0005e20000100a00 */
[----:B---3--:R-:W-:-:S03]  /*10440*/  LEA R32, P3, R16, R50, 0x2 ;  /* 0x0000003210207211 */ /* 0x008fc600078610ff */
[----:B------:R3:W-:Y:S01]  /*10450*/  STL.64 [R1+0x290], R26 ;  /* 0x0002901a01007387 */ /* 0x0007e20000100a00 */
[----:B------:R-:W-:Y:S02]  /*10460*/  LEA.HI.X.SX32 R35, R17, R2, 0x2, P4 ;  /* 0x0000000211237211 */ /* 0x000fe400020f16ff */
[-C--:B----4-:R-:W-:Y:S01]  /*10470*/  LEA R30, P2, R15, R50.reuse, 0x2 ;  /* 0x000000320f1e7211 */ /* 0x090fe200078410ff */
[----:B------:R4:W-:Y:S01]  /*10480*/  STL.64 [R1+0x288], R24 ;  /* 0x0002881801007387 */ /* 0x0009e20000100a00 */
[-C--:B------:R-:W-:Y:S02]  /*10490*/  LEA R18, P4, R11, R50.reuse, 0x2 ;  /* 0x000000320b127211 */ /* 0x080fe400078810ff */
[----:B--2---:R-:W-:Y:S02]  /*104a0*/  LEA R28, P1, R14, R50, 0x2 ;  /* 0x000000320e1c7211 */ /* 0x004fe400078210ff */
[----:B------:R-:W-:Y:S02]  /*104b0*/  LEA.HI.X.SX32 R33, R16, R2, 0x2, P3 ;  /* 0x0000000210217211 */ /* 0x000fe400018f16ff */
[----:B---3--:R-:W-:-:S02]  /*104c0*/  LEA R26, P6, R13, R50, 0x2 ;  /* 0x000000320d1a7211 */ /* 0x008fc400078c10ff */
[----:B------:R-:W-:Y:S02]  /*104d0*/  LEA.HI.X.SX32 R31, R15, R2, 0x2, P2 ;  /* 0x000000020f1f7211 */ /* 0x000fe400010f16ff */
[----:B----4-:R-:W-:Y:S02]  /*104e0*/  LEA R24, P5, R12, R50, 0x2 ;  /* 0x000000320c187211 */ /* 0x010fe400078a10ff */
[----:B------:R-:W-:Y:S01]  /*104f0*/  LEA.HI.X.SX32 R29, R14, R2, 0x2, P1 ;  /* 0x000000020e1d7211 */ /* 0x000fe200008f16ff */
[----:B------:R-:W-:Y:S01]  /*10500*/  STL.64 [R1+0x280], R34 ;  /* 0x0002802201007387 */ /* 0x000fe20000100a00 */
[----:B------:R-:W-:Y:S02]  /*10510*/  LEA R22, P3, R10, R50, 0x2 ;  /* 0x000000320a167211 */ /* 0x000fe400078610ff */
[-C--:B------:R-:W-:Y:S01]  /*10520*/  LEA.HI.X.SX32 R27, R13, R2.reuse, 0x2, P6 ;  /* 0x000000020d1b7211 */ /* 0x080fe200030f16ff */
[----:B------:R-:W-:Y:S01]  /*10530*/  STL.64 [R1+0x278], R32 ;  /* 0x0002782001007387 */ /* 0x000fe20000100a00 */
[----:B------:R-:W-:-:S02]  /*10540*/  LEA.HI.X.SX32 R19, R11, R2, 0x2, P4 ;  /* 0x000000020b137211 */ /* 0x000fc400020f16ff */
[-C--:B------:R-:W-:Y:S01]  /*10550*/  LEA R20, P2, R5, R50.reuse, 0x2 ;  /* 0x0000003205147211 */ /* 0x080fe200078410ff */
[----:B------:R-:W-:Y:S01]  /*10560*/  STL.64 [R1+0x270], R30 ;  /* 0x0002701e01007387 */ /* 0x000fe20000100a00 */
[----:B------:R-:W-:Y:S02]  /*10570*/  LEA R6, P1, R4, R50, 0x2 ;  /* 0x0000003204067211 */ /* 0x000fe400078210ff */
[-C--:B------:R-:W-:Y:S01]  /*10580*/  LEA.HI.X.SX32 R25, R12, R2.reuse, 0x2, P5 ;  /* 0x000000020c197211 */ /* 0x080fe200028f16ff */
[----:B------:R-:W-:Y:S01]  /*10590*/  STL.64 [R1+0x268], R28 ;  /* 0x0002681c01007387 */ /* 0x000fe20000100a00 */
[----:B------:R-:W-:Y:S02]  /*105a0*/  LEA.HI.X.SX32 R23, R10, R2, 0x2, P3 ;  /* 0x000000020a177211 */ /* 0x000fe400018f16ff */
[-C--:B------:R-:W-:Y:S01]  /*105b0*/  LEA R16, P6, R3, R50.reuse, 0x2 ;  /* 0x0000003203107211 */ /* 0x080fe200078c10ff */
[----:B------:R-:W-:Y:S01]  /*105c0*/  STL.64 [R1+0x260], R26 ;  /* 0x0002601a01007387 */ /* 0x000fe20000100a00 */
[----:B------:R-:W-:-:S02]  /*105d0*/  LEA R14, P5, R88, R50, 0x2 ;  /* 0x00000032580e7211 */ /* 0x000fc400078a10ff */
[-C--:B------:R-:W-:Y:S01]  /*105e0*/  LEA.HI.X.SX32 R21, R5, R2.reuse, 0x2, P2 ;  /* 0x0000000205157211 */ /* 0x080fe200010f16ff */
[----:B------:R2:W-:Y:S01]  /*105f0*/  STL.64 [R1+0x250], R18 ;  /* 0x0002501201007387 */ /* 0x0005e20000100a00 */
[-C--:B------:R-:W-:Y:S02]  /*10600*/  LEA.HI.X.SX32 R7, R4, R2.reuse, 0x2, P1 ;  /* 0x0000000204077211 */ /* 0x080fe400008f16ff */
[-C--:B------:R-:W-:Y:S01]  /*10610*/  LEA.HI.X.SX32 R17, R3, R2.reuse, 0x2, P6 ;  /* 0x0000000203117211 */ /* 0x080fe200030f16ff */
[----:B------:R-:W-:Y:S01]  /*10620*/  STL.64 [R1+0x258], R24 ;  /* 0x0002581801007387 */ /* 0x000fe20000100a00 */
[----:B------:R-:W-:-:S03]  /*10630*/  LEA.HI.X.SX32 R15, R88, R2, 0x2, P5 ;  /* 0x00000002580f7211 */ /* 0x000fc600028f16ff */
[----:B------:R3:W-:Y:S01]  /*10640*/  STL.64 [R1+0x248], R22 ;  /* 0x0002481601007387 */ /* 0x0007e20000100a00 */
[----:B--2---:R-:W-:-:S03]  /*10650*/  LEA R18, P4, R87, R50, 0x2 ;  /* 0x0000003257127211 */ /* 0x004fc600078810ff */
[----:B------:R2:W-:Y:S01]  /*10660*/  STL.64 [R1+0x240], R20 ;  /* 0x0002401401007387 */ /* 0x0005e20000100a00 */
[----:B------:R-:W-:-:S03]  /*10670*/  LEA.HI.X.SX32 R19, R87, R2, 0x2, P4 ;  /* 0x0000000257137211 */ /* 0x000fc600020f16ff */
[----:B------:R4:W-:Y:S01]  /*10680*/  STL.64 [R1+0x238], R6 ;  /* 0x0002380601007387 */ /* 0x0009e20000100a00 */
[----:B---3--:R-:W-:-:S03]  /*10690*/  LEA R22, P3, R85, R50, 0x2 ;  /* 0x0000003255167211 */ /* 0x008fc600078610ff */
[----:B------:R3:W-:Y:S01]  /*106a0*/  STL.64 [R1+0x230], R16 ;  /* 0x0002301001007387 */ /* 0x0007e20000100a00 */
[----:B--2---:R-:W-:-:S03]  /*106b0*/  LEA R20, P2, R84, R50, 0x2 ;  /* 0x0000003254147211 */ /* 0x004fc600078410ff */
[----:B------:R2:W-:Y:S01]  /*106c0*/  STL.64 [R1+0x228], R14 ;  /* 0x0002280e01007387 */ /* 0x0005e20000100a00 */
[----:B------:R-:W-:Y:S02]  /*106d0*/  LEA.HI.X.SX32 R23, R85, R2, 0x2, P3 ;  /* 0x0000000255177211 */ /* 0x000fe400018f16ff */
[C---:B----4-:R-:W-:Y:S01]  /*106e0*/  LEA R6, P1, R245.reuse, R50, 0x2 ;  /* 0x00000032f5067211 */ /* 0x050fe200078210ff */
[----:B------:R4:W-:Y:S01]  /*106f0*/  STL.64 [R1+0x220], R18 ;  /* 0x0002201201007387 */ /* 0x0009e20000100a00 */
[----:B------:R-:W-:Y:S02]  /*10700*/  LEA.HI.X.SX32 R21, R84, R2, 0x2, P2 ;  /* 0x0000000254157211 */ /* 0x000fe400010f16ff */
[C---:B---3--:R-:W-:Y:S02]  /*10710*/  LEA R16, P6, R244.reuse, R50, 0x2 ;  /* 0x00000032f4107211 */ /* 0x048fe400078c10ff */
[----:B------:R-:W-:Y:S02]  /*10720*/  LEA.HI.X.SX32 R7, R245, R2, 0x2, P1 ;  /* 0x00000002f5077211 */ /* 0x000fe400008f16ff */
[----:B--2---:R-:W-:Y:S01]  /*10730*/  LEA R14, P5, R243, R50, 0x2 ;  /* 0x00000032f30e7211 */ /* 0x004fe200078a10ff */
[----:B------:R2:W-:Y:S01]  /*10740*/  STL.64 [R1+0x218], R22 ;  /* 0x0002181601007387 */ /* 0x0005e20000100a00 */
[----:B------:R-:W-:-:S02]  /*10750*/  LEA.HI.X.SX32 R17, R244, R2, 0x2, P6 ;  /* 0x00000002f4117211 */ /* 0x000fc400030f16ff */
[C---:B----4-:R-:W-:Y:S01]  /*10760*/  LEA R18, P4, R242.reuse, R50, 0x2 ;  /* 0x00000032f2127211 */ /* 0x050fe200078810ff */
[----:B------:R3:W-:Y:S01]  /*10770*/  STL.64 [R1+0x210], R20 ;  /* 0x0002101401007387 */ /* 0x0007e20000100a00 */
[-C--:B------:R-:W-:Y:S02]  /*10780*/  LEA.HI.X.SX32 R15, R243, R2.reuse, 0x2, P5 ;  /* 0x00000002f30f7211 */ /* 0x080fe400028f16ff */
[----:B------:R-:W-:Y:S01]  /*10790*/  LEA.HI.X.SX32 R19, R242, R2, 0x2, P4 ;  /* 0x00000002f2137211 */ /* 0x000fe200020f16ff */
[----:B------:R4:W-:Y:S01]  /*107a0*/  STL.64 [R1+0x208], R6 ;  /* 0x0002080601007387 */ /* 0x0009e20000100a00 */
[----:B--2---:R-:W-:-:S03]  /*107b0*/  LEA R22, P3, R241, R50, 0x2 ;  /* 0x00000032f1167211 */ /* 0x004fc600078610ff */
[----:B------:R2:W-:Y:S01]  /*107c0*/  STL.64 [R1+0x200], R16 ;  /* 0x0002001001007387 */ /* 0x0005e20000100a00 */
[----:B---3--:R-:W-:-:S03]  /*107d0*/  LEA R20, P2, R240, R50, 0x2 ;  /* 0x00000032f0147211 */ /* 0x008fc600078410ff */
[----:B------:R3:W-:Y:S01]  /*107e0*/  STL.64 [R1+0x1f8], R14 ;  /* 0x0001f80e01007387 */ /* 0x0007e20000100a00 */
[----:B------:R-:W-:Y:S02]  /*107f0*/  LEA.HI.X.SX32 R23, R241, R2, 0x2, P3 ;  /* 0x00000002f1177211 */ /* 0x000fe400018f16ff */
[----:B----4-:R-:W-:Y:S01]  /*10800*/  LEA R6, P1, R238, R50, 0x2 ;  /* 0x00000032ee067211 */ /* 0x010fe200078210ff */
[----:B------:R4:W-:Y:S01]  /*10810*/  STL.64 [R1+0x1f0], R18 ;  /* 0x0001f01201007387 */ /* 0x0009e20000100a00 */
[----:B------:R-:W-:Y:S02]  /*10820*/  LEA.HI.X.SX32 R21, R240, R2, 0x2, P2 ;  /* 0x00000002f0157211 */ /* 0x000fe400010f16ff */
[----:B--2---:R-:W-:Y:S02]  /*10830*/  LEA R16, P6, R236, R50, 0x2 ;  /* 0x00000032ec107211 */ /* 0x004fe400078c10ff */
[----:B------:R-:W-:Y:S02]  /*10840*/  LEA.HI.X.SX32 R7, R238, R2, 0x2, P1 ;  /* 0x00000002ee077211 */ /* 0x000fe400008f16ff */
[----:B---3--:R-:W-:Y:S01]  /*10850*/  LEA R14, P5, R234, R50, 0x2 ;  /* 0x00000032ea0e7211 */ /* 0x008fe200078a10ff */
[----:B------:R2:W-:Y:S01]  /*10860*/  STL.64 [R1+0x1e8], R22 ;  /* 0x0001e81601007387 */ /* 0x0005e20000100a00 */
[----:B------:R-:W-:-:S02]  /*10870*/  LEA.HI.X.SX32 R17, R236, R2, 0x2, P6 ;  /* 0x00000002ec117211 */ /* 0x000fc400030f16ff */
[----:B----4-:R-:W-:Y:S01]  /*10880*/  LEA R18, P4, R232, R50, 0x2 ;  /* 0x00000032e8127211 */ /* 0x010fe200078810ff */
        /* <DEDUP_REMOVED lines=12> */
[C---:B--2---:R-:W-:Y:S02]  /*10950*/  LEA R16, P6, R95.reuse, R50, 0x2 ;  /* 0x000000325f107211 */ /* 0x044fe400078c10ff */
[----:B------:R-:W-:Y:S02]  /*10960*/  LEA.HI.X.SX32 R7, R94, R2, 0x2, P1 ;  /* 0x000000025e077211 */ /* 0x000fe400008f16ff */
[----:B---3--:R-:W-:Y:S01]  /*10970*/  LEA R14, P5, R96, R50, 0x2 ;  /* 0x00000032600e7211 */ /* 0x008fe200078a10ff */
        /* <DEDUP_REMOVED lines=12> */
[C---:B----4-:R-:W-:Y:S01]  /*10a40*/  LEA R6, P1, R100.reuse, R50, 0x2 ;  /* 0x0000003264067211 */ /* 0x050fe200078210ff */
        /* <DEDUP_REMOVED lines=94> */
[----:B---3--:R-:W-:Y:S01]  /*11030*/  LEA R14, P5, R132, R50, 0x2 ;  /* 0x00000032840e7211 */ /* 0x008fe200078a10ff */
[----:B------:R2:W-:Y:S01]  /*11040*/  STL.64 [R1+0x98], R22 ;  /* 0x0000981601007387 */ /* 0x0005e20000100a00 */
[----:B------:R-:W-:-:S02]  /*11050*/  LEA.HI.X.SX32 R21, R129, R2, 0x2, P2 ;  /* 0x0000000281157211 */ /* 0x000fc400010f16ff */
[----:B----4-:R-:W-:Y:S02]  /*11060*/  LEA R18, P4, R133, R50, 0x2 ;  /* 0x0000003285127211 */ /* 0x010fe400078810ff */
[-C--:B------:R-:W-:Y:S02]  /*11070*/  LEA.HI.X.SX32 R17, R131, R2.reuse, 0x2, P6 ;  /* 0x0000000283117211 */ /* 0x080fe400030f16ff */
[-C--:B------:R-:W-:Y:S01]  /*11080*/  LEA.HI.X.SX32 R15, R132, R2.reuse, 0x2, P5 ;  /* 0x00000002840f7211 */ /* 0x080fe200028f16ff */
[----:B------:R-:W-:Y:S01]  /*11090*/  STL.64 [R1+0x88], R6 ;  /* 0x0000880601007387 */ /* 0x000fe20000100a00 */
[----:B------:R-:W-:Y:S02]  /*110a0*/  LEA.HI.X.SX32 R19, R133, R2, 0x2, P4 ;  /* 0x0000000285137211 */ /* 0x000fe400020f16ff */
[----:B--2---:R-:W-:Y:S01]  /*110b0*/  LEA R22, P2, R135, R50, 0x2 ;  /* 0x0000003287167211 */ /* 0x004fe200078410ff */
[----:B------:R-:W-:Y:S01]  /*110c0*/  STL.64 [R1+0x90], R20 ;  /* 0x0000901401007387 */ /* 0x000fe20000100a00 */
[----:B------:R-:W-:-:S02]  /*110d0*/  LEA.HI.X.SX32 R53, R134, R2, 0x2, P3 ;  /* 0x0000000286357211 */ /* 0x000fc400018f16ff */
[----:B------:R-:W-:Y:S01]  /*110e0*/  LEA.HI.X.SX32 R23, R135, R2, 0x2, P2 ;  /* 0x0000000287177211 */ /* 0x000fe200010f16ff */
[----:B------:R-:W-:Y:S01]  /*110f0*/  STL.64 [R1+0x80], R16 ;  /* 0x0000801001007387 */ /* 0x000fe20000100a00 */
[----:B------:R-:W-:-:S03]  /*11100*/  LEA R4, P2, R141, R50, 0x2 ;  /* 0x000000328d047211 */ /* 0x000fc600078410ff */
[----:B------:R-:W-:Y:S04]  /*11110*/  STL.64 [R1+0x78], R14 ;  /* 0x0000780e01007387 */ /* 0x000fe80000100a00 */
[----:B------:R-:W-:Y:S04]  /*11120*/  STL.64 [R1+0x70], R18 ;  /* 0x0000701201007387 */ /* 0x000fe80000100a00 */
[----:B------:R-:W-:Y:S04]  /*11130*/  STL.64 [R1+0x68], R52 ;  /* 0x0000683401007387 */ /* 0x000fe80000100a00 */
[----:B------:R2:W-:Y:S04]  /*11140*/  STL.64 [R1+0x1b80], R52 ;  /* 0x001b803401007387 */ /* 0x0005e80000100a00 */
[----:B------:R-:W-:Y:S04]  /*11150*/  STL.64 [R1+0x60], R22 ;  /* 0x0000601601007387 */ /* 0x000fe80000100a00 */
[----:B------:R-:W-:Y:S04]  /*11160*/  STL [R1+0x30], R4 ;  /* 0x0000300401007387 */ /* 0x000fe80000100800 */
[----:B--2---:R-:W2:Y:S01]  /*11170*/  LDL.64 R52, [R1+0x30] ;  /* 0x0000300001347983 */ /* 0x004ea20000100a00 */
[----:B------:R-:W-:-:S02]  /*11180*/  LEA R6, P1, R136, R50, 0x2 ;  /* 0x0000003288067211 */ /* 0x000fc400078210ff */
[----:B------:R-:W-:Y:S02]  /*11190*/  LEA R16, P6, R137, R50, 0x2 ;  /* 0x0000003289107211 */ /* 0x000fe400078c10ff */
[----:B------:R-:W-:Y:S02]  /*111a0*/  LEA.HI.X.SX32 R7, R136, R2, 0x2, P1 ;  /* 0x0000000288077211 */ /* 0x000fe400008f16ff */
[-C--:B------:R-:W-:Y:S02]  /*111b0*/  LEA R14, P5, R138, R50.reuse, 0x2 ;  /* 0x000000328a0e7211 */ /* 0x080fe400078a10ff */
[-C--:B------:R-:W-:Y:S01]  /*111c0*/  LEA R20, P4, R139, R50.reuse, 0x2 ;  /* 0x000000328b147211 */ /* 0x080fe200078810ff */
[----:B------:R3:W-:Y:S01]  /*111d0*/  STL.64 [R1+0x58], R6 ;  /* 0x0000580601007387 */ /* 0x0007e20000100a00 */
[----:B------:R-:W-:Y:S02]  /*111e0*/  LEA R18, P3, R140, R50, 0x2 ;  /* 0x000000328c127211 */ /* 0x000fe400078610ff */
[----:B------:R-:W-:-:S02]  /*111f0*/  LEA.HI.X.SX32 R17, R137, R2, 0x2, P6 ;  /* 0x0000000289117211 */ /* 0x000fc400030f16ff */
[-C--:B------:R-:W-:Y:S02]  /*11200*/  LEA.HI.X.SX32 R15, R138, R2.reuse, 0x2, P5 ;  /* 0x000000028a0f7211 */ /* 0x080fe400028f16ff */
[----:B------:R-:W-:Y:S02]  /*11210*/  LEA.HI.X.SX32 R21, R139, R2, 0x2, P4 ;  /* 0x000000028b157211 */ /* 0x000fe400020f16ff */
[-C--:B------:R-:W-:Y:S02]  /*11220*/  LEA R12, P4, R145, R50.reuse, 0x2 ;  /* 0x00000032910c7211 */ /* 0x080fe400078810ff */
[----:B---3--:R-:W-:Y:S01]  /*11230*/  LEA R6, P1, R142, R50, 0x2 ;  /* 0x000000328e067211 */ /* 0x008fe200078210ff */
[----:B------:R-:W-:Y:S01]  /*11240*/  STL.64 [R1+0x50], R16 ;  /* 0x0000501001007387 */ /* 0x000fe20000100a00 */
[----:B------:R-:W-:Y:S02]  /*11250*/  LEA.HI.X.SX32 R19, R140, R2, 0x2, P3 ;  /* 0x000000028c137211 */ /* 0x000fe400018f16ff */
[----:B------:R-:W-:Y:S01]  /*11260*/  LEA R10, P3, R146, R50, 0x2 ;  /* 0x00000032920a7211 */ /* 0x000fe200078610ff */
[----:B------:R-:W-:Y:S01]  /*11270*/  STL.64 [R1+0x48], R14 ;  /* 0x0000480e01007387 */ /* 0x000fe20000100a00 */
[----:B------:R-:W-:-:S03]  /*11280*/  LEA.HI.X.SX32 R7, R142, R2, 0x2, P1 ;  /* 0x000000028e077211 */ /* 0x000fc600008f16ff */
[----:B------:R-:W-:Y:S04]  /*11290*/  STL.64 [R1+0x40], R20 ;  /* 0x0000401401007387 */ /* 0x000fe80000100a00 */
[----:B------:R-:W-:Y:S04]  /*112a0*/  STL [R1+0x10], R12 ;  /* 0x0000100c01007387 */ /* 0x000fe80000100800 */
[----:B------:R-:W-:Y:S04]  /*112b0*/  STL.64 [R1+0x38], R18 ;  /* 0x0000381201007387 */ /* 0x000fe80000100a00 */
[----:B------:R-:W-:Y:S04]  /*112c0*/  STL [R1+0x8], R10 ;  /* 0x0000080a01007387 */ /* 0x000fe80000100800 */
[----:B------:R3:W-:Y:S04]  /*112d0*/  STL.64 [R1+0x1b88], R6 ;  /* 0x001b880601007387 */ /* 0x0007e80000100a00 */
[----:B---3--:R-:W3:Y:S01]  /*112e0*/  LDL.64 R6, [R1+0x8] ;  /* 0x0000080001067983 */ /* 0x008ee20000100a00 */
[----:B--2---:R-:W-:Y:S01]  /*112f0*/  LEA.HI.X.SX32 R53, R141, R2, 0x2, P2 ;  /* 0x000000028d357211 */ /* 0x004fe200010f16ff */
[----:B------:R-:W-:-:S04]  /*11300*/  IMAD.MOV.U32 R52, RZ, RZ, R4 ;  /* 0x000000ffff347224 */ /* 0x000fc800078e0004 */
[----:B------:R-:W-:Y:S04]  /*11310*/  STL [R1+0x34], R53 ;  /* 0x0000343501007387 */ /* 0x000fe80000100800 */
[----:B------:R2:W-:Y:S04]  /*11320*/  STL.64 [R1+0x1b90], R52 ;  /* 0x001b903401007387 */ /* 0x0005e80000100a00 */
[----:B--2---:R-:W2:Y:S01]  /*11330*/  LDL.64 R52, [R1+0x10] ;  /* 0x0000100001347983 */ /* 0x004ea20000100a00 */
[-C--:B------:R-:W-:Y:S02]  /*11340*/  LEA R16, P6, R143, R50.reuse, 0x2 ;  /* 0x000000328f107211 */ /* 0x080fe400078c10ff */
[----:B------:R-:W-:-:S02]  /*11350*/  LEA R14, P5, R144, R50, 0x2 ;  /* 0x00000032900e7211 */ /* 0x000fc400078a10ff */
[-C--:B------:R-:W-:Y:S02]  /*11360*/  LEA.HI.X.SX32 R17, R143, R2.reuse, 0x2, P6 ;  /* 0x000000028f117211 */ /* 0x080fe400030f16ff */
[----:B------:R-:W-:-:S03]  /*11370*/  LEA.HI.X.SX32 R15, R144, R2, 0x2, P5 ;  /* 0x00000002900f7211 */ /* 0x000fc600028f16ff */
[----:B------:R-:W-:Y:S04]  /*11380*/  STL.64 [R1+0x20], R16 ;  /* 0x0000201001007387 */ /* 0x000fe80000100a00 */
[----:B------:R-:W-:Y:S01]  /*11390*/  STL.64 [R1+0x18], R14 ;  /* 0x0000180e01007387 */ /* 0x000fe20000100a00 */
[----:B------:R-:W-:-:S04]  /*113a0*/  LEA R4, P2, R147, R50, 0x2 ;  /* 0x0000003293047211 */ /* 0x000fc800078410ff */
[----:B------:R-:W-:Y:S02]  /*113b0*/  LEA.HI.X.SX32 R5, R147, R2, 0x2, P2 ;  /* 0x0000000293057211 */ /* 0x000fe400010f16ff */
[-C--:B------:R-:W-:Y:S02]  /*113c0*/  LEA R56, P1, R148, R50.reuse, 0x2 ;  /* 0x0000003294387211 */ /* 0x080fe400078210ff */
[-C--:B------:R-:W-:Y:S02]  /*113d0*/  LEA R58, P6, R149, R50.reuse, 0x2 ;  /* 0x00000032953a7211 */ /* 0x080fe400078c10ff */
[----:B------:R-:W-:Y:S02]  /*113e0*/  LEA R60, P5, R150, R50, 0x2 ;  /* 0x00000032963c7211 */ /* 0x000fe400078a10ff */
[----:B------:R-:W-:Y:S02]  /*113f0*/  LEA.HI.X.SX32 R57, R148, R2, 0x2, P1 ;  /* 0x0000000294397211 */ /* 0x000fe400008f16ff */
[----:B------:R-:W-:-:S02]  /*11400*/  LEA R66, P2, R153, R50, 0x2 ;  /* 0x0000003299427211 */ /* 0x000fc400078410ff */
[----:B------:R-:W-:Y:S02]  /*11410*/  LEA.HI.X.SX32 R59, R149, R2, 0x2, P6 ;  /* 0x00000002953b7211 */ /* 0x000fe400030f16ff */
[----:B------:R-:W-:Y:S02]  /*11420*/  LEA R68, P1, R154, R50, 0x2 ;  /* 0x000000329a447211 */ /* 0x000fe400078210ff */
[----:B---3--:R-:W-:Y:S01]  /*11430*/  LEA.HI.X.SX32 R7, R146, R2, 0x2, P3 ;  /* 0x0000000292077211 */ /* 0x008fe200018f16ff */
[----:B------:R-:W-:Y:S01]  /*11440*/  IMAD.MOV.U32 R6, RZ, RZ, R10 ;  /* 0x000000ffff067224 */ /* 0x000fe200078e000a */
[----:B------:R-:W-:Y:S02]  /*11450*/  LEA R64, P3, R152, R50, 0x2 ;  /* 0x0000003298407211 */ /* 0x000fe400078610ff */
[----:B------:R-:W-:Y:S02]  /*11460*/  LEA.HI.X.SX32 R61, R150, R2, 0x2, P5 ;  /* 0x00000002963d7211 */ /* 0x000fe400028f16ff */
[----:B------:R-:W-:-:S02]  /*11470*/  LEA R70, P6, R155, R50, 0x2 ;  /* 0x000000329b467211 */ /* 0x000fc400078c10ff */
[----:B------:R-:W-:Y:S02]  /*11480*/  LEA R72, P5, R156, R50, 0x2 ;  /* 0x000000329c487211 */ /* 0x000fe400078a10ff */
[-C--:B------:R-:W-:Y:S02]  /*11490*/  LEA.HI.X.SX32 R65, R152, R2.reuse, 0x2, P3 ;  /* 0x0000000298417211 */ /* 0x080fe400018f16ff */
[----:B------:R-:W-:Y:S02]  /*114a0*/  LEA.HI.X.SX32 R67, R153, R2, 0x2, P2 ;  /* 0x0000000299437211 */ /* 0x000fe400010f16ff */
[----:B------:R-:W-:Y:S02]  /*114b0*/  LEA R76, P3, R158, R50, 0x2 ;  /* 0x000000329e4c7211 */ /* 0x000fe400078610ff */
[----:B------:R-:W-:Y:S02]  /*114c0*/  LEA.HI.X.SX32 R69, R154, R2, 0x2, P1 ;  /* 0x000000029a457211 */ /* 0x000fe400008f16ff */
[----:B------:R-:W-:-:S02]  /*114d0*/  LEA R78, P2, R159, R50, 0x2 ;  /* 0x000000329f4e7211 */ /* 0x000fc400078410ff */
[----:B------:R-:W-:Y:S02]  /*114e0*/  LEA.HI.X.SX32 R71, R155, R2, 0x2, P6 ;  /* 0x000000029b477211 */ /* 0x000fe400030f16ff */
[----:B------:R-:W-:Y:S02]  /*114f0*/  LEA R80, P1, R160, R50, 0x2 ;  /* 0x00000032a0507211 */ /* 0x000fe400078210ff */
[-C--:B------:R-:W-:Y:S02]  /*11500*/  LEA.HI.X.SX32 R73, R156, R2.reuse, 0x2, P5 ;  /* 0x000000029c497211 */ /* 0x080fe400028f16ff */
[----:B--2---:R-:W-:Y:S02]  /*11510*/  LEA.HI.X.SX32 R53, R145, R2, 0x2, P4 ;  /* 0x0000000291357211 */ /* 0x004fe400020f16ff */
[----:B------:R-:W-:-:S03]  /*11520*/  MOV R52, R12 ;  /* 0x0000000c00347202 */ /* 0x000fc60000000f00 */
[----:B------:R-:W-:Y:S04]  /*11530*/  STL [R1+0x14], R53 ;  /* 0x0000143501007387 */ /* 0x000fe80000100800 */
[----:B------:R-:W-:Y:S04]  /*11540*/  STL.64 [R1+0x1b98], R52 ;  /* 0x001b983401007387 */ /* 0x000fe80000100a00 */
[----:B------:R-:W2:Y:S04]  /*11550*/  LDL.LU R232, [R1+0x468] ;  /* 0x0004680001e87983 */ /* 0x000ea80000300800 */
[----:B------:R-:W3:Y:S04]  /*11560*/  LDL.LU R236, [R1+0x46c] ;  /* 0x00046c0001ec7983 */ /* 0x000ee80000300800 */
[----:B------:R-:W4:Y:S01]  /*11570*/  LDL.LU R240, [R1+0x470] ;  /* 0x0004700001f07983 */ /* 0x000f220000300800 */
[----:B------:R-:W-:-:S03]  /*11580*/  LEA R62, P4, R151, R50, 0x2 ;  /* 0x00000032973e7211 */ /* 0x000fc600078810ff */
[----:B------:R1:W-:Y:S04]  /*11590*/  STL.64 [R1], R4 ;  /* 0x0000000401007387 */ /* 0x0003e80000100a00 */
[----:B------:R-:W4:Y:S04]  /*115a0*/  LDL.LU R244, [R1+0x474] ;  /* 0x0004740001f47983 */ /* 0x000f280000300800 */
[----:B------:R-:W4:Y:S04]  /*115b0*/  LDL.LU R39, [R1+0x478] ;  /* 0x0004780001277983 */ /* 0x000f280000300800 */
[----:B------:R-:W4:Y:S01]  /*115c0*/  LDL.LU R40, [R1+0x47c] ;  /* 0x00047c0001287983 */ /* 0x000f220000300800 */
[----:B------:R-:W-:Y:S01]  /*115d0*/  LEA.HI.X.SX32 R63, R151, R2, 0x2, P4 ;  /* 0x00000002973f7211 */ /* 0x000fe200020f16ff */
[----:B------:R-:W-:Y:S01]  /*115e0*/  IMAD R216, R216, UR14, RZ ;  /* 0x0000000ed8d87c24 */ /* 0x000fe2000f8e02ff */
[-C--:B------:R-:W-:Y:S01]  /*115f0*/  LEA R82, P6, R161, R50.reuse, 0x2 ;  /* 0x00000032a1527211 */ /* 0x080fe200078c10ff */
[----:B------:R-:W4:Y:S01]  /*11600*/  LDL.LU R41, [R1+0x480] ;  /* 0x0004800001297983 */ /* 0x000f220000300800 */
[----:B------:R-:W-:Y:S01]  /*11610*/  LEA R84, P5, R162, R50, 0x2 ;  /* 0x00000032a2547211 */ /* 0x000fe200078a10ff */
[----:B------:R-:W-:Y:S01]  /*11620*/  IMAD R217, R217, UR15, RZ ;  /* 0x0000000fd9d97c24 */ /* 0x000fe2000f8e02ff */
[----:B------:R-:W-:Y:S01]  /*11630*/  LEA.HI.X.SX32 R77, R158, R2, 0x2, P3 ;  /* 0x000000029e4d7211 */ /* 0x000fe200018f16ff */
[----:B------:R-:W4:Y:S01]  /*11640*/  LDL.LU R42, [R1+0x484] ;  /* 0x00048400012a7983 */ /* 0x000f220000300800 */
[----:B------:R-:W-:Y:S01]  /*11650*/  LEA R74, P4, R157, R50, 0x2 ;  /* 0x000000329d4a7211 */ /* 0x000fe200078810ff */
[----:B------:R-:W-:Y:S01]  /*11660*/  IMAD R218, R218, UR16, RZ ;  /* 0x00000010dada7c24 */ /* 0x000fe2000f8e02ff */
[-C--:B------:R-:W-:Y:S01]  /*11670*/  LEA.HI.X.SX32 R79, R159, R2.reuse, 0x2, P2 ;  /* 0x000000029f4f7211 */ /* 0x080fe200010f16ff */
[----:B------:R-:W4:Y:S01]  /*11680*/  LDL.LU R43, [R1+0x488] ;  /* 0x00048800012b7983 */ /* 0x000f220000300800 */
[-C--:B------:R-:W-:Y:S01]  /*11690*/  LEA.HI.X.SX32 R81, R160, R2.reuse, 0x2, P1 ;  /* 0x00000002a0517211 */ /* 0x080fe200008f16ff */
[----:B------:R-:W-:Y:S01]  /*116a0*/  IMAD R219, R219, UR17, RZ ;  /* 0x00000011dbdb7c24 */ /* 0x000fe2000f8e02ff */
[----:B-1----:R-:W1:Y:S01]  /*116b0*/  LDC R5, c[0x0][0x230] ;  /* 0x00008c00ff057b82 */ /* 0x002e620000000800 */
[----:B------:R-:W-:Y:S04]  /*116c0*/  STL [R1+0xc], R7 ;  /* 0x00000c0701007387 */ /* 0x000fe80000100800 */
[----:B------:R-:W-:Y:S04]  /*116d0*/  STL.64 [R1+0x1ba0], R6 ;  /* 0x001ba00601007387 */ /* 0x000fe80000100a00 */
[----:B------:R-:W-:Y:S01]  /*116e0*/  STL.64 [R1+0x1ba8], R56 ;  /* 0x001ba83801007387 */ /* 0x000fe20000100a00 */
[----:B------:R-:W-:-:S03]  /*116f0*/  LEA.HI.X.SX32 R75, R157, R2, 0x2, P4 ;  /* 0x000000029d4b7211 */ /* 0x000fc600020f16ff */
[----:B------:R-:W-:Y:S04]  /*11700*/  STL.64 [R1+0x1bb0], R58 ;  /* 0x001bb03a01007387 */ /* 0x000fe80000100a00 */
[----:B------:R-:W-:Y:S01]  /*11710*/  STL.64 [R1+0x1bb8], R60 ;  /* 0x001bb83c01007387 */ /* 0x000fe20000100a00 */
[----:B------:R-:W-:-:S03]  /*11720*/  LEA R86, P4, R163, R50, 0x2 ;  /* 0x00000032a3567211 */ /* 0x000fc600078810ff */
[----:B------:R-:W-:Y:S01]  /*11730*/  STL.64 [R1+0x1bc0], R62 ;  /* 0x001bc03e01007387 */ /* 0x000fe20000100a00 */
[----:B------:R-:W-:-:S03]  /*11740*/  LEA R88, P3, R164, R50, 0x2 ;  /* 0x00000032a4587211 */ /* 0x000fc600078610ff */
[----:B------:R-:W-:Y:S01]  /*11750*/  STL.64 [R1+0x1bc8], R64 ;  /* 0x001bc84001007387 */ /* 0x000fe20000100a00 */
[----:B------:R-:W-:-:S03]  /*11760*/  LEA R90, P2, R165, R50, 0x2 ;  /* 0x00000032a55a7211 */ /* 0x000fc600078410ff */
[----:B------:R-:W-:Y:S01]  /*11770*/  STL.64 [R1+0x1bd0], R66 ;  /* 0x001bd04201007387 */ /* 0x000fe20000100a00 */
[----:B------:R-:W-:-:S03]  /*11780*/  LEA.HI.X.SX32 R83, R161, R2, 0x2, P6 ;  /* 0x00000002a1537211 */ /* 0x000fc600030f16ff */
[----:B------:R-:W-:Y:S01]  /*11790*/  STL.64 [R1+0x1bd8], R68 ;  /* 0x001bd84401007387 */ /* 0x000fe20000100a00 */
[----:B------:R-:W-:-:S03]  /*117a0*/  LEA R92, P1, R166, R50, 0x2 ;  /* 0x00000032a65c7211 */ /* 0x000fc600078210ff */
[----:B------:R4:W-:Y:S01]  /*117b0*/  STL.64 [R1+0x1be0], R70 ;  /* 0x001be04601007387 */ /* 0x0009e20000100a00 */
[----:B------:R-:W-:-:S03]  /*117c0*/  LEA.HI.X.SX32 R85, R162, R2, 0x2, P5 ;  /* 0x00000002a2557211 */ /* 0x000fc600028f16ff */
[----:B------:R-:W-:Y:S01]  /*117d0*/  STL.64 [R1+0x1be8], R72 ;  /* 0x001be84801007387 */ /* 0x000fe20000100a00 */
[----:B------:R-:W-:Y:S02]  /*117e0*/  LEA R94, P6, R167, R50, 0x2 ;  /* 0x00000032a75e7211 */ /* 0x000fe400078c10ff */
[----:B------:R-:W-:Y:S01]  /*117f0*/  LEA.HI.X.SX32 R87, R163, R2, 0x2, P4 ;  /* 0x00000002a3577211 */ /* 0x000fe200020f16ff */
[----:B------:R-:W-:Y:S01]  /*11800*/  STL.64 [R1+0x1bf0], R74 ;  /* 0x001bf04a01007387 */ /* 0x000fe20000100a00 */
[----:B------:R-:W-:Y:S02]  /*11810*/  LEA R96, P5, R168, R50, 0x2 ;  /* 0x00000032a8607211 */ /* 0x000fe400078a10ff */
[----:B------:R-:W-:Y:S01]  /*11820*/  LEA.HI.X.SX32 R89, R164, R2, 0x2, P3 ;  /* 0x00000002a4597211 */ /* 0x000fe200018f16ff */
[----:B------:R-:W-:Y:S01]  /*11830*/  STL.64 [R1+0x1bf8], R76 ;  /* 0x001bf84c01007387 */ /* 0x000fe20000100a00 */
[----:B------:R-:W-:Y:S02]  /*11840*/  LEA R98, P4, R169, R50, 0x2 ;  /* 0x00000032a9627211 */ /* 0x000fe400078810ff */
[----:B------:R-:W-:Y:S01]  /*11850*/  LEA.HI.X.SX32 R91, R165, R2, 0x2, P2 ;  /* 0x00000002a55b7211 */ /* 0x000fe200010f16ff */
[----:B------:R-:W-:Y:S01]  /*11860*/  STL.64 [R1+0x1c00], R78 ;  /* 0x001c004e01007387 */ /* 0x000fe20000100a00 */
[----:B------:R-:W-:-:S02]  /*11870*/  LEA R100, P3, R170, R50, 0x2 ;  /* 0x00000032aa647211 */ /* 0x000fc400078610ff */
        /* <DEDUP_REMOVED lines=141> */
[----:B-1----:R-:W-:Y:S01]  /*12150*/  VIADD R4, R5, 0xfffffffe ;  /* 0xfffffffe05047836 */ /* 0x002fe20000000000 */
[----:B------:R-:W-:Y:S01]  /*12160*/  LEA.HI.X.SX32 R175, R208, R2, 0x2, P2 ;  /* 0x00000002d0af7211 */ /* 0x000fe200010f16ff */
[----:B------:R-:W-:Y:S01]  /*12170*/  STL.64 [R1+0x1d50], R162 ;  /* 0x001d50a201007387 */ /* 0x000fe20000100a00 */
[----:B------:R-:W-:Y:S01]  /*12180*/  LEA R184, P3, R213, R50, 0x2 ;  /* 0x00000032d5b87211 */ /* 0x000fe200078610ff */
[----:B------:R-:W1:Y:S01]  /*12190*/  LDC R5, c[0x0][0x230] ;  /* 0x00008c00ff057b82 */ /* 0x000e620000000800 */
[----:B------:R-:W-:Y:S01]  /*121a0*/  LEA.HI.X.SX32 R177, R209, R2, 0x2, P1 ;  /* 0x00000002d1b17211 */ /* 0x000fe200008f16ff */
[----:B------:R-:W-:Y:S01]  /*121b0*/  STL.64 [R1+0x1d58], R164 ;  /* 0x001d58a401007387 */ /* 0x000fe20000100a00 */
[----:B------:R-:W-:-:S02]  /*121c0*/  LEA R186, P2, R214, R50, 0x2 ;  /* 0x00000032d6ba7211 */ /* 0x000fc400078410ff */
[----:B------:R-:W-:Y:S01]  /*121d0*/  LEA.HI.X.SX32 R179, R210, R2, 0x2, P6 ;  /* 0x00000002d2b37211 */ /* 0x000fe200030f16ff */
[----:B------:R-:W-:Y:S01]  /*121e0*/  STL.64 [R1+0x1d60], R166 ;  /* 0x001d60a601007387 */ /* 0x000fe20000100a00 */
[----:B------:R-:W-:Y:S01]  /*121f0*/  LEA R190, P1, R215, R50, 0x2 ;  /* 0x00000032d7be7211 */ /* 0x000fe200078210ff */
[----:B------:R-:W-:Y:S01]  /*12200*/  ULEA UR61, UR61, UR4, 0x18 ;  /* 0x000000043d3d7291 */ /* 0x000fe2000f8ec03f */
[----:B------:R-:W-:Y:S01]  /*12210*/  LEA.HI.X.SX32 R181, R211, R2, 0x2, P5 ;  /* 0x00000002d3b57211 */ /* 0x000fe200028f16ff */
[----:B------:R-:W-:Y:S01]  /*12220*/  STL.64 [R1+0x1d68], R168 ;  /* 0x001d68a801007387 */ /* 0x000fe20000100a00 */
[----:B------:R-:W-:Y:S01]  /*12230*/  LEA R192, P6, R216, R50, 0x2 ;  /* 0x00000032d8c07211 */ /* 0x000fe200078c10ff */
[----:B------:R-:W1:Y:S01]  /*12240*/  LDC R189, c[0x0][0x230] ;  /* 0x00008c00ffbd7b82 */ /* 0x000e620000000800 */
[----:B------:R-:W-:Y:S01]  /*12250*/  LEA.HI.X.SX32 R183, R212, R2, 0x2, P4 ;  /* 0x00000002d4b77211 */ /* 0x000fe200020f16ff */
[----:B------:R-:W-:Y:S01]  /*12260*/  STL.64 [R1+0x1d70], R170 ;  /* 0x001d70aa01007387 */ /* 0x000fe20000100a00 */
[----:B------:R-:W-:Y:S01]  /*12270*/  LEA R194, P5, R217, R50, 0x2 ;  /* 0x00000032d9c27211 */ /* 0x000fe200078a10ff */
[----:B------:R-:W-:Y:S01]  /*12280*/  USHF.L.U32 UR7, UR10, 0x7, URZ ;  /* 0x000000070a077899 */ /* 0x000fe2000800063f */
[----:B------:R-:W-:Y:S01]  /*12290*/  LEA.HI.X.SX32 R185, R213, R2, 0x2, P3 ;  /* 0x00000002d5b97211 */ /* 0x000fe200018f16ff */
[----:B------:R-:W-:Y:S01]  /*122a0*/  STL.64 [R1+0x1d78], R172 ;  /* 0x001d78ac01007387 */ /* 0x000fe20000100a00 */
[----:B------:R-:W-:Y:S01]  /*122b0*/  LEA R196, P4, R218, R50, 0x2 ;  /* 0x00000032dac47211 */ /* 0x000fe200078810ff */
[----:B------:R-:W-:Y:S01]  /*122c0*/  ULDC UR4, c[0x0][0x230] ;  /* 0x00008c0000047ab9 */ /* 0x000fe20000000800 */
        /* <DEDUP_REMOVED lines=33> */
[-C--:B------:R-:W-:Y:S01]  /*124e0*/  LEA.HI.X.SX32 R211, R225, R2.reuse, 0x2, P3 ;  /* 0x00000002e1d37211 */ /* 0x080fe200018f16ff */
[----:B------:R-:W-:Y:S01]  /*124f0*/  STL.64 [R1+0x1dd8], R198 ;  /* 0x001dd8c601007387 */ /* 0x000fe20000100a00 */
[----:B------:R-:W-:-:S03]  /*12500*/  LEA.HI.X.SX32 R213, R226, R2, 0x2, P2 ;  /* 0x00000002e2d57211 */ /* 0x000fc600010f16ff */
[----:B------:R-:W-:Y:S01]  /*12510*/  STL.64 [R1+0x1de0], R200 ;  /* 0x001de0c801007387 */ /* 0x000fe20000100a00 */
[----:B------:R-:W-:-:S03]  /*12520*/  LEA.HI.X.SX32 R215, R227, R2, 0x2, P1 ;  /* 0x00000002e3d77211 */ /* 0x000fc600008f16ff */
[----:B------:R-:W-:Y:S01]  /*12530*/  STL.64 [R1+0x1de8], R202 ;  /* 0x001de8ca01007387 */ /* 0x000fe20000100a00 */
[----:B--2---:R-:W-:Y:S02]  /*12540*/  LEA R220, P4, R232, R50, 0x2 ;  /* 0x00000032e8dc7211 */ /* 0x004fe400078810ff */
[----:B------:R-:W-:Y:S01]  /*12550*/  LEA.HI.X.SX32 R217, R228, R2, 0x2, P6 ;  /* 0x00000002e4d97211 */ /* 0x000fe200030f16ff */
[----:B------:R-:W-:Y:S01]  /*12560*/  STL.64 [R1+0x1df0], R204 ;  /* 0x001df0cc01007387 */ /* 0x000fe20000100a00 */
[----:B------:R-:W-:Y:S02]  /*12570*/  LEA R222, P3, R231, R50, 0x2 ;  /* 0x00000032e7de7211 */ /* 0x000fe400078610ff */
[----:B------:R-:W-:Y:S01]  /*12580*/  LEA.HI.X.SX32 R219, R229, R2, 0x2, P5 ;  /* 0x00000002e5db7211 */ /* 0x000fe200028f16ff */
[----:B------:R-:W-:Y:S01]  /*12590*/  STL.64 [R1+0x1df8], R206 ;  /* 0x001df8ce01007387 */ /* 0x000fe20000100a00 */
[----:B---3--:R-:W-:-:S03]  /*125a0*/  LEA R224, P2, R236, R50, 0x2 ;  /* 0x00000032ece07211 */ /* 0x008fc600078410ff */
[----:B------:R-:W-:Y:S01]  /*125b0*/  STL.64 [R1+0x1e00], R208 ;  /* 0x001e00d001007387 */ /* 0x000fe20000100a00 */
[----:B------:R-:W-:-:S03]  /*125c0*/  LEA R226, P1, R233, R50, 0x2 ;  /* 0x00000032e9e27211 */ /* 0x000fc600078210ff */
[----:B------:R-:W-:Y:S01]  /*125d0*/  STL.64 [R1+0x1e08], R210 ;  /* 0x001e08d201007387 */ /* 0x000fe20000100a00 */
[----:B------:R-:W-:-:S03]  /*125e0*/  LEA.HI.X.SX32 R221, R232, R2, 0x2, P4 ;  /* 0x00000002e8dd7211 */ /* 0x000fc600020f16ff */
[----:B------:R-:W-:Y:S01]  /*125f0*/  STL.64 [R1+0x1e10], R212 ;  /* 0x001e10d401007387 */ /* 0x000fe20000100a00 */
[----:B------:R-:W-:-:S03]  /*12600*/  LEA.HI.X.SX32 R223, R231, R2, 0x2, P3 ;  /* 0x00000002e7df7211 */ /* 0x000fc600018f16ff */
[----:B------:R-:W-:Y:S01]  /*12610*/  STL.64 [R1+0x1e18], R214 ;  /* 0x001e18d601007387 */ /* 0x000fe20000100a00 */
[----:B------:R-:W-:-:S03]  /*12620*/  LEA.HI.X.SX32 R225, R236, R2, 0x2, P2 ;  /* 0x00000002ece17211 */ /* 0x000fc600010f16ff */
[----:B------:R-:W-:Y:S01]  /*12630*/  STL.64 [R1+0x1e20], R216 ;  /* 0x001e20d801007387 */ /* 0x000fe20000100a00 */
[----:B----4-:R-:W-:Y:S02]  /*12640*/  LEA R228, P6, R240, R50, 0x2 ;  /* 0x00000032f0e47211 */ /* 0x010fe400078c10ff */
[----:B------:R-:W-:Y:S01]  /*12650*/  LEA.HI.X.SX32 R227, R233, R2, 0x2, P1 ;  /* 0x00000002e9e37211 */ /* 0x000fe200008f16ff */
[----:B------:R-:W-:Y:S01]  /*12660*/  STL.64 [R1+0x1e28], R218 ;  /* 0x001e28da01007387 */ /* 0x000fe20000100a00 */
[----:B------:R-:W-:-:S03]  /*12670*/  LEA R230, P5, R235, R50, 0x2 ;  /* 0x00000032ebe67211 */ /* 0x000fc600078a10ff */
[----:B------:R-:W2:Y:S01]  /*12680*/  LDL.LU R44, [R1+0x48c] ;  /* 0x00048c00012c7983 */ /* 0x000ea20000300800 */
[----:B------:R-:W-:-:S03]  /*12690*/  LEA.HI.X.SX32 R229, R240, R2, 0x2, P6 ;  /* 0x00000002f0e57211 */ /* 0x000fc600030f16ff */
[----:B------:R-:W3:Y:S01]  /*126a0*/  LDL.LU R45, [R1+0x490] ;  /* 0x00049000012d7983 */ /* 0x000ee20000300800 */
[----:B------:R-:W-:-:S03]  /*126b0*/  LEA.HI.X.SX32 R231, R235, R2, 0x2, P5 ;  /* 0x00000002ebe77211 */ /* 0x000fc600028f16ff */
[----:B------:R-:W-:Y:S04]  /*126c0*/  STL.64 [R1+0x1e30], R220 ;  /* 0x001e30dc01007387 */ /* 0x000fe80000100a00 */
[----:B------:R-:W-:Y:S04]  /*126d0*/  STL.64 [R1+0x1e38], R222 ;  /* 0x001e38de01007387 */ /* 0x000fe80000100a00 */
[----:B------:R-:W-:Y:S04]  /*126e0*/  STL.64 [R1+0x1e40], R224 ;  /* 0x001e40e001007387 */ /* 0x000fe80000100a00 */
[----:B------:R-:W-:Y:S04]  /*126f0*/  STL.64 [R1+0x1e48], R226 ;  /* 0x001e48e201007387 */ /* 0x000fe80000100a00 */
[----:B------:R-:W4:Y:S04]  /*12700*/  LDL.LU R46, [R1+0x494] ;  /* 0x00049400012e7983 */ /* 0x000f280000300800 */
[----:B------:R-:W4:Y:S04]  /*12710*/  LDL.LU R47, [R1+0x498] ;  /* 0x00049800012f7983 */ /* 0x000f280000300800 */
[----:B------:R-:W4:Y:S04]  /*12720*/  LDL.LU R49, [R1+0x49c] ;  /* 0x00049c0001317983 */ /* 0x000f280000300800 */
[----:B------:R-:W-:Y:S04]  /*12730*/  STL.64 [R1+0x1e50], R228 ;  /* 0x001e50e401007387 */ /* 0x000fe80000100a00 */
[----:B------:R-:W-:Y:S04]  /*12740*/  STL.64 [R1+0x1e58], R230 ;  /* 0x001e58e601007387 */ /* 0x000fe80000100a00 */
[----:B------:R-:W4:Y:S01]  /*12750*/  LDL.LU R51, [R1+0x4a0] ;  /* 0x0004a00001337983 */ /* 0x000f220000300800 */
[----:B------:R-:W-:-:S02]  /*12760*/  LEA R232, P4, R244, R50, 0x2 ;  /* 0x00000032f4e87211 */ /* 0x000fc400078810ff */
[-C--:B------:R-:W-:Y:S02]  /*12770*/  LEA R234, P3, R237, R50.reuse, 0x2 ;  /* 0x00000032edea7211 */ /* 0x080fe400078610ff */
[-C--:B------:R-:W-:Y:S02]  /*12780*/  LEA R236, P2, R39, R50.reuse, 0x2 ;  /* 0x0000003227ec7211 */ /* 0x080fe400078410ff */
[-C--:B------:R-:W-:Y:S02]  /*12790*/  LEA R238, P1, R239, R50.reuse, 0x2 ;  /* 0x00000032efee7211 */ /* 0x080fe400078210ff */
[----:B------:R-:W-:Y:S02]  /*127a0*/  LEA R240, P6, R40, R50, 0x2 ;  /* 0x0000003228f07211 */ /* 0x000fe400078c10ff */
[----:B------:R-:W-:Y:S02]  /*127b0*/  LEA.HI.X.SX32 R233, R244, R2, 0x2, P4 ;  /* 0x00000002f4e97211 */ /* 0x000fe400020f16ff */
[----:B------:R-:W-:-:S02]  /*127c0*/  LEA R242, P5, R41, R50, 0x2 ;  /* 0x0000003229f27211 */ /* 0x000fc400078a10ff */
[----:B------:R-:W-:Y:S02]  /*127d0*/  LEA.HI.X.SX32 R235, R237, R2, 0x2, P3 ;  /* 0x00000002edeb7211 */ /* 0x000fe400018f16ff */
[----:B------:R-:W-:Y:S02]  /*127e0*/  LEA R244, P4, R42, R50, 0x2 ;  /* 0x000000322af47211 */ /* 0x000fe400078810ff */
[----:B------:R-:W-:Y:S02]  /*127f0*/  LEA.HI.X.SX32 R237, R39, R2, 0x2, P2 ;  /* 0x0000000227ed7211 */ /* 0x000fe400010f16ff */
[----:B------:R-:W-:Y:S02]  /*12800*/  LEA R10, P3, R43, R50, 0x2 ;  /* 0x000000322b0a7211 */ /* 0x000fe400078610ff */
[-C--:B------:R-:W-:Y:S01]  /*12810*/  LEA.HI.X.SX32 R239, R239, R2.reuse, 0x2, P1 ;  /* 0x00000002efef7211 */ /* 0x080fe200008f16ff */
[----:B------:R-:W-:Y:S01]  /*12820*/  STL.64 [R1+0x1e60], R232 ;  /* 0x001e60e801007387 */ /* 0x000fe20000100a00 */
[----:B------:R-:W-:-:S02]  /*12830*/  LEA.HI.X.SX32 R241, R40, R2, 0x2, P6 ;  /* 0x0000000228f17211 */ /* 0x000fc400030f16ff */
        /* <DEDUP_REMOVED lines=9> */
[-C--:B------:R-:W-:Y:S01]  /*128d0*/  LEA.HI.X.SX32 R17, R246, R2.reuse, 0x2, P6 ;  /* 0x00000002f6117211 */ /* 0x080fe200030f16ff */
[----:B------:R-:W-:Y:S01]  /*128e0*/  STL.64 [R1+0x1e80], R240 ;  /* 0x001e80f001007387 */ /* 0x000fe20000100a00 */
[-C--:B------:R-:W-:Y:S01]  /*128f0*/  LEA.HI.X.SX32 R19, R247, R2.reuse, 0x2, P5 ;  /* 0x00000002f7137211 */ /* 0x080fe200028f16ff */
[----:B------:R-:W1:Y:S02]  /*12900*/  LDC R246, c[0x0][0x230] ;  /* 0x00008c00fff67b82 */ /* 0x000e640000000800 */
[----:B------:R-:W-:Y:S01]  /*12910*/  STL.64 [R1+0x1e88], R242 ;  /* 0x001e88f201007387 */ /* 0x000fe20000100a00 */
[----:B------:R-:W-:-:S03]  /*12920*/  LEA.HI.X.SX32 R21, R248, R2, 0x2, P4 ;  /* 0x00000002f8157211 */ /* 0x000fc600020f16ff */
[----:B------:R-:W-:Y:S01]  /*12930*/  STL.64 [R1+0x1e90], R244 ;  /* 0x001e90f401007387 */ /* 0x000fe20000100a00 */
[CC--:B------:R-:W-:Y:S01]  /*12940*/  LEA R30, P5, R54.reuse, R50.reuse, 0x2 ;  /* 0x00000032361e7211 */ /* 0x0c0fe200078a10ff */
[----:B------:R-:W1:Y:S02]  /*12950*/  LDC R247, c[0x0][0x230] ;  /* 0x00008c00fff77b82 */ /* 0x000e640000000800 */
[----:B------:R-:W-:Y:S01]  /*12960*/  STL.64 [R1+0x1e98], R10 ;  /* 0x001e980a01007387 */ /* 0x000fe20000100a00 */
[C---:B------:R-:W-:Y:S02]  /*12970*/  LEA R32, P4, R55.reuse, R50, 0x2 ;  /* 0x0000003237207211 */ /* 0x040fe400078810ff */
[-C--:B------:R-:W-:Y:S02]  /*12980*/  LEA.HI.X.SX32 R31, R54, R2.reuse, 0x2, P5 ;  /* 0x00000002361f7211 */ /* 0x080fe400028f16ff */
[----:B------:R-:W-:Y:S02]  /*12990*/  LEA.HI.X.SX32 R33, R55, R2, 0x2, P4 ;  /* 0x0000000237217211 */ /* 0x000fe400020f16ff */
[----:B--2---:R-:W-:-:S02]  /*129a0*/  LEA R12, P2, R44, R50, 0x2 ;  /* 0x000000322c0c7211 */ /* 0x004fc400078410ff */
[C---:B---3--:R-:W-:Y:S02]  /*129b0*/  LEA R14, P1, R45.reuse, R50, 0x2 ;  /* 0x000000322d0e7211 */ /* 0x048fe400078210ff */
[-C--:B------:R-:W-:Y:S02]  /*129c0*/  LEA.HI.X.SX32 R13, R44, R2.reuse, 0x2, P2 ;  /* 0x000000022c0d7211 */ /* 0x080fe400010f16ff */
[----:B------:R-:W-:-:S03]  /*129d0*/  LEA.HI.X.SX32 R15, R45, R2, 0x2, P1 ;  /* 0x000000022d0f7211 */ /* 0x000fc600008f16ff */
[----:B------:R-:W-:Y:S04]  /*129e0*/  STL.64 [R1+0x1ea0], R12 ;  /* 0x001ea00c01007387 */ /* 0x000fe80000100a00 */
[----:B------:R-:W-:Y:S01]  /*129f0*/  STL.64 [R1+0x1ea8], R14 ;  /* 0x001ea80e01007387 */ /* 0x000fe20000100a00 */
[CC--:B----4-:R-:W-:Y:S02]  /*12a00*/  LEA R22, P3, R46.reuse, R50.reuse, 0x2 ;  /* 0x000000322e167211 */ /* 0x0d0fe400078610ff */
[----:B------:R-:W-:Y:S02]  /*12a10*/  LEA R24, P2, R47, R50, 0x2 ;  /* 0x000000322f187211 */ /* 0x000fe400078410ff */
[----:B------:R-:W-:Y:S02]  /*12a20*/  LEA.HI.X.SX32 R23, R46, R2, 0x2, P3 ;  /* 0x000000022e177211 */ /* 0x000fe400018f16ff */
[----:B------:R-:W-:Y:S01]  /*12a30*/  LEA R26, P1, R49, R50, 0x2 ;  /* 0x00000032311a7211 */ /* 0x000fe200078210ff */
[----:B------:R2:W-:Y:S01]  /*12a40*/  STL.64 [R1+0x1eb0], R16 ;  /* 0x001eb01001007387 */ /* 0x0005e20000100a00 */
[----:B------:R-:W-:-:S02]  /*12a50*/  LEA.HI.X.SX32 R25, R47, R2, 0x2, P2 ;  /* 0x000000022f197211 */ /* 0x000fc400010f16ff */
[----:B------:R-:W-:Y:S01]  /*12a60*/  LEA.HI.X.SX32 R27, R49, R2, 0x2, P1 ;  /* 0x00000002311b7211 */ /* 0x000fe200008f16ff */
[----:B------:R-:W-:Y:S01]  /*12a70*/  STL.64 [R1+0x1eb8], R18 ;  /* 0x001eb81201007387 */ /* 0x000fe20000100a00 */
[-C--:B------:R-:W-:Y:S01]  /*12a80*/  LEA R42, P3, R8, R50.reuse, 0x2 ;  /* 0x00000032082a7211 */ /* 0x080fe200078610ff */
[----:B------:R-:W3:Y:S01]  /*12a90*/  LDC R49, c[0x0][0x230] ;  /* 0x00008c00ff317b82 */ /* 0x000ee20000000800 */
[C---:B------:R-:W-:Y:S01]  /*12aa0*/  LEA R28, P6, R51.reuse, R50, 0x2 ;  /* 0x00000032331c7211 */ /* 0x040fe200078c10ff */
[----:B------:R-:W-:Y:S03]  /*12ab0*/  STL.64 [R1+0x1ec0], R20 ;  /* 0x001ec01401007387 */ /* 0x000fe60000100a00 */
[----:B------:R-:W-:Y:S01]  /*12ac0*/  LEA.HI.X.SX32 R29, R51, R2, 0x2, P6 ;  /* 0x00000002331d7211 */ /* 0x000fe200030f16ff */
[----:B------:R-:W-:Y:S01]  /*12ad0*/  STL.64 [R1+0x1ec8], R22 ;  /* 0x001ec81601007387 */ /* 0x000fe20000100a00 */
[----:B------:R-:W-:-:S03]  /*12ae0*/  LEA R34, P2, R9, R50, 0x2 ;  /* 0x0000003209227211 */ /* 0x000fc600078410ff */
[----:B------:R-:W-:Y:S01]  /*12af0*/  STL.64 [R1+0x1ed0], R24 ;  /* 0x001ed01801007387 */ /* 0x000fe20000100a00 */
[----:B------:R-:W-:-:S03]  /*12b00*/  LEA.HI.X.SX32 R43, R8, R2, 0x2, P3 ;  /* 0x00000002082b7211 */ /* 0x000fc600018f16ff */
[----:B------:R-:W-:Y:S01]  /*12b10*/  STL.64 [R1+0x1ed8], R26 ;  /* 0x001ed81a01007387 */ /* 0x000fe20000100a00 */
[----:B------:R-:W-:-:S03]  /*12b20*/  LEA.HI.X.SX32 R35, R9, R2, 0x2, P2 ;  /* 0x0000000209237211 */ /* 0x000fc600010f16ff */
[----:B------:R-:W-:Y:S01]  /*12b30*/  STL.64 [R1+0x1ee0], R28 ;  /* 0x001ee01c01007387 */ /* 0x000fe20000100a00 */
[----:B------:R-:W-:-:S03]  /*12b40*/  LEA R36, P1, R48, R50, 0x2 ;  /* 0x0000003230247211 */ /* 0x000fc600078210ff */
[----:B------:R-:W4:Y:S04]  /*12b50*/  LDL.LU R54, [R1+0x2238] ;  /* 0x0022380001367983 */ /* 0x000f280000300800 */
[----:B------:R-:W-:Y:S04]  /*12b60*/  STL.64 [R1+0x1ee8], R30 ;  /* 0x001ee81e01007387 */ /* 0x000fe80000100a00 */
[----:B------:R-:W4:Y:S04]  /*12b70*/  LDL.LU R55, [R1+0x2234] ;  /* 0x0022340001377983 */ /* 0x000f280000300800 */
[----:B------:R-:W-:Y:S01]  /*12b80*/  STL.64 [R1+0x1ef0], R32 ;  /* 0x001ef02001007387 */ /* 0x000fe20000100a00 */
[----:B------:R-:W-:-:S03]  /*12b90*/  LEA.HI.X.SX32 R37, R48, R2, 0x2, P1 ;  /* 0x0000000230257211 */ /* 0x000fc600008f16ff */
[----:B------:R-:W2:Y:S04]  /*12ba0*/  LDL.LU R8, [R1+0x2230] ;  /* 0x0022300001087983 */ /* 0x000ea80000300800 */
[----:B------:R-:W-:Y:S04]  /*12bb0*/  STL.64 [R1+0x1ef8], R42 ;  /* 0x001ef82a01007387 */ /* 0x000fe80000100a00 */
[----:B------:R-:W2:Y:S04]  /*12bc0*/  LDL.LU R9, [R1+0x222c] ;  /* 0x00222c0001097983 */ /* 0x000ea80000300800 */
[----:B------:R-:W-:Y:S04]  /*12bd0*/  STL.64 [R1+0x1f00], R34 ;  /* 0x001f002201007387 */ /* 0x000fe80000100a00 */
[----:B------:R-:W2:Y:S01]  /*12be0*/  LDL.LU R48, [R1+0x2228] ;  /* 0x0022280001307983 */ /* 0x000ea20000300800 */
[----:B------:R-:W-:Y:S01]  /*12bf0*/  LEA R44, P4, R251, R50, 0x2 ;  /* 0x00000032fb2c7211 */ /* 0x000fe200078810ff */
[----:B---3--:R-:W-:-:S03]  /*12c00*/  VIADD R49, R49, 0xffffffff ;  /* 0xffffffff31317836 */ /* 0x008fc60000000000 */
[----:B------:R-:W-:Y:S02]  /*12c10*/  LEA.HI.X.SX32 R45, R251, R2, 0x2, P4 ;  /* 0x00000002fb2d7211 */ /* 0x000fe400020f16ff */
[----:B------:R-:W-:Y:S02]  /*12c20*/  ISETP.GE.U32.AND P4, PT, R49, 0x7fffff80, PT ;  /* 0x7fffff803100780c */ /* 0x000fe40003f86070 */
[-C--:B------:R-:W-:Y:S01]  /*12c30*/  LEA R38, P6, R188, R50.reuse, 0x2 ;  /* 0x00000032bc267211 */ /* 0x080fe200078c10ff */
[----:B------:R-:W3:Y:S01]  /*12c40*/  LDC R49, c[0x0][0x230] ;  /* 0x00008c00ff317b82 */ /* 0x000ee20000000800 */
[-C--:B------:R-:W-:Y:S02]  /*12c50*/  LEA R40, P5, R0, R50.reuse, 0x2 ;  /* 0x0000003200287211 */ /* 0x080fe400078a10ff */
[-C--:B------:R-:W-:Y:S02]  /*12c60*/  LEA R46, P3, R250, R50.reuse, 0x2 ;  /* 0x00000032fa2e7211 */ /* 0x080fe400078610ff */
[----:B------:R-:W-:-:S02]  /*12c70*/  LEA R50, P2, R249, R50, 0x2 ;  /* 0x00000032f9327211 */ /* 0x000fc400078410ff */
[-C--:B------:R-:W-:Y:S01]  /*12c80*/  LEA.HI.X.SX32 R39, R188, R2.reuse, 0x2, P6 ;  /* 0x00000002bc277211 */ /* 0x080fe200030f16ff */
[----:B------:R-:W1:Y:S01]  /*12c90*/  S2R R252, SR_TID.X ;  /* 0x0000000000fc7919 */ /* 0x000e620000002100 */
[-C--:B------:R-:W-:Y:S01]  /*12ca0*/  LEA.HI.X.SX32 R41, R0, R2.reuse, 0x2, P5 ;  /* 0x0000000200297211 */ /* 0x080fe200028f16ff */
[----:B------:R-:W2:Y:S01]  /*12cb0*/  LDC R251, c[0x0][0x230] ;  /* 0x00008c00fffb7b82 */ /* 0x000ea20000000800 */
[-C--:B------:R-:W-:Y:S02]  /*12cc0*/  LEA.HI.X.SX32 R47, R250, R2.reuse, 0x2, P3 ;  /* 0x00000002fa2f7211 */ /* 0x080fe400018f16ff */
[----:B------:R-:W-:Y:S02]  /*12cd0*/  LEA.HI.X.SX32 R51, R249, R2, 0x2, P2 ;  /* 0x00000002f9337211 */ /* 0x000fe400010f16ff */
[----:B------:R-:W-:Y:S01]  /*12ce0*/  ISETP.GE.U32.AND P3, PT, R4, 0x7fffff7f, PT ;  /* 0x7fffff7f0400780c */ /* 0x000fe20003f66070 */
[----:B------:R-:W-:Y:S02]  /*12cf0*/  STL.64 [R1+0x1f08], R36 ;  /* 0x001f082401007387 */ /* 0x000fe40000100a00 */
[----:B------:R-:W2:Y:S01]  /*12d00*/  LDC R249, c[0x0][0x230] ;  /* 0x00008c00fff97b82 */ /* 0x000ea20000000800 */
[----:B---3--:R-:W-:Y:S01]  /*12d10*/  VIADD R2, R49, 0xfffffffc ;  /* 0xfffffffc31027836 */ /* 0x008fe20000000000 */
[----:B-1----:R-:W-:-:S06]  /*12d20*/  IADD3 R4, R5, -0x3, RZ ;  /* 0xfffffffd05047810 */ /* 0x002fcc0007ffe0ff */
[----:B------:R-:W1:Y:S01]  /*12d30*/  LDC R49, c[0x0][0x230] ;  /* 0x00008c00ff317b82 */ /* 0x000e620000000800 */
[----:B------:R-:W3:Y:S01]  /*12d40*/  LDL.LU R188, [R1+0x2224] ;  /* 0x0022240001bc7983 */ /* 0x000ee20000300800 */
[----:B------:R-:W-:-:S06]  /*12d50*/  ISETP.GE.U32.AND P2, PT, R4, 0x7fffff7e, PT ;  /* 0x7fffff7e0400780c */ /* 0x000fcc0003f46070 */
[----:B------:R-:W1:Y:S01]  /*12d60*/  LDC R5, c[0x0][0x230] ;  /* 0x00008c00ff057b82 */ /* 0x000e620000000800 */
[C---:B------:R-:W-:Y:S01]  /*12d70*/  IMAD.SHL.U32 R3, R252.reuse, 0x10, RZ ;  /* 0x00000010fc037824 */ /* 0x040fe200078e00ff */
[----:B------:R-:W-:-:S06]  /*12d80*/  LOP3.LUT R71, R252, 0x7f, RZ, 0xc0, !PT ;  /* 0x0000007ffc477812 */ /* 0x000fcc00078ec0ff */
[----:B------:R-:W3:Y:S01]  /*12d90*/  LDC R250, c[0x0][0x230] ;  /* 0x00008c00fffa7b82 */ /* 0x000ee20000000800 */
[----:B-1----:R-:W-:-:S07]  /*12da0*/  VIADD R4, R49, 0xffffffdf ;  /* 0xffffffdf31047836 */ /* 0x002fce0000000000 */
[----:B------:R-:W1:Y:S08]  /*12db0*/  LDC R252, c[0x0][0x230] ;  /* 0x00008c00fffc7b82 */ /* 0x000e700000000800 */
[----:B------:R-:W1:Y:S01]  /*12dc0*/  LDC R49, c[0x0][0x230] ;  /* 0x00008c00ff317b82 */ /* 0x000e620000000800 */
[----:B------:R-:W-:Y:S02]  /*12dd0*/  ISETP.GE.U32.AND P6, PT, R2, 0x7fffff7d, PT ;  /* 0x7fffff7d0200780c */ /* 0x000fe40003fc6070 */
[----:B------:R-:W-:-:S05]  /*12de0*/  LOP3.LUT R3, R3, 0x70, RZ, 0xc0, !PT ;  /* 0x0000007003037812 */ /* 0x000fca00078ec0ff */
[----:B------:R-:W-:Y:S01]  /*12df0*/  IMAD R3, R71, 0x80, R3 ;  /* 0x0000008047037824 */ /* 0x000fe200078e0203 */
[----:B------:R-:W-:Y:S01]  /*12e00*/  ISETP.GE.U32.AND P5, PT, R4, 0x7fffff60, PT ;  /* 0x7fffff600400780c */ /* 0x000fe20003fa6070 */
[----:B------:R-:W-:Y:S02]  /*12e10*/  VIADD R4, R5, 0xffffffdc ;  /* 0xffffffdc05047836 */ /* 0x000fe40000000000 */
[----:B------:R-:W-:Y:S01]  /*12e20*/  VIADD R248, R3, UR61 ;  /* 0x0000003d03f87c36 */ /* 0x000fe20008000000 */
[----:B------:R-:W2:Y:S01]  /*12e30*/  LDC R5, c[0x0][0x230] ;  /* 0x00008c00ff057b82 */ /* 0x000ea20000000800 */
[----:B-1----:R-:W-:-:S07]  /*12e40*/  IADD3 R2, R49, -0x22, RZ ;  /* 0xffffffde31027810 */ /* 0x002fce0007ffe0ff */
[----:B------:R-:W1:Y:S01]  /*12e50*/  LDC R49, c[0x0][0x230] ;  /* 0x00008c00ff317b82 */ /* 0x000e620000000800 */
[----:B------:R-:W-:Y:S01]  /*12e60*/  ISETP.GE.U32.AND P1, PT, R2, 0x7fffff5f, PT ;  /* 0x7fffff5f0200780c */ /* 0x000fe20003f26070 */
[----:B------:R-:W-:Y:S01]  /*12e70*/  VIADD R2, R252, 0xffffffdd ;  /* 0xffffffddfc027836 */ /* 0x000fe20000000000 */
[----:B------:R-:W-:Y:S04]  /*12e80*/  STL.64 [R1+0x1f10], R38 ;  /* 0x001f102601007387 */ /* 0x000fe80000100a00 */
[----:B------:R-:W5:Y:S01]  /*12e90*/  LDL.LU R0, [R1+0x2220] ;  /* 0x0022200001007983 */ /* 0x000f620000300800 */
[----:B------:R-:W3:Y:S03]  /*12ea0*/  LDC R252, c[0x0][0x230] ;  /* 0x00008c00fffc7b82 */ /* 0x000ee60000000800 */
[----:B------:R-:W-:Y:S04]  /*12eb0*/  STL.64 [R1+0x1f18], R40 ;  /* 0x001f182801007387 */ /* 0x000fe80000100a00 */
[----:B------:R-:W-:Y:S04]  /*12ec0*/  STL.64 [R1+0x1f20], R44 ;  /* 0x001f202c01007387 */ /* 0x000fe80000100a00 */
[----:B------:R-:W-:Y:S04]  /*12ed0*/  STL.64 [R1+0x1f28], R46 ;  /* 0x001f282e01007387 */ /* 0x000fe80000100a00 */
[----:B------:R-:W-:Y:S04]  /*12ee0*/  STL.64 [R1+0x1f30], R50 ;  /* 0x001f303201007387 */ /* 0x000fe80000100a00 */
[----:B------:R-:W-:Y:S01]  /*12ef0*/  @!PT LDS RZ, [RZ] ;  /* 0x00000000fffff984 */ /* 0x000fe20000000800 */
[----:B------:R-:W-:Y:S01]  /*12f00*/  @!PT LDS RZ, [RZ] ;  /* 0x00000000fffff984 */ /* 0x000fe20000000800 */
[----:B------:R-:W-:Y:S01]  /*12f10*/  @!PT LDS RZ, [RZ] ;  /* 0x00000000fffff984 */ /* 0x000fe20000000800 */
[----:B----4-:R-:W-:Y:S04]  /*12f20*/  LDGSTS.E [R248], desc[UR8][R54.64], !P4 ;  /* 0x0000000036f87fae */ /* 0x010fe8000e121848 */
[----:B--2---:R-:W-:Y:S01]  /*12f30*/  LDGSTS.E [R248+0x4000], desc[UR8][R8.64], !P4 ;  /* 0x0400000008f87fae */ /* 0x004fe2000e121848 */
[----:B------:R-:W-:Y:S01]  /*12f40*/  ISETP.GE.U32.AND P4, PT, R2, 0x7fffff5e, PT ;  /* 0x7fffff5e0200780c */ /* 0x000fe20003f86070 */
[C---:B------:R-:W-:Y:S01]  /*12f50*/  IMAD.WIDE R60, R48.reuse, 0x4, R54 ;  /* 0x00000004303c7825 */ /* 0x040fe200078e0236 */
[----:B------:R-:W-:-:S03]  /*12f60*/  SHF.L.U32 R2, R48, 0x1, RZ ;  /* 0x0000000130027819 */ /* 0x000fc600000006ff */
[----:B------:R-:W-:Y:S01]  /*12f70*/  IMAD.WIDE R58, R48, 0x4, R8 ;  /* 0x00000004303a7825 */ /* 0x000fe200078e0208 */
[----:B------:R-:W-:Y:S03]  /*12f80*/  LDGSTS.E [R248+0x4], desc[UR8][R60.64], !P3 ;  /* 0x000040003cf87fae */ /* 0x000fe6000d921848 */
[----:B------:R-:W-:Y:S01]  /*12f90*/  IMAD.WIDE R56, R2, 0x4, R54 ;  /* 0x0000000402387825 */ /* 0x000fe200078e0236 */
[----:B------:R-:W-:Y:S01]  /*12fa0*/  LDGSTS.E [R248+0x4004], desc[UR8][R58.64], !P3 ;  /* 0x040040003af87fae */ /* 0x000fe2000d921848 */
[----:B------:R-:W-:Y:S02]  /*12fb0*/  ISETP.GE.U32.AND P3, PT, R4, 0x7fffff5d, PT ;  /* 0x7fffff5d0400780c */ /* 0x000fe40003f66070 */
[----:B------:R-:W-:Y:S01]  /*12fc0*/  IMAD.WIDE R52, R2, 0x4, R8 ;  /* 0x0000000402347825 */ /* 0x000fe200078e0208 */
[----:B------:R-:W-:Y:S03]  /*12fd0*/  LDGSTS.E [R248+0x8], desc[UR8][R56.64], !P2 ;  /* 0x0000800038f87fae */ /* 0x000fe6000d121848 */
[----:B-1----:R-:W-:Y:S01]  /*12fe0*/  VIADD R4, R49, 0xffffffbf ;  /* 0xffffffbf31047836 */ /* 0x002fe20000000000 */
[----:B------:R-:W-:Y:S01]  /*12ff0*/  LDGSTS.E [R248+0x4008], desc[UR8][R52.64], !P2 ;  /* 0x0400800034f87fae */ /* 0x000fe2000d121848 */
[----:B------:R-:W-:Y:S01]  /*13000*/  IMAD R2, R48, 0x3, RZ ;  /* 0x0000000330027824 */ /* 0x000fe200078e02ff */
[----:B------:R-:W1:Y:S02]  /*13010*/  LDC R49, c[0x0][0x230] ;  /* 0x00008c00ff317b82 */ /* 0x000e640000000800 */
[----:B------:R-:W-:Y:S01]  /*13020*/  ISETP.GE.U32.AND P2, PT, R4, 0x7fffff40, PT ;  /* 0x7fffff400400780c */ /* 0x000fe20003f46070 */
[----:B------:R-:W-:-:S04]  /*13030*/  IMAD.WIDE R6, R2, 0x4, R54 ;  /* 0x0000000402067825 */ /* 0x000fc800078e0236 */
[----:B------:R-:W-:Y:S01]  /*13040*/  IMAD.WIDE R62, R2, 0x4, R8 ;  /* 0x00000004023e7825 */ /* 0x000fe200078e0208 */
[----:B------:R-:W-:Y:S01]  /*13050*/  SHF.L.U32 R2, R48, 0x5, RZ ;  /* 0x0000000530027819 */ /* 0x000fe200000006ff */
[----:B------:R-:W-:Y:S02]  /*13060*/  LDGSTS.E [R248+0xc], desc[UR8][R6.64], !P6 ;  /* 0x0000c00006f87fae */ /* 0x000fe4000f121848 */
[----:B------:R-:W-:Y:S02]  /*13070*/  VIADD R4, R189, 0xffffffbe ;  /* 0xffffffbebd047836 */ /* 0x000fe40000000000 */
[----:B------:R-:W-:Y:S01]  /*13080*/  LDGSTS.E [R248+0x400c], desc[UR8][R62.64], !P6 ;  /* 0x0400c0003ef87fae */ /* 0x000fe2000f121848 */
[----:B------:R-:W-:Y:S01]  /*13090*/  IMAD.WIDE R16, R2, 0x4, R54 ;  /* 0x0000000402107825 */ /* 0x000fe200078e0236 */
[----:B------:R-:W2:Y:S01]  /*130a0*/  LDC R189, c[0x0][0x230] ;  /* 0x00008c00ffbd7b82 */ /* 0x000ea20000000800 */
[----:B------:R-:W-:Y:S02]  /*130b0*/  ISETP.GE.U32.AND P6, PT, R4, 0x7fffff3f, PT ;  /* 0x7fffff3f0400780c */ /* 0x000fe40003fc6070 */
[----:B------:R-:W-:Y:S01]  /*130c0*/  IMAD.WIDE R14, R2, 0x4, R8 ;  /* 0x00000004020e7825 */ /* 0x000fe200078e0208 */
[----:B------:R4:W-:Y:S03]  /*130d0*/  LDGSTS.E [R248+0x8000], desc[UR8][R16.64], !P5 ;  /* 0x0800000010f87fae */ /* 0x0009e6000e921848 */
[----:B------:R-:W-:Y:S01]  /*130e0*/  IMAD R4, R48, 0x21, RZ ;  /* 0x0000002130047824 */ /* 0x000fe200078e02ff */
[----:B------:R4:W-:Y:S01]  /*130f0*/  LDGSTS.E [R248+0xc000], desc[UR8][R14.64], !P5 ;  /* 0x0c0000000ef87fae */ /* 0x0009e2000e921848 */
[----:B------:R-:W-:-:S02]  /*13100*/  VIADD R2, R5, 0xffffffbd ;  /* 0xffffffbd05027836 */ /* 0x000fc40000000000 */
[----:B------:R-:W-:-:S03]  /*13110*/  IMAD.WIDE R12, R4, 0x4, R54 ;  /* 0x00000004040c7825 */ /* 0x000fc600078e0236 */
[----:B------:R-:W-:Y:S01]  /*13120*/  ISETP.GE.U32.AND P5, PT, R2, 0x7fffff3e, PT ;  /* 0x7fffff3e0200780c */ /* 0x000fe20003fa6070 */
[----:B------:R-:W-:Y:S01]  /*13130*/  IMAD.WIDE R10, R4, 0x4, R8 ;  /* 0x00000004040a7825 */ /* 0x000fe200078e0208 */
[----:B------:R3:W-:Y:S03]  /*13140*/  LDGSTS.E [R248+0x8004], desc[UR8][R12.64], !P1 ;  /* 0x080040000cf87fae */ /* 0x0007e6000c921848 */
[----:B------:R-:W-:Y:S01]  /*13150*/  VIADD R2, R246, 0xffffffbc ;  /* 0xffffffbcf6027836 */ /* 0x000fe20000000000 */
[----:B------:R1:W-:Y:S01]  /*13160*/  LDGSTS.E [R248+0xc004], desc[UR8][R10.64], !P1 ;  /* 0x0c0040000af87fae */ /* 0x0003e2000c921848 */
[----:B------:R-:W-:Y:S01]  /*13170*/  IMAD R4, R48, 0x23, RZ ;  /* 0x0000002330047824 */ /* 0x000fe200078e02ff */
[----:B------:R-:W2:Y:S02]  /*13180*/  LDC R246, c[0x0][0x230] ;  /* 0x00008c00fff67b82 */ /* 0x000ea40000000800 */
[----:B------:R-:W-:Y:S01]  /*13190*/  ISETP.GE.U32.AND P1, PT, R2, 0x7fffff3d, PT ;  /* 0x7fffff3d0200780c */ /* 0x000fe20003f26070 */
[C---:B------:R-:W-:Y:S01]  /*131a0*/  IMAD R2, R48.reuse, 0x22, RZ ;  /* 0x0000002230027824 */ /* 0x040fe200078e02ff */
[----:B------:R4:W-:Y:S04]  /*131b0*/  STL.64 [R1+0xa58], R16 ;  /* 0x000a581001007387 */ /* 0x0009e80000100a00 */
[----:B------:R3:W-:Y:S01]  /*131c0*/  STL.64 [R1+0xa50], R14 ;  /* 0x000a500e01007387 */ /* 0x0007e20000100a00 */
[----:B------:R-:W-:-:S03]  /*131d0*/  IMAD.SHL.U32 R5, R48, 0x40, RZ ;  /* 0x0000004030057824 */ /* 0x000fc600078e00ff */
[----:B------:R1:W-:Y:S01]  /*131e0*/  STL.64 [R1+0xa48], R12 ;  /* 0x000a480c01007387 */ /* 0x0003e20000100a00 */
[----:B----4-:R-:W-:-:S03]  /*131f0*/  IMAD.WIDE R16, R2, 0x4, R54 ;  /* 0x0000000402107825 */ /* 0x010fc600078e0236 */
[----:B------:R4:W-:Y:S01]  /*13200*/  STL.64 [R1+0xa40], R10 ;  /* 0x000a400a01007387 */ /* 0x0009e20000100a00 */
[----:B---3--:R-:W-:-:S03]  /*13210*/  IMAD.WIDE R14, R2, 0x4, R8 ;  /* 0x00000004020e7825 */ /* 0x008fc600078e0208 */
[----:B------:R-:W-:Y:S01]  /*13220*/  STL.64 [R1+0xa38], R16 ;  /* 0x000a381001007387 */ /* 0x000fe20000100a00 */
[----:B-1----:R-:W-:-:S03]  /*13230*/  IMAD.WIDE R12, R4, 0x4, R54 ;  /* 0x00000004040c7825 */ /* 0x002fc600078e0236 */
[----:B------:R-:W-:Y:S01]  /*13240*/  LDGSTS.E [R248+0x8008], desc[UR8][R16.64], !P4 ;  /* 0x0800800010f87fae */ /* 0x000fe2000e121848 */
[----:B----4-:R-:W-:-:S03]  /*13250*/  IMAD.WIDE R10, R4, 0x4, R8 ;  /* 0x00000004040a7825 */ /* 0x010fc600078e0208 */
[----:B------:R-:W-:Y:S04]  /*13260*/  STL.64 [R1+0xa30], R14 ;  /* 0x000a300e01007387 */ /* 0x000fe80000100a00 */
[----:B------:R-:W-:Y:S01]  /*13270*/  LDGSTS.E [R248+0xc008], desc[UR8][R14.64], !P4 ;  /* 0x0c0080000ef87fae */ /* 0x000fe2000e121848 */
[----:B------:R-:W-:-:S03]  /*13280*/  IADD3 R49, R49, -0x61, RZ ;  /* 0xffffff9f31317810 */ /* 0x000fc60007ffe0ff */
[----:B------:R1:W-:Y:S01]  /*13290*/  STL.64 [R1+0xa28], R12 ;  /* 0x000a280c01007387 */ /* 0x0003e20000100a00 */
[----:B------:R-:W-:-:S03]  /*132a0*/  VIADD R2, R247, 0xffffff9e ;  /* 0xffffff9ef7027836 */ /* 0x000fc60000000000 */
[----:B------:R1:W-:Y:S01]  /*132b0*/  LDGSTS.E [R248+0x800c], desc[UR8][R12.64], !P3 ;  /* 0x0800c0000cf87fae */ /* 0x0003e2000d921848 */
[----:B------:R-:W-:Y:S01]  /*132c0*/  ISETP.GE.U32.AND P4, PT, R49, 0x7fffff20, PT ;  /* 0x7fffff203100780c */ /* 0x000fe20003f86070 */
[----:B--2---:R-:W-:Y:S01]  /*132d0*/  VIADD R4, R189, 0xffffff9d ;  /* 0xffffff9dbd047836 */ /* 0x004fe20000000000 */
[----:B------:R-:W2:Y:S01]  /*132e0*/  LDC R49, c[0x0][0x230] ;  /* 0x00008c00ff317b82 */ /* 0x000ea20000000800 */
[----:B------:R3:W-:Y:S04]  /*132f0*/  STL.64 [R1+0xa20], R10 ;  /* 0x000a200a01007387 */ /* 0x0007e80000100a00 */
[----:B------:R3:W-:Y:S03]  /*13300*/  LDGSTS.E [R248+0xc00c], desc[UR8][R10.64], !P3 ;  /* 0x0c00c0000af87fae */ /* 0x0007e6000d921848 */
[----:B------:R-:W4:Y:S01]  /*13310*/  LDC R247, c[0x0][0x230] ;  /* 0x00008c00fff77b82 */ /* 0x000f220000000800 */
[----:B-1----:R-:W-:Y:S01]  /*13320*/  IMAD.WIDE R12, R5, 0x4, R54 ;  /* 0x00000004050c7825 */ /* 0x002fe200078e0236 */
[----:B------:R-:W-:-:S06]  /*13330*/  ISETP.GE.U32.AND P3, PT, R2, 0x7fffff1f, PT ;  /* 0x7fffff1f0200780c */ /* 0x000fcc0003f66070 */
[----:B------:R-:W1:Y:S01]  /*13340*/  LDC R189, c[0x0][0x230] ;  /* 0x00008c00ffbd7b82 */ /* 0x000e620000000800 */
[----:B---3--:R-:W-:Y:S01]  /*13350*/  IMAD.WIDE R10, R5, 0x4, R8 ;  /* 0x00000004050a7825 */ /* 0x008fe200078e0208 */
[----:B------:R3:W-:Y:S03]  /*13360*/  LDGSTS.E [R248+0x10000], desc[UR8][R12.64], !P2 ;  /* 0x100000000cf87fae */ /* 0x0007e6000d121848 */
[----:B------:R-:W-:Y:S01]  /*13370*/  IMAD R2, R48, 0x41, RZ ;  /* 0x0000004130027824 */ /* 0x000fe200078e02ff */
[----:B------:R3:W-:Y:S02]  /*13380*/  STL.64 [R1+0x858], R12 ;  /* 0x0008580c01007387 */ /* 0x0007e40000100a00 */
[----:B------:R-:W2:Y:S02]  /*13390*/  LDC R5, c[0x0][0x230] ;  /* 0x00008c00ff057b82 */ /* 0x000ea40000000800 */
[----:B------:R3:W-:Y:S04]  /*133a0*/  STL.64 [R1+0x850], R10 ;  /* 0x0008500a01007387 */ /* 0x0007e80000100a00 */
[----:B------:R3:W-:Y:S01]  /*133b0*/  LDGSTS.E [R248+0x14000], desc[UR8][R10.64], !P2 ;  /* 0x140000000af87fae */ /* 0x0007e2000d121848 */
[----:B------:R-:W-:Y:S01]  /*133c0*/  ISETP.GE.U32.AND P2, PT, R4, 0x7fffff1e, PT ;  /* 0x7fffff1e0400780c */ /* 0x000fe20003f46070 */
[----:B---3--:R-:W-:-:S04]  /*133d0*/  IMAD.WIDE R12, R2, 0x4, R54 ;  /* 0x00000004020c7825 */ /* 0x008fc800078e0236 */
[----:B------:R-:W-:Y:S02]  /*133e0*/  VIADD R4, R246, 0xffffff9c ;  /* 0xffffff9cf6047836 */ /* 0x000fe40000000000 */
[----:B------:R-:W-:Y:S01]  /*133f0*/  IMAD.WIDE R10, R2, 0x4, R8 ;  /* 0x00000004020a7825 */ /* 0x000fe200078e0208 */
[----:B------:R3:W-:Y:S01]  /*13400*/  STL.64 [R1+0x848], R12 ;  /* 0x0008480c01007387 */ /* 0x0007e20000100a00 */
[----:B------:R-:W4:Y:S02]  /*13410*/  LDC R246, c[0x0][0x230] ;  /* 0x00008c00fff67b82 */ /* 0x000f240000000800 */
[----:B------:R-:W-:Y:S01]  /*13420*/  IMAD R2, R48, 0x42, RZ ;  /* 0x0000004230027824 */ /* 0x000fe200078e02ff */
[----:B------:R3:W-:Y:S04]  /*13430*/  LDGSTS.E [R248+0x10004], desc[UR8][R12.64], !P6 ;  /* 0x100040000cf87fae */ /* 0x0007e8000f121848 */
[----:B------:R1:W-:Y:S04]  /*13440*/  STL.64 [R1+0x840], R10 ;  /* 0x0008400a01007387 */ /* 0x0003e80000100a00 */
[----:B------:R1:W-:Y:S01]  /*13450*/  LDGSTS.E [R248+0x14004], desc[UR8][R10.64], !P6 ;  /* 0x140040000af87fae */ /* 0x0003e2000f121848 */
[----:B------:R-:W-:Y:S01]  /*13460*/  ISETP.GE.U32.AND P6, PT, R4, 0x7fffff1d, PT ;  /* 0x7fffff1d0400780c */ /* 0x000fe20003fc6070 */
[----:B---3--:R-:W-:Y:S01]  /*13470*/  IMAD.WIDE R12, R2, 0x4, R54 ;  /* 0x00000004020c7825 */ /* 0x008fe200078e0236 */
[----:B------:R-:W-:-:S02]  /*13480*/  IADD3 R4, R249, -0x5, RZ ;  /* 0xfffffffbf9047810 */ /* 0x000fc40007ffe0ff */
[----:B------:R-:W3:Y:S01]  /*13490*/  LDC R249, c[0x0][0x230] ;  /* 0x00008c00fff97b82 */ /* 0x000ee20000000800 */
[----:B-1----:R-:W-:Y:S01]  /*134a0*/  IMAD.WIDE R10, R2, 0x4, R8 ;  /* 0x00000004020a7825 */ /* 0x002fe200078e0208 */
[----:B------:R1:W-:Y:S03]  /*134b0*/  STL.64 [R1+0x838], R12 ;  /* 0x0008380c01007387 */ /* 0x0003e60000100a00 */
[----:B------:R-:W-:Y:S01]  /*134c0*/  IMAD R2, R48, 0x43, RZ ;  /* 0x0000004330027824 */ /* 0x000fe200078e02ff */
[----:B------:R1:W-:Y:S04]  /*134d0*/  LDGSTS.E [R248+0x10008], desc[UR8][R12.64], !P5 ;  /* 0x100080000cf87fae */ /* 0x0003e8000e921848 */
[----:B------:R4:W-:Y:S04]  /*134e0*/  STL.64 [R1+0x830], R10 ;  /* 0x0008300a01007387 */ /* 0x0009e80000100a00 */
[----:B------:R4:W-:Y:S01]  /*134f0*/  LDGSTS.E [R248+0x14008], desc[UR8][R10.64], !P5 ;  /* 0x140080000af87fae */ /* 0x0009e2000e921848 */
[----:B------:R-:W-:Y:S01]  /*13500*/  ISETP.GE.U32.AND P5, PT, R4, 0x7fffff7c, PT ;  /* 0x7fffff7c0400780c */ /* 0x000fe20003fa6070 */
[----:B--2---:R-:W-:-:S02]  /*13510*/  VIADD R4, R5, 0xfffffffa ;  /* 0xfffffffa05047836 */ /* 0x004fc40000000000 */
[C---:B-1----:R-:W-:Y:S01]  /*13520*/  IMAD.WIDE R12, R2.reuse, 0x4, R54 ;  /* 0x00000004020c7825 */ /* 0x042fe200078e0236 */
[----:B------:R-:W1:Y:S04]  /*13530*/  LDC R5, c[0x0][0x230] ;  /* 0x00008c00ff057b82 */ /* 0x000e680000000800 */
[----:B------:R-:W-:Y:S01]  /*13540*/  LDGSTS.E [R248+0x1000c], desc[UR8][R12.64], !P1 ;  /* 0x1000c0000cf87fae */ /* 0x000fe2000c921848 */
[----:B----4-:R-:W-:-:S04]  /*13550*/  IMAD.WIDE R10, R2, 0x4, R8 ;  /* 0x00000004020a7825 */ /* 0x010fc800078e0208 */
[----:B------:R-:W-:Y:S01]  /*13560*/  IMAD R2, R48, 0x60, RZ ;  /* 0x0000006030027824 */ /* 0x000fe200078e02ff */
[----:B------:R2:W-:Y:S01]  /*13570*/  LDGSTS.E [R248+0x1400c], desc[UR8][R10.64], !P1 ;  /* 0x1400c0000af87fae */ /* 0x0005e2000c921848 */
[----:B------:R-:W-:Y:S02]  /*13580*/  ISETP.GE.U32.AND P1, PT, R4, 0x7fffff7b, PT ;  /* 0x7fffff7b0400780c */ /* 0x000fe40003f26070 */
[----:B------:R-:W-:-:S04]  /*13590*/  IMAD.WIDE R182, R2, 0x4, R54 ;  /* 0x0000000402b67825 */ /* 0x000fc800078e0236 */
[----:B------:R-:W-:Y:S01]  /*135a0*/  IMAD.WIDE R180, R2, 0x4, R8 ;  /* 0x0000000402b47825 */ /* 0x000fe200078e0208 */
[----:B------:R-:W-:Y:S03]  /*135b0*/  LDGSTS.E [R248+0x18000], desc[UR8][R182.64], !P4 ;  /* 0x18000000b6f87fae */ /* 0x000fe6000e121848 */
[----:B------:R-:W-:Y:S01]  /*135c0*/  VIADD R4, R49, 0xfffffff9 ;  /* 0xfffffff931047836 */ /* 0x000fe20000000000 */
[----:B------:R-:W-:Y:S01]  /*135d0*/  LDGSTS.E [R248+0x1c000], desc[UR8][R180.64], !P4 ;  /* 0x1c000000b4f87fae */ /* 0x000fe2000e121848 */
[----:B------:R-:W-:Y:S01]  /*135e0*/  IMAD R2, R48, 0x61, RZ ;  /* 0x0000006130027824 */ /* 0x000fe200078e02ff */
[----:B------:R-:W4:Y:S02]  /*135f0*/  LDC R49, c[0x0][0x230] ;  /* 0x00008c00ff317b82 */ /* 0x000f240000000800 */
[----:B------:R-:W-:Y:S01]  /*13600*/  ISETP.GE.U32.AND P4, PT, R4, 0x7fffff7a, PT ;  /* 0x7fffff7a0400780c */ /* 0x000fe20003f86070 */
[----:B------:R-:W-:-:S04]  /*13610*/  IMAD.WIDE R178, R2, 0x4, R54 ;  /* 0x0000000402b27825 */ /* 0x000fc800078e0236 */
[----:B------:R-:W-:Y:S01]  /*13620*/  IMAD.WIDE R176, R2, 0x4, R8 ;  /* 0x0000000402b07825 */ /* 0x000fe200078e0208 */
[----:B------:R-:W-:Y:S03]  /*13630*/  LDGSTS.E [R248+0x18004], desc[UR8][R178.64], !P3 ;  /* 0x18004000b2f87fae */ /* 0x000fe6000d921848 */
[----:B------:R-:W-:Y:S01]  /*13640*/  VIADD R4, R189, 0xfffffff8 ;  /* 0xfffffff8bd047836 */ /* 0x000fe20000000000 */
[----:B------:R-:W-:Y:S01]  /*13650*/  LDGSTS.E [R248+0x1c004], desc[UR8][R176.64], !P3 ;  /* 0x1c004000b0f87fae */ /* 0x000fe2000d921848 */
[----:B------:R-:W-:Y:S01]  /*13660*/  IMAD R2, R48, 0x62, RZ ;  /* 0x0000006230027824 */ /* 0x000fe200078e02ff */
[----:B------:R-:W3:Y:S02]  /*13670*/  LDC R189, c[0x0][0x230] ;  /* 0x00008c00ffbd7b82 */ /* 0x000ee40000000800 */
[----:B------:R-:W-:Y:S01]  /*13680*/  ISETP.GE.U32.AND P3, PT, R4, 0x7fffff79, PT ;  /* 0x7fffff790400780c */ /* 0x000fe20003f66070 */
[----:B------:R-:W-:Y:S01]  /*13690*/  IMAD.WIDE R174, R2, 0x4, R54 ;  /* 0x0000000402ae7825 */ /* 0x000fe200078e0236 */
[----:B------:R-:W-:-:S03]  /*136a0*/  IADD3 R4, R246, -0x25, RZ ;  /* 0xffffffdbf6047810 */ /* 0x000fc60007ffe0ff */
[----:B------:R-:W-:Y:S01]  /*136b0*/  IMAD.WIDE R172, R2, 0x4, R8 ;  /* 0x0000000402ac7825 */ /* 0x000fe200078e0208 */
[----:B------:R-:W3:Y:S01]  /*136c0*/  LDC R246, c[0x0][0x230] ;  /* 0x00008c00fff67b82 */ /* 0x000ee20000000800 */
[----:B------:R-:W-:Y:S02]  /*136d0*/  LDGSTS.E [R248+0x18008], desc[UR8][R174.64], !P2 ;  /* 0x18008000aef87fae */ /* 0x000fe4000d121848 */
[----:B------:R-:W-:Y:S02]  /*136e0*/  IMAD R2, R48, 0x63, RZ ;  /* 0x0000006330027824 */ /* 0x000fe400078e02ff */
[----:B------:R-:W-:Y:S01]  /*136f0*/  LDGSTS.E [R248+0x1c008], desc[UR8][R172.64], !P2 ;  /* 0x1c008000acf87fae */ /* 0x000fe2000d121848 */
[----:B------:R-:W-:Y:S01]  /*13700*/  ISETP.GE.U32.AND P2, PT, R4, 0x7fffff5c, PT ;  /* 0x7fffff5c0400780c */ /* 0x000fe20003f46070 */
[----:B------:R-:W-:Y:S01]  /*13710*/  IMAD.WIDE R170, R2, 0x4, R54 ;  /* 0x0000000402aa7825 */ /* 0x000fe200078e0236 */
[----:B------:R-:W-:-:S03]  /*13720*/  LOP3.LUT R4, R3, 0x10, RZ, 0x3c, !PT ;  /* 0x0000001003047812 */ /* 0x000fc600078e3cff */
[----:B------:R-:W-:Y:S01]  /*13730*/  IMAD.WIDE R168, R2, 0x4, R8 ;  /* 0x0000000402a87825 */ /* 0x000fe200078e0208 */
[----:B------:R-:W-:Y:S03]  /*13740*/  LDGSTS.E [R248+0x1800c], desc[UR8][R170.64], !P6 ;  /* 0x1800c000aaf87fae */ /* 0x000fe6000f121848 */
[----:B------:R-:W-:Y:S01]  /*13750*/  IMAD.SHL.U32 R2, R48, 0x4, RZ ;  /* 0x0000000430027824 */ /* 0x000fe200078e00ff */
[----:B------:R-:W-:Y:S01]  /*13760*/  LDGSTS.E [R248+0x1c00c], desc[UR8][R168.64], !P6 ;  /* 0x1c00c000a8f87fae */ /* 0x000fe2000f121848 */
[----:B-1----:R-:W-:Y:S02]  /*13770*/  VIADD R5, R5, 0xffffffda ;  /* 0xffffffda05057836 */ /* 0x002fe40000000000 */
[----:B------:R-:W-:Y:S01]  /*13780*/  IMAD.WIDE R64, R2, 0x4, R54 ;  /* 0x0000000402407825 */ /* 0x000fe200078e0236 */
[----:B------:R-:W-:Y:S03]  /*13790*/  STL.64 [R1+0x828], R12 ;  /* 0x0008280c01007387 */ /* 0x000fe60000100a00 */
[----:B------:R-:W-:Y:S01]  /*137a0*/  VIADD R4, R4, UR61 ;  /* 0x0000003d04047c36 */ /* 0x000fe20008000000 */
[----:B------:R-:W-:Y:S01]  /*137b0*/  ISETP.GE.U32.AND P6, PT, R5, 0x7fffff5b, PT ;  /* 0x7fffff5b0500780c */ /* 0x000fe20003fc6070 */
[----:B------:R-:W-:Y:S01]  /*137c0*/  IMAD.WIDE R66, R2, 0x4, R8 ;  /* 0x0000000402427825 */ /* 0x000fe200078e0208 */
[----:B------:R2:W-:Y:S01]  /*137d0*/  STL.64 [R1+0x820], R10 ;  /* 0x0008200a01007387 */ /* 0x0005e20000100a00 */
[----:B----4-:R-:W-:-:S02]  /*137e0*/  IADD3 R5, R49, -0x27, RZ ;  /* 0xffffffd931057810 */ /* 0x010fc40007ffe0ff */
[----:B------:R-:W-:Y:S01]  /*137f0*/  IMAD R2, R48, 0x5, RZ ;  /* 0x0000000530027824 */ /* 0x000fe200078e02ff */
[----:B------:R-:W-:Y:S01]  /*13800*/  STL.64 [R1+0x1f38], R182 ;  /* 0x001f38b601007387 */ /* 0x000fe20000100a00 */
[----:B------:R-:W1:Y:S02]  /*13810*/  LDC R49, c[0x0][0x230] ;  /* 0x00008c00ff317b82 */ /* 0x000e640000000800 */
[C---:B------:R-:W-:Y:S01]  /*13820*/  IMAD.WIDE R68, R2.reuse, 0x4, R54 ;  /* 0x0000000402447825 */ /* 0x040fe200078e0236 */
[----:B------:R-:W-:Y:S04]  /*13830*/  STL.64 [R1+0x1f40], R180 ;  /* 0x001f40b401007387 */ /* 0x000fe80000100a00 */
[----:B------:R-:W-:Y:S01]  /*13840*/  LDGSTS.E [R4], desc[UR8][R64.64], !P5 ;  /* 0x0000000040047fae */ /* 0x000fe2000e921848 */
[----:B--2---:R-:W-:-:S03]  /*13850*/  IMAD.WIDE R10, R2, 0x4, R8 ;  /* 0x00000004020a7825 */ /* 0x004fc600078e0208 */
[----:B------:R-:W-:Y:S01]  /*13860*/  STL.64 [R1+0x1f48], R178 ;  /* 0x001f48b201007387 */ /* 0x000fe20000100a00 */
[----:B------:R-:W-:-:S03]  /*13870*/  IMAD R2, R48, 0x6, RZ ;  /* 0x0000000630027824 */ /* 0x000fc600078e02ff */
[----:B------:R-:W-:Y:S01]  /*13880*/  LDGSTS.E [R4+0x4000], desc[UR8][R66.64], !P5 ;  /* 0x0400000042047fae */ /* 0x000fe2000e921848 */
[----:B------:R-:W-:Y:S01]  /*13890*/  ISETP.GE.U32.AND P5, PT, R5, 0x7fffff5a, PT ;  /* 0x7fffff5a0500780c */ /* 0x000fe20003fa6070 */
[----:B---3--:R-:W-:Y:S02]  /*138a0*/  VIADD R5, R189, 0xffffffd8 ;  /* 0xffffffd8bd057836 */ /* 0x008fe40000000000 */
[----:B------:R-:W-:Y:S01]  /*138b0*/  STL.64 [R1+0x1f50], R176 ;  /* 0x001f50b001007387 */ /* 0x000fe20000100a00 */
[----:B------:R-:W2:Y:S03]  /*138c0*/  LDC R189, c[0x0][0x230] ;  /* 0x00008c00ffbd7b82 */ /* 0x000ea60000000800 */
[----:B------:R-:W-:Y:S01]  /*138d0*/  STL.64 [R1+0x1f58], R174 ;  /* 0x001f58ae01007387 */ /* 0x000fe20000100a00 */
[----:B------:R-:W-:-:S03]  /*138e0*/  IMAD.WIDE R12, R2, 0x4, R54 ;  /* 0x00000004020c7825 */ /* 0x000fc600078e0236 */
[----:B------:R-:W-:Y:S04]  /*138f0*/  STL.64 [R1+0x1f60], R172 ;  /* 0x001f60ac01007387 */ /* 0x000fe80000100a00 */
[----:B------:R-:W-:Y:S04]  /*13900*/  STL.64 [R1+0x1f68], R170 ;  /* 0x001f68aa01007387 */ /* 0x000fe80000100a00 */
[----:B------:R-:W-:Y:S04]  /*13910*/  STL.64 [R1+0x1f70], R168 ;  /* 0x001f70a801007387 */ /* 0x000fe80000100a00 */
[----:B------:R-:W-:Y:S04]  /*13920*/  LDGSTS.E [R4+0x4], desc[UR8][R68.64], !P1 ;  /* 0x0000400044047fae */ /* 0x000fe8000c921848 */
[----:B------:R3:W-:Y:S04]  /*13930*/  STL.64 [R1+0xc00], R10 ;  /* 0x000c000a01007387 */ /* 0x0007e80000100a00 */
[----:B------:R3:W-:Y:S01]  /*13940*/  LDGSTS.E [R4+0x4004], desc[UR8][R10.64], !P1 ;  /* 0x040040000a047fae */ /* 0x0007e2000c921848 */
[----:B------:R-:W-:Y:S01]  /*13950*/  ISETP.GE.U32.AND P1, PT, R5, 0x7fffff59, PT ;  /* 0x7fffff590500780c */ /* 0x000fe20003f26070 */
[----:B------:R-:W-:-:S02]  /*13960*/  VIADD R5, R246, 0xffffffbb ;  /* 0xffffffbbf6057836 */ /* 0x000fc40000000000 */
[----:B------:R-:W4:Y:S01]  /*13970*/  LDC R246, c[0x0][0x230] ;  /* 0x00008c00fff67b82 */ /* 0x000f220000000800 */
[----:B------:R1:W-:Y:S01]  /*13980*/  LDGSTS.E [R4+0x8], desc[UR8][R12.64], !P4 ;  /* 0x000080000c047fae */ /* 0x0003e2000e121848 */
[----:B---3--:R-:W-:-:S03]  /*13990*/  IMAD.WIDE R10, R2, 0x4, R8 ;  /* 0x00000004020a7825 */ /* 0x008fc600078e0208 */
[----:B------:R1:W-:Y:S01]  /*139a0*/  STL.64 [R1+0xbf8], R12 ;  /* 0x000bf80c01007387 */ /* 0x0003e20000100a00 */
[----:B------:R-:W-:-:S03]  /*139b0*/  IMAD R2, R48, 0x7, RZ ;  /* 0x0000000730027824 */ /* 0x000fc600078e02ff */
[----:B------:R3:W-:Y:S01]  /*139c0*/  LDGSTS.E [R4+0x4008], desc[UR8][R10.64], !P4 ;  /* 0x040080000a047fae */ /* 0x0007e2000e121848 */
[----:B------:R-:W-:Y:S01]  /*139d0*/  ISETP.GE.U32.AND P4, PT, R5, 0x7fffff3c, PT ;  /* 0x7fffff3c0500780c */ /* 0x000fe20003f86070 */
[----:B------:R-:W-:Y:S02]  /*139e0*/  VIADD R5, R247, 0xffffffba ;  /* 0xffffffbaf7057836 */ /* 0x000fe40000000000 */
[----:B------:R3:W-:Y:S01]  /*139f0*/  STL.64 [R1+0xbf0], R10 ;  /* 0x000bf00a01007387 */ /* 0x0007e20000100a00 */
[----:B------:R-:W4:Y:S01]  /*13a00*/  LDC R247, c[0x0][0x230] ;  /* 0x00008c00fff77b82 */ /* 0x000f220000000800 */
[----:B-1----:R-:W-:-:S04]  /*13a10*/  IMAD.WIDE R12, R2, 0x4, R54 ;  /* 0x00000004020c7825 */ /* 0x002fc800078e0236 */
[----:B---3--:R-:W-:Y:S01]  /*13a20*/  IMAD.WIDE R10, R2, 0x4, R8 ;  /* 0x00000004020a7825 */ /* 0x008fe200078e0208 */
[----:B------:R1:W-:Y:S03]  /*13a30*/  STL.64 [R1+0xbe8], R12 ;  /* 0x000be80c01007387 */ /* 0x0003e60000100a00 */
[----:B------:R-:W-:Y:S01]  /*13a40*/  IMAD R2, R48, 0x24, RZ ;  /* 0x0000002430027824 */ /* 0x000fe200078e02ff */
[----:B------:R1:W-:Y:S04]  /*13a50*/  LDGSTS.E [R4+0xc], desc[UR8][R12.64], !P3 ;  /* 0x0000c0000c047fae */ /* 0x0003e8000d921848 */
[----:B------:R3:W-:Y:S04]  /*13a60*/  STL.64 [R1+0xbe0], R10 ;  /* 0x000be00a01007387 */ /* 0x0007e80000100a00 */
[----:B------:R3:W-:Y:S01]  /*13a70*/  LDGSTS.E [R4+0x400c], desc[UR8][R10.64], !P3 ;  /* 0x0400c0000a047fae */ /* 0x0007e2000d921848 */
[----:B------:R-:W-:Y:S01]  /*13a80*/  ISETP.GE.U32.AND P3, PT, R5, 0x7fffff3b, PT ;  /* 0x7fffff3b0500780c */ /* 0x000fe20003f66070 */
[----:B-1----:R-:W-:Y:S01]  /*13a90*/  IMAD.WIDE R12, R2, 0x4, R54 ;  /* 0x00000004020c7825 */ /* 0x002fe200078e0236 */
[----:B------:R-:W-:-:S02]  /*13aa0*/  IADD3 R5, R49, -0x47, RZ ;  /* 0xffffffb931057810 */ /* 0x000fc40007ffe0ff */
[----:B------:R-:W1:Y:S01]  /*13ab0*/  LDC R49, c[0x0][0x230] ;  /* 0x00008c00ff317b82 */ /* 0x000e620000000800 */
[----:B---3--:R-:W-:Y:S01]  /*13ac0*/  IMAD.WIDE R10, R2, 0x4, R8 ;  /* 0x00000004020a7825 */ /* 0x008fe200078e0208 */
[----:B------:R3:W-:Y:S03]  /*13ad0*/  STL.64 [R1+0xa18], R12 ;  /* 0x000a180c01007387 */ /* 0x0007e60000100a00 */
[----:B------:R-:W-:Y:S01]  /*13ae0*/  IMAD R2, R48, 0x25, RZ ;  /* 0x0000002530027824 */ /* 0x000fe200078e02ff */
[----:B------:R3:W-:Y:S04]  /*13af0*/  LDGSTS.E [R4+0x8000], desc[UR8][R12.64], !P2 ;  /* 0x080000000c047fae */ /* 0x0007e8000d121848 */
[----:B------:R4:W-:Y:S04]  /*13b00*/  STL.64 [R1+0xa10], R10 ;  /* 0x000a100a01007387 */ /* 0x0009e80000100a00 */
[----:B------:R4:W-:Y:S01]  /*13b10*/  LDGSTS.E [R4+0xc000], desc[UR8][R10.64], !P2 ;  /* 0x0c0000000a047fae */ /* 0x0009e2000d121848 */
[----:B------:R-:W-:Y:S01]  /*13b20*/  ISETP.GE.U32.AND P2, PT, R5, 0x7fffff3a, PT ;  /* 0x7fffff3a0500780c */ /* 0x000fe20003f46070 */
[----:B--2---:R-:W-:-:S02]  /*13b30*/  VIADD R5, R189, 0xffffffb8 ;  /* 0xffffffb8bd057836 */ /* 0x004fc40000000000 */
[C---:B---3--:R-:W-:Y:S01]  /*13b40*/  IMAD.WIDE R12, R2.reuse, 0x4, R54 ;  /* 0x00000004020c7825 */ /* 0x048fe200078e0236 */
[----:B------:R-:W2:Y:S03]  /*13b50*/  LDC R189, c[0x0][0x230] ;  /* 0x00008c00ffbd7b82 */ /* 0x000ea60000000800 */
[----:B----4-:R-:W-:Y:S01]  /*13b60*/  IMAD.WIDE R10, R2, 0x4, R8 ;  /* 0x00000004020a7825 */ /* 0x010fe200078e0208 */
[----:B------:R3:W-:Y:S03]  /*13b70*/  STL.64 [R1+0xa08], R12 ;  /* 0x000a080c01007387 */ /* 0x0007e60000100a00 */
[----:B------:R-:W-:Y:S01]  /*13b80*/  IMAD R2, R48, 0x26, RZ ;  /* 0x0000002630027824 */ /* 0x000fe200078e02ff */
[----:B------:R3:W-:Y:S04]  /*13b90*/  LDGSTS.E [R4+0x8004], desc[UR8][R12.64], !P6 ;  /* 0x080040000c047fae */ /* 0x0007e8000f121848 */
[----:B------:R4:W-:Y:S04]  /*13ba0*/  STL.64 [R1+0xa00], R10 ;  /* 0x000a000a01007387 */ /* 0x0009e80000100a00 */
[----:B------:R4:W-:Y:S01]  /*13bb0*/  LDGSTS.E [R4+0xc004], desc[UR8][R10.64], !P6 ;  /* 0x0c0040000a047fae */ /* 0x0009e2000f121848 */
[----:B------:R-:W-:Y:S01]  /*13bc0*/  ISETP.GE.U32.AND P6, PT, R5, 0x7fffff39, PT ;  /* 0x7fffff390500780c */ /* 0x000fe20003fc6070 */
[----:B------:R-:W-:-:S02]  /*13bd0*/  VIADD R5, R246, 0xffffff9b ;  /* 0xffffff9bf6057836 */ /* 0x000fc40000000000 */
[C---:B---3--:R-:W-:Y:S01]  /*13be0*/  IMAD.WIDE R12, R2.reuse, 0x4, R54 ;  /* 0x00000004020c7825 */ /* 0x048fe200078e0236 */
[----:B------:R-:W3:Y:S04]  /*13bf0*/  LDC R246, c[0x0][0x230] ;  /* 0x00008c00fff67b82 */ /* 0x000ee80000000800 */
[----:B------:R1:W-:Y:S01]  /*13c00*/  LDGSTS.E [R4+0x8008], desc[UR8][R12.64], !P5 ;  /* 0x080080000c047fae */ /* 0x0003e2000e921848 */
[----:B----4-:R-:W-:-:S03]  /*13c10*/  IMAD.WIDE R10, R2, 0x4, R8 ;  /* 0x00000004020a7825 */ /* 0x010fc600078e0208 */
[----:B------:R1:W-:Y:S01]  /*13c20*/  STL.64 [R1+0x9f8], R12 ;  /* 0x0009f80c01007387 */ /* 0x0003e20000100a00 */
[----:B------:R-:W-:-:S03]  /*13c30*/  IMAD R2, R48, 0x27, RZ ;  /* 0x0000002730027824 */ /* 0x000fc600078e02ff */
[----:B------:R4:W-:Y:S01]  /*13c40*/  LDGSTS.E [R4+0xc008], desc[UR8][R10.64], !P5 ;  /* 0x0c0080000a047fae */ /* 0x0009e2000e921848 */
[----:B------:R-:W-:Y:S01]  /*13c50*/  ISETP.GE.U32.AND P5, PT, R5, 0x7fffff1c, PT ;  /* 0x7fffff1c0500780c */ /* 0x000fe20003fa6070 */
[----:B------:R-:W-:Y:S02]  /*13c60*/  VIADD R5, R247, 0xffffff9a ;  /* 0xffffff9af7057836 */ /* 0x000fe40000000000 */
[----:B------:R4:W-:Y:S01]  /*13c70*/  STL.64 [R1+0x9f0], R10 ;  /* 0x0009f00a01007387 */ /* 0x0009e20000100a00 */
[----:B------:R-:W3:Y:S01]  /*13c80*/  LDC R247, c[0x0][0x230] ;  /* 0x00008c00fff77b82 */ /* 0x000ee20000000800 */
[----:B-1----:R-:W-:-:S05]  /*13c90*/  IMAD.WIDE R12, R2, 0x4, R54 ;  /* 0x00000004020c7825 */ /* 0x002fca00078e0236 */
[----:B------:R1:W-:Y:S01]  /*13ca0*/  LDGSTS.E [R4+0x800c], desc[UR8][R12.64], !P1 ;  /* 0x0800c0000c047fae */ /* 0x0003e2000c921848 */
[----:B----4-:R-:W-:-:S04]  /*13cb0*/  IMAD.WIDE R10, R2, 0x4, R8 ;  /* 0x00000004020a7825 */ /* 0x010fc800078e0208 */
[----:B------:R-:W-:Y:S01]  /*13cc0*/  IMAD R2, R48, 0x44, RZ ;  /* 0x0000004430027824 */ /* 0x000fe200078e02ff */
[----:B------:R4:W-:Y:S01]  /*13cd0*/  LDGSTS.E [R4+0xc00c], desc[UR8][R10.64], !P1 ;  /* 0x0c00c0000a047fae */ /* 0x0009e2000c921848 */
[----:B------:R-:W-:Y:S02]  /*13ce0*/  ISETP.GE.U32.AND P1, PT, R5, 0x7fffff1b, PT ;  /* 0x7fffff1b0500780c */ /* 0x000fe40003f26070 */
[C---:B------:R-:W-:Y:S01]  /*13cf0*/  IMAD.WIDE R176, R2.reuse, 0x4, R54 ;  /* 0x0000000402b07825 */ /* 0x040fe200078e0236 */
[----:B------:R-:W-:Y:S02]  /*13d00*/  IADD3 R5, R49, -0x67, RZ ;  /* 0xffffff9931057810 */ /* 0x000fe40007ffe0ff */
[----:B------:R-:W1:Y:S01]  /*13d10*/  LDC R49, c[0x0][0x230] ;  /* 0x00008c00ff317b82 */ /* 0x000e620000000800 */
[----:B------:R-:W-:Y:S01]  /*13d20*/  IMAD.WIDE R178, R2, 0x4, R8 ;  /* 0x0000000402b27825 */ /* 0x000fe200078e0208 */
[----:B------:R-:W-:Y:S03]  /*13d30*/  LDGSTS.E [R4+0x10000], desc[UR8][R176.64], !P4 ;  /* 0x10000000b0047fae */ /* 0x000fe6000e121848 */
[----:B------:R-:W-:Y:S01]  /*13d40*/  IMAD R2, R48, 0x45, RZ ;  /* 0x0000004530027824 */ /* 0x000fe200078e02ff */
[----:B------:R-:W-:Y:S01]  /*13d50*/  LDGSTS.E [R4+0x14000], desc[UR8][R178.64], !P4 ;  /* 0x14000000b2047fae */ /* 0x000fe2000e121848 */
[----:B------:R-:W-:-:S02]  /*13d60*/  ISETP.GE.U32.AND P4, PT, R5, 0x7fffff1a, PT ;  /* 0x7fffff1a0500780c */ /* 0x000fc40003f86070 */
[----:B------:R-:W-:-:S04]  /*13d70*/  IMAD.WIDE R180, R2, 0x4, R54 ;  /* 0x0000000402b47825 */ /* 0x000fc800078e0236 */
[----:B------:R-:W-:Y:S01]  /*13d80*/  IMAD.WIDE R182, R2, 0x4, R8 ;  /* 0x0000000402b67825 */ /* 0x000fe200078e0208 */
[----:B------:R-:W-:Y:S03]  /*13d90*/  LDGSTS.E [R4+0x10004], desc[UR8][R180.64], !P3 ;  /* 0x10004000b4047fae */ /* 0x000fe6000d921848 */
[----:B--2---:R-:W-:Y:S01]  /*13da0*/  VIADD R5, R189, 0xffffff98 ;  /* 0xffffff98bd057836 */ /* 0x004fe20000000000 */
[----:B------:R-:W-:Y:S01]  /*13db0*/  LDGSTS.E [R4+0x14004], desc[UR8][R182.64], !P3 ;  /* 0x14004000b6047fae */ /* 0x000fe2000d921848 */
[----:B------:R-:W-:Y:S01]  /*13dc0*/  IMAD R2, R48, 0x46, RZ ;  /* 0x0000004630027824 */ /* 0x000fe200078e02ff */
[----:B------:R-:W2:Y:S02]  /*13dd0*/  LDC R189, c[0x0][0x230] ;  /* 0x00008c00ffbd7b82 */ /* 0x000ea40000000800 */
[----:B------:R-:W-:Y:S01]  /*13de0*/  ISETP.GE.U32.AND P3, PT, R5, 0x7fffff19, PT ;  /* 0x7fffff190500780c */ /* 0x000fe20003f66070 */
[----:B------:R-:W-:-:S04]  /*13df0*/  IMAD.WIDE R50, R2, 0x4, R54 ;  /* 0x0000000402327825 */ /* 0x000fc800078e0236 */
[----:B------:R-:W-:Y:S01]  /*13e00*/  IMAD.WIDE R46, R2, 0x4, R8 ;  /* 0x00000004022e7825 */ /* 0x000fe200078e0208 */
[----:B------:R-:W-:Y:S03]  /*13e10*/  LDGSTS.E [R4+0x10008], desc[UR8][R50.64], !P2 ;  /* 0x1000800032047fae */ /* 0x000fe6000d121848 */
[----:B---3--:R-:W-:Y:S01]  /*13e20*/  VIADD R5, R246, 0xfffffff7 ;  /* 0xfffffff7f6057836 */ /* 0x008fe20000000000 */
[----:B------:R-:W-:Y:S01]  /*13e30*/  LDGSTS.E [R4+0x14008], desc[UR8][R46.64], !P2 ;  /* 0x140080002e047fae */ /* 0x000fe2000d121848 */
[----:B------:R-:W3:Y:S01]  /*13e40*/  LDC R246, c[0x0][0x230] ;  /* 0x00008c00fff67b82 */ /* 0x000ee20000000800 */
[----:B------:R-:W-:Y:S02]  /*13e50*/  IMAD R2, R48, 0x47, RZ ;  /* 0x0000004730027824 */ /* 0x000fe400078e02ff */
[----:B------:R-:W-:Y:S01]  /*13e60*/  ISETP.GE.U32.AND P2, PT, R5, 0x7fffff78, PT ;  /* 0x7fffff780500780c */ /* 0x000fe20003f46070 */
[----:B------:R-:W-:-:S02]  /*13e70*/  VIADD R5, R247, 0xfffffff6 ;  /* 0xfffffff6f7057836 */ /* 0x000fc40000000000 */
[C---:B------:R-:W-:Y:S02]  /*13e80*/  IMAD.WIDE R44, R2.reuse, 0x4, R54 ;  /* 0x00000004022c7825 */ /* 0x040fe400078e0236 */
[----:B------:R-:W4:Y:S02]  /*13e90*/  LDC R247, c[0x0][0x230] ;  /* 0x00008c00fff77b82 */ /* 0x000f240000000800 */
[----:B------:R-:W-:Y:S01]  /*13ea0*/  IMAD.WIDE R40, R2, 0x4, R8 ;  /* 0x0000000402287825 */ /* 0x000fe200078e0208 */
[----:B------:R-:W-:Y:S03]  /*13eb0*/  LDGSTS.E [R4+0x1000c], desc[UR8][R44.64], !P6 ;  /* 0x1000c0002c047fae */ /* 0x000fe6000f121848 */
[----:B------:R-:W-:Y:S01]  /*13ec0*/  IMAD R2, R48, 0x64, RZ ;  /* 0x0000006430027824 */ /* 0x000fe200078e02ff */
[----:B------:R4:W-:Y:S01]  /*13ed0*/  LDGSTS.E [R4+0x1400c], desc[UR8][R40.64], !P6 ;  /* 0x1400c00028047fae */ /* 0x0009e2000f121848 */
[----:B------:R-:W-:-:S02]  /*13ee0*/  ISETP.GE.U32.AND P6, PT, R5, 0x7fffff77, PT ;  /* 0x7fffff770500780c */ /* 0x000fc40003fc6070 */
[C---:B------:R-:W-:Y:S01]  /*13ef0*/  IMAD.WIDE R166, R2.reuse, 0x4, R54 ;  /* 0x0000000402a67825 */ /* 0x040fe200078e0236 */
[----:B-1----:R-:W-:Y:S02]  /*13f00*/  IADD3 R5, R49, -0xb, RZ ;  /* 0xfffffff531057810 */ /* 0x002fe40007ffe0ff */
        /* <DEDUP_REMOVED lines=13> */
[----:B------:R1:W-:Y:S01]  /*13fe0*/  STL.64 [R1+0x9e8], R12 ;  /* 0x0009e80c01007387 */ /* 0x0003e20000100a00 */
[----:B------:R-:W-:Y:S01]  /*13ff0*/  IMAD.WIDE R158, R2, 0x4, R54 ;  /* 0x00000004029e7825 */ /* 0x000fe200078e0236 */
[----:B------:R-:W-:-:S02]  /*14000*/  ISETP.GE.U32.AND P1, PT, R5, 0x7fffff75, PT ;  /* 0x7fffff750500780c */ /* 0x000fc40003f26070 */
[----:B------:R1:W-:Y:S01]  /*14010*/  STL.64 [R1+0x9e0], R10 ;  /* 0x0009e00a01007387 */ /* 0x0003e20000100a00 */
[----:B------:R-:W-:-:S03]  /*14020*/  IMAD.WIDE R156, R2, 0x4, R8 ;  /* 0x00000004029c7825 */ /* 0x000fc600078e0208 */
[----:B------:R-:W-:Y:S01]  /*14030*/  STL.64 [R1+0x1f78], R176 ;  /* 0x001f78b001007387 */ /* 0x000fe20000100a00 */
[----:B---3--:R-:W-:Y:S02]  /*14040*/  VIADD R5, R246, 0xffffffd7 ;  /* 0xffffffd7f6057836 */ /* 0x008fe40000000000 */
[----:B------:R-:W-:Y:S01]  /*14050*/  IMAD R2, R48, 0x67, RZ ;  /* 0x0000006730027824 */ /* 0x000fe200078e02ff */
[----:B------:R-:W-:Y:S01]  /*14060*/  STL.64 [R1+0x1f80], R178 ;  /* 0x001f80b201007387 */ /* 0x000fe20000100a00 */
[----:B------:R-:W3:Y:S03]  /*14070*/  LDC R246, c[0x0][0x230] ;  /* 0x00008c00fff67b82 */ /* 0x000ee60000000800 */
[----:B------:R-:W-:Y:S01]  /*14080*/  STL.64 [R1+0x1f88], R180 ;  /* 0x001f88b401007387 */ /* 0x000fe20000100a00 */
[----:B------:R-:W-:-:S03]  /*14090*/  IMAD.WIDE R154, R2, 0x4, R54 ;  /* 0x00000004029a7825 */ /* 0x000fc600078e0236 */
[----:B------:R-:W-:Y:S01]  /*140a0*/  LDGSTS.E [R4+0x18008], desc[UR8][R158.64], !P4 ;  /* 0x180080009e047fae */ /* 0x000fe2000e121848 */
[----:B------:R-:W-:-:S03]  /*140b0*/  IMAD.WIDE R152, R2, 0x4, R8 ;  /* 0x0000000402987825 */ /* 0x000fc600078e0208 */
[----:B------:R-:W-:Y:S04]  /*140c0*/  STL.64 [R1+0x1f90], R182 ;  /* 0x001f90b601007387 */ /* 0x000fe80000100a00 */
[----:B------:R-:W-:Y:S01]  /*140d0*/  LDGSTS.E [R4+0x1c008], desc[UR8][R156.64], !P4 ;  /* 0x1c0080009c047fae */ /* 0x000fe2000e121848 */
[----:B------:R-:W-:Y:S02]  /*140e0*/  ISETP.GE.U32.AND P4, PT, R5, 0x7fffff58, PT ;  /* 0x7fffff580500780c */ /* 0x000fe40003f86070 */
[----:B----4-:R-:W-:Y:S01]  /*140f0*/  IADD3 R5, R247, -0x2a, RZ ;  /* 0xffffffd6f7057810 */ /* 0x010fe20007ffe0ff */
[----:B------:R-:W-:Y:S01]  /*14100*/  STL.64 [R1+0x1f98], R50 ;  /* 0x001f983201007387 */ /* 0x000fe20000100a00 */
[----:B------:R-:W-:Y:S01]  /*14110*/  LOP3.LUT R247, R3, 0x20, RZ, 0x3c, !PT ;  /* 0x0000002003f77812 */ /* 0x000fe200078e3cff */
[----:B------:R-:W-:-:S02]  /*14120*/  IMAD.SHL.U32 R2, R48, 0x8, RZ ;  /* 0x0000000830027824 */ /* 0x000fc400078e00ff */
[----:B------:R-:W-:Y:S04]  /*14130*/  STL.64 [R1+0x1fa0], R46 ;  /* 0x001fa02e01007387 */ /* 0x000fe80000100a00 */
[----:B------:R-:W-:Y:S04]  /*14140*/  STL.64 [R1+0x1fa8], R44 ;  /* 0x001fa82c01007387 */ /* 0x000fe80000100a00 */
[----:B------:R4:W-:Y:S01]  /*14150*/  STL.64 [R1+0x1fb0], R40 ;  /* 0x001fb02801007387 */ /* 0x0009e20000100a00 */
[----:B-1----:R-:W-:-:S03]  /*14160*/  IMAD.WIDE R12, R2, 0x4, R54 ;  /* 0x00000004020c7825 */ /* 0x002fc600078e0236 */
[----:B------:R-:W-:Y:S01]  /*14170*/  STL.64 [R1+0x1fb8], R166 ;  /* 0x001fb8a601007387 */ /* 0x000fe20000100a00 */
[----:B------:R-:W-:-:S03]  /*14180*/  VIADD R247, R247, UR61 ;  /* 0x0000003df7f77c36 */ /* 0x000fc60008000000 */
[----:B------:R-:W-:Y:S01]  /*14190*/  STL.64 [R1+0x1fc0], R164 ;  /* 0x001fc0a401007387 */ /* 0x000fe20000100a00 */
[----:B------:R-:W-:-:S03]  /*141a0*/  IMAD.WIDE R10, R2, 0x4, R8 ;  /* 0x00000004020a7825 */ /* 0x000fc600078e0208 */
[----:B------:R-:W-:Y:S01]  /*141b0*/  STL.64 [R1+0x1fc8], R162 ;  /* 0x001fc8a201007387 */ /* 0x000fe20000100a00 */
[----:B------:R-:W-:Y:S01]  /*141c0*/  IMAD R2, R48, 0x9, RZ ;  /* 0x0000000930027824 */ /* 0x000fe200078e02ff */
[----:B----4-:R-:W1:Y:S02]  /*141d0*/  LDC R41, c[0x0][0x230] ;  /* 0x00008c00ff297b82 */ /* 0x010e640000000800 */
[----:B------:R-:W-:Y:S04]  /*141e0*/  LDGSTS.E [R4+0x1800c], desc[UR8][R154.64], !P3 ;  /* 0x1800c0009a047fae */ /* 0x000fe8000d921848 */
[----:B------:R-:W-:Y:S02]  /*141f0*/  STL.64 [R1+0x1fd0], R160 ;  /* 0x001fd0a001007387 */ /* 0x000fe40000100a00 */
[----:B------:R-:W4:Y:S02]  /*14200*/  LDC R40, c[0x0][0x230] ;  /* 0x00008c00ff287b82 */ /* 0x000f240000000800 */
[----:B------:R-:W-:Y:S01]  /*14210*/  LDGSTS.E [R4+0x1c00c], desc[UR8][R152.64], !P3 ;  /* 0x1c00c00098047fae */ /* 0x000fe2000d921848 */
[----:B------:R-:W-:Y:S01]  /*14220*/  ISETP.GE.U32.AND P3, PT, R5, 0x7fffff57, PT ;  /* 0x7fffff570500780c */ /* 0x000fe20003f66070 */
[----:B------:R-:W-:-:S02]  /*14230*/  VIADD R5, R49, 0xffffffd5 ;  /* 0xffffffd531057836 */ /* 0x000fc40000000000 */
[----:B------:R-:W-:Y:S02]  /*14240*/  STL.64 [R1+0x1fd8], R158 ;  /* 0x001fd89e01007387 */ /* 0x000fe40000100a00 */
[----:B------:R-:W1:Y:S02]  /*14250*/  LDC R49, c[0x0][0x230] ;  /* 0x00008c00ff317b82 */ /* 0x000e640000000800 */
[----:B------:R-:W-:Y:S04]  /*14260*/  STL.64 [R1+0x1fe0], R156 ;  /* 0x001fe09c01007387 */ /* 0x000fe80000100a00 */
[----:B------:R-:W-:Y:S04]  /*14270*/  STL.64 [R1+0x1fe8], R154 ;  /* 0x001fe89a01007387 */ /* 0x000fe80000100a00 */
[----:B------:R-:W-:Y:S04]  /*14280*/  STL.64 [R1+0x1ff0], R152 ;  /* 0x001ff09801007387 */ /* 0x000fe80000100a00 */
[----:B------:R3:W-:Y:S04]  /*14290*/  STL.64 [R1+0xbd8], R12 ;  /* 0x000bd80c01007387 */ /* 0x0007e80000100a00 */
[----:B------:R3:W-:Y:S04]  /*142a0*/  LDGSTS.E [R247], desc[UR8][R12.64], !P2 ;  /* 0x000000000cf77fae */ /* 0x0007e8000d121848 */
        /* <DEDUP_REMOVED lines=13> */
[----:B---3--:R-:W-:Y:S01]  /*14380*/  IMAD.WIDE R12, R2, 0x4, R54 ;  /* 0x00000004020c7825 */ /* 0x008fe200078e0236 */
[----:B------:R-:W-:-:S02]  /*14390*/  IADD3 R5, R246, -0x49, RZ ;  /* 0xffffffb7f6057810 */ /* 0x000fc40007ffe0ff */
[----:B------:R-:W3:Y:S02]  /*143a0*/  LDC R246, c[0x0][0x230] ;  /* 0x00008c00fff67b82 */ /* 0x000ee40000000800 */
        /* <DEDUP_REMOVED lines=9> */
[----:B-1----:R-:W-:-:S04]  /*14440*/  IMAD.WIDE R12, R2, 0x4, R54 ;  /* 0x00000004020c7825 */ /* 0x002fc800078e0236 */
        /* <DEDUP_REMOVED lines=8> */
[C---:B-1----:R-:W-:Y:S01]  /*144d0*/  IMAD.WIDE R12, R2.reuse, 0x4, R54 ;  /* 0x00000004020c7825 */ /* 0x042fe200078e0236 */
[----:B------:R-:W1:Y:S03]  /*144e0*/  LDC R49, c[0x0][0x230] ;  /* 0x00008c00ff317b82 */ /* 0x000e660000000800 */
[----:B----4-:R-:W-:Y:S01]  /*144f0*/  IMAD.WIDE R10, R2, 0x4, R8 ;  /* 0x00000004020a7825 */ /* 0x010fe200078e0208 */
[----:B------:R4:W-:Y:S03]  /*14500*/  STL.64 [R1+0x9d8], R12 ;  /* 0x0009d80c01007387 */ /* 0x0009e60000100a00 */
[----:B------:R-:W-:Y:S01]  /*14510*/  IMAD R2, R48, 0x29, RZ ;  /* 0x0000002930027824 */ /* 0x000fe200078e02ff */
[----:B------:R4:W-:Y:S04]  /*14520*/  LDGSTS.E [R247+0x8000], desc[UR8][R12.64], !P4 ;  /* 0x080000000cf77fae */ /* 0x0009e8000e121848 */
[----:B------:R3:W-:Y:S04]  /*14530*/  STL.64 [R1+0x9d0], R10 ;  /* 0x0009d00a01007387 */ /* 0x0007e80000100a00 */
[----:B------:R3:W-:Y:S01]  /*14540*/  LDGSTS.E [R247+0xc000], desc[UR8][R10.64], !P4 ;  /* 0x0c0000000af77fae */ /* 0x0007e2000e121848 */
[----:B------:R-:W-:Y:S01]  /*14550*/  ISETP.GE.U32.AND P4, PT, R5, 0x7fffff36, PT ;  /* 0x7fffff360500780c */ /* 0x000fe20003f86070 */
[----:B--2---:R-:W-:-:S02]  /*14560*/  VIADD R5, R189, 0xffffffb4 ;  /* 0xffffffb4bd057836 */ /* 0x004fc40000000000 */
[C---:B----4-:R-:W-:Y:S01]  /*14570*/  IMAD.WIDE R12, R2.reuse, 0x4, R54 ;  /* 0x00000004020c7825 */ /* 0x050fe200078e0236 */
[----:B------:R-:W2:Y:S03]  /*14580*/  LDC R189, c[0x0][0x230] ;  /* 0x00008c00ffbd7b82 */ /* 0x000ea60000000800 */
[----:B---3--:R-:W-:Y:S01]  /*14590*/  IMAD.WIDE R10, R2, 0x4, R8 ;  /* 0x00000004020a7825 */ /* 0x008fe200078e0208 */
        /* <DEDUP_REMOVED lines=30> */
[----:B------:R-:W1:Y:S02]  /*14780*/  LDC R49, c[0x0][0x230] ;  /* 0x00008c00ff317b82 */ /* 0x000e640000000800 */
[----:B------:R-:W-:Y:S01]  /*14790*/  ISETP.GE.U32.AND P5, PT, R5, 0x7fffff16, PT ;  /* 0x7fffff160500780c */ /* 0x000fe20003fa6070 */
[----:B------:R-:W-:-:S04]  /*147a0*/  IMAD.WIDE R34, R2, 0x4, R54 ;  /* 0x0000000402227825 */ /* 0x000fc800078e0236 */
[----:B------:R-:W-:Y:S01]  /*147b0*/  IMAD.WIDE R42, R2, 0x4, R8 ;  /* 0x00000004022a7825 */ /* 0x000fe200078e0208 */
[----:B------:R-:W-:Y:S03]  /*147c0*/  LDGSTS.E [R247+0x10004], desc[UR8][R34.64], !P1 ;  /* 0x1000400022f77fae */ /* 0x000fe6000c921848 */
[----:B--2---:R-:W-:Y:S01]  /*147d0*/  VIADD R5, R189, 0xffffff94 ;  /* 0xffffff94bd057836 */ /* 0x004fe20000000000 */
[----:B------:R-:W-:Y:S01]  /*147e0*/  LDGSTS.E [R247+0x14004], desc[UR8][R42.64], !P1 ;  /* 0x140040002af77fae */ /* 0x000fe2000c921848 */
[----:B------:R-:W-:Y:S01]  /*147f0*/  IMAD R2, R48, 0x4a, RZ ;  /* 0x0000004a30027824 */ /* 0x000fe200078e02ff */
[----:B------:R-:W2:Y:S03]  /*14800*/  LDC R189, c[0x0][0x230] ;  /* 0x00008c00ffbd7b82 */ /* 0x000ea60000000800 */
[----:B------:R-:W-:Y:S01]  /*14810*/  IMAD.WIDE R32, R2, 0x4, R54 ;  /* 0x0000000402207825 */ /* 0x000fe200078e0236 */
[----:B------:R-:W-:-:S03]  /*14820*/  ISETP.GE.U32.AND P1, PT, R5, 0x7fffff15, PT ;  /* 0x7fffff150500780c */ /* 0x000fc60003f26070 */
[----:B------:R-:W-:Y:S01]  /*14830*/  IMAD.WIDE R30, R2, 0x4, R8 ;  /* 0x00000004021e7825 */ /* 0x000fe200078e0208 */
[----:B---3--:R-:W-:Y:S01]  /*14840*/  IADD3 R5, R246, -0xd, RZ ;  /* 0xfffffff3f6057810 */ /* 0x008fe20007ffe0ff */
[----:B------:R-:W-:Y:S01]  /*14850*/  LDGSTS.E [R247+0x10008], desc[UR8][R32.64], !P4 ;  /* 0x1000800020f77fae */ /* 0x000fe2000e121848 */
[----:B------:R-:W3:Y:S01]  /*14860*/  LDC R246, c[0x0][0x230] ;  /* 0x00008c00fff67b82 */ /* 0x000ee20000000800 */
[----:B------:R-:W-:Y:S02]  /*14870*/  IMAD R2, R48, 0x4b, RZ ;  /* 0x0000004b30027824 */ /* 0x000fe400078e02ff */
[----:B------:R-:W-:Y:S01]  /*14880*/  LDGSTS.E [R247+0x14008], desc[UR8][R30.64], !P4 ;  /* 0x140080001ef77fae */ /* 0x000fe2000e121848 */
[----:B------:R-:W-:Y:S01]  /*14890*/  ISETP.GE.U32.AND P4, PT, R5, 0x7fffff74, PT ;  /* 0x7fffff740500780c */ /* 0x000fe20003f86070 */
        /* <DEDUP_REMOVED lines=18> */
[----:B------:R4:W-:Y:S03]  /*149c0*/  STL.64 [R1+0x9a8], R12 ;  /* 0x0009a80c01007387 */ /* 0x0009e60000100a00 */
[----:B--2---:R-:W-:Y:S01]  /*149d0*/  VIADD R5, R189, 0xfffffff0 ;  /* 0xfffffff0bd057836 */ /* 0x004fe20000000000 */
[----:B------:R-:W-:Y:S01]  /*149e0*/  LDGSTS.E [R247+0x18004], desc[UR8][R146.64], !P6 ;  /* 0x1800400092f77fae */ /* 0x000fe2000f121848 */
[----:B------:R-:W-:Y:S01]  /*149f0*/  IMAD R2, R48, 0x6a, RZ ;  /* 0x0000006a30027824 */ /* 0x000fe200078e02ff */
[----:B------:R-:W2:Y:S02]  /*14a00*/  LDC R189, c[0x0][0x230] ;  /* 0x00008c00ffbd7b82 */ /* 0x000ea40000000800 */
[----:B------:R4:W-:Y:S01]  /*14a10*/  STL.64 [R1+0x9a0], R10 ;  /* 0x0009a00a01007387 */ /* 0x0009e20000100a00 */
[----:B------:R-:W-:-:S03]  /*14a20*/  IMAD.WIDE R142, R2, 0x4, R54 ;  /* 0x00000004028e7825 */ /* 0x000fc600078e0236 */
[----:B------:R-:W-:Y:S01]  /*14a30*/  LDGSTS.E [R247+0x1c004], desc[UR8][R144.64], !P6 ;  /* 0x1c00400090f77fae */ /* 0x000fe2000f121848 */
[----:B------:R-:W-:Y:S01]  /*14a40*/  IMAD.WIDE R140, R2, 0x4, R8 ;  /* 0x00000004028c7825 */ /* 0x000fe200078e0208 */
[----:B------:R-:W-:Y:S02]  /*14a50*/  ISETP.GE.U32.AND P6, PT, R5, 0x7fffff71, PT ;  /* 0x7fffff710500780c */ /* 0x000fe40003fc6070 */
[----:B------:R-:W-:Y:S01]  /*14a60*/  STL.64 [R1+0x1ff8], R38 ;  /* 0x001ff82601007387 */ /* 0x000fe20000100a00 */
[----:B---3--:R-:W-:Y:S01]  /*14a70*/  IADD3 R5, R246, -0x2d, RZ ;  /* 0xffffffd3f6057810 */ /* 0x008fe20007ffe0ff */
[----:B------:R-:W-:Y:S02]  /*14a80*/  IMAD R2, R48, 0x6b, RZ ;  /* 0x0000006b30027824 */ /* 0x000fe400078e02ff */
[----:B------:R-:W-:Y:S04]  /*14a90*/  STL.64 [R1+0x2000], R36 ;  /* 0x0020002401007387 */ /* 0x000fe80000100a00 */
[----:B------:R-:W-:Y:S01]  /*14aa0*/  STL.64 [R1+0x2008], R34 ;  /* 0x0020082201007387 */ /* 0x000fe20000100a00 */
[----:B------:R-:W-:-:S03]  /*14ab0*/  IMAD.WIDE R138, R2, 0x4, R54 ;  /* 0x00000004028a7825 */ /* 0x000fc600078e0236 */
[----:B------:R-:W-:Y:S01]  /*14ac0*/  STL.64 [R1+0x2010], R42 ;  /* 0x0020102a01007387 */ /* 0x000fe20000100a00 */
[----:B------:R-:W-:-:S03]  /*14ad0*/  IMAD.WIDE R136, R2, 0x4, R8 ;  /* 0x0000000402887825 */ /* 0x000fc600078e0208 */
[----:B------:R-:W-:Y:S01]  /*14ae0*/  LDGSTS.E [R247+0x18008], desc[UR8][R142.64], !P5 ;  /* 0x180080008ef77fae */ /* 0x000fe2000e921848 */
[----:B------:R-:W-:-:S03]  /*14af0*/  LOP3.LUT R246, R3, 0x30, RZ, 0x3c, !PT ;  /* 0x0000003003f67812 */ /* 0x000fc600078e3cff */
[----:B------:R-:W-:Y:S01]  /*14b00*/  STL.64 [R1+0x2018], R32 ;  /* 0x0020182001007387 */ /* 0x000fe20000100a00 */
[----:B------:R-:W-:-:S03]  /*14b10*/  IMAD R2, R48, 0xc, RZ ;  /* 0x0000000c30027824 */ /* 0x000fc600078e02ff */
[----:B------:R-:W-:Y:S01]  /*14b20*/  LDGSTS.E [R247+0x1c008], desc[UR8][R140.64], !P5 ;  /* 0x1c0080008cf77fae */ /* 0x000fe2000e921848 */
[----:B------:R-:W-:Y:S01]  /*14b30*/  ISETP.GE.U32.AND P5, PT, R5, 0x7fffff54, PT ;  /* 0x7fffff540500780c */ /* 0x000fe20003fa6070 */
[----:B----4-:R-:W-:Y:S02]  /*14b40*/  VIADD R5, R249, 0xffffffd2 ;  /* 0xffffffd2f9057836 */ /* 0x010fe40000000000 */
[----:B------:R-:W-:Y:S01]  /*14b50*/  STL.64 [R1+0x2020], R30 ;  /* 0x0020201e01007387 */ /* 0x000fe20000100a00 */
[----:B------:R-:W3:Y:S03]  /*14b60*/  LDC R249, c[0x0][0x230] ;  /* 0x00008c00fff97b82 */ /* 0x000ee60000000800 */
[----:B------:R-:W-:Y:S04]  /*14b70*/  STL.64 [R1+0x2028], R28 ;  /* 0x0020281c01007387 */ /* 0x000fe80000100a00 */
[----:B------:R-:W-:Y:S01]  /*14b80*/  STL.64 [R1+0x2030], R26 ;  /* 0x0020301a01007387 */ /* 0x000fe20000100a00 */
[----:B------:R-:W-:-:S03]  /*14b90*/  IMAD.WIDE R12, R2, 0x4, R54 ;  /* 0x00000004020c7825 */ /* 0x000fc600078e0236 */
[----:B------:R-:W-:Y:S01]  /*14ba0*/  STL.64 [R1+0x2038], R150 ;  /* 0x0020389601007387 */ /* 0x000fe20000100a00 */
[----:B------:R-:W-:-:S03]  /*14bb0*/  VIADD R246, R246, UR61 ;  /* 0x0000003df6f67c36 */ /* 0x000fc60008000000 */
[----:B------:R-:W-:Y:S01]  /*14bc0*/  STL.64 [R1+0x2040], R148 ;  /* 0x0020409401007387 */ /* 0x000fe20000100a00 */
[----:B------:R-:W-:-:S03]  /*14bd0*/  IMAD.WIDE R10, R2, 0x4, R8 ;  /* 0x00000004020a7825 */ /* 0x000fc600078e0208 */
[----:B------:R-:W-:Y:S01]  /*14be0*/  STL.64 [R1+0x2048], R146 ;  /* 0x0020489201007387 */ /* 0x000fe20000100a00 */
[----:B------:R-:W-:-:S03]  /*14bf0*/  IMAD R2, R48, 0xd, RZ ;  /* 0x0000000d30027824 */ /* 0x000fc600078e02ff */
[----:B------:R-:W-:Y:S04]  /*14c00*/  LDGSTS.E [R247+0x1800c], desc[UR8][R138.64], !P1 ;  /* 0x1800c0008af77fae */ /* 0x000fe8000c921848 */
[----:B------:R-:W-:Y:S04]  /*14c10*/  STL.64 [R1+0x2050], R144 ;  /* 0x0020509001007387 */ /* 0x000fe80000100a00 */
[----:B------:R-:W-:Y:S01]  /*14c20*/  LDGSTS.E [R247+0x1c00c], desc[UR8][R136.64], !P1 ;  /* 0x1c00c00088f77fae */ /* 0x000fe2000c921848 */
[----:B------:R-:W-:Y:S01]  /*14c30*/  ISETP.GE.U32.AND P1, PT, R5, 0x7fffff53, PT ;  /* 0x7fffff530500780c */ /* 0x000fe20003f26070 */
[----:B-1----:R-:W-:-:S02]  /*14c40*/  VIADD R5, R49, 0xffffffd1 ;  /* 0xffffffd131057836 */ /* 0x002fc40000000000 */
[----:B------:R-:W-:Y:S01]  /*14c50*/  STL.64 [R1+0x2058], R142 ;  /* 0x0020588e01007387 */ /* 0x000fe20000100a00 */
[----:B------:R-:W1:Y:S03]  /*14c60*/  LDC R49, c[0x0][0x230] ;  /* 0x00008c00ff317b82 */ /* 0x000e660000000800 */
        /* <DEDUP_REMOVED lines=8> */
[----:B----4-:R-:W-:Y:S01]  /*14cf0*/  IMAD.WIDE R12, R2, 0x4, R54 ;  /* 0x00000004020c7825 */ /* 0x010fe200078e0236 */
[----:B--2---:R-:W-:-:S02]  /*14d00*/  IADD3 R5, R189, -0x30, RZ ;  /* 0xffffffd0bd057810 */ /* 0x004fc40007ffe0ff */
[----:B------:R-:W2:Y:S01]  /*14d10*/  LDC R189, c[0x0][0x230] ;  /* 0x00008c00ffbd7b82 */ /* 0x000ea20000000800 */
[----:B---3--:R-:W-:Y:S01]  /*14d20*/  IMAD.WIDE R10, R2, 0x4, R8 ;  /* 0x00000004020a7825 */ /* 0x008fe200078e0208 */
        /* <DEDUP_REMOVED lines=36> */
[----:B----4-:R-:W-:Y:S01]  /*14f70*/  IMAD.WIDE R12, R2, 0x4, R54 ;  /* 0x00000004020c7825 */ /* 0x010fe200078e0236 */
[----:B--2---:R-:W-:-:S02]  /*14f80*/  IADD3 R5, R189, -0x50, RZ ;  /* 0xffffffb0bd057810 */ /* 0x004fc40007ffe0ff */
[----:B------:R-:W2:Y:S02]  /*14f90*/  LDC R189, c[0x0][0x230] ;  /* 0x00008c00ffbd7b82 */ /* 0x000ea40000000800 */
[----:B------:R4:W-:Y:S01]  /*14fa0*/  LDGSTS.E [R246+0x8004], desc[UR8][R12.64], !P1 ;  /* 0x080040000cf67fae */ /* 0x0009e2000c921848 */
[----:B---3--:R-:W-:-:S04]  /*14fb0*/  IMAD.WIDE R10, R2, 0x4, R8 ;  /* 0x00000004020a7825 */ /* 0x008fc800078e0208 */
        /* <DEDUP_REMOVED lines=27> */
[----:B------:R-:W-:Y:S01]  /*15170*/  IMAD.WIDE R20, R2, 0x4, R54 ;  /* 0x0000000402147825 */ /* 0x000fe200078e0236 */
[----:B--2---:R-:W-:-:S03]  /*15180*/  IADD3 R5, R189, -0x70, RZ ;  /* 0xffffff90bd057810 */ /* 0x004fc60007ffe0ff */
[----:B------:R-:W-:Y:S01]  /*15190*/  IMAD.WIDE R18, R2, 0x4, R8 ;  /* 0x0000000402127825 */ /* 0x000fe200078e0208 */
[----:B------:R-:W2:Y:S01]  /*151a0*/  LDC R189, c[0x0][0x230] ;  /* 0x00008c00ffbd7b82 */ /* 0x000ea20000000800 */
[----:B------:R-:W-:Y:S02]  /*151b0*/  LDGSTS.E [R246+0x10004], desc[UR8][R20.64], !P6 ;  /* 0x1000400014f67fae */ /* 0x000fe4000f121848 */
[----:B------:R-:W-:Y:S02]  /*151c0*/  IMAD R2, R48, 0x4e, RZ ;  /* 0x0000004e30027824 */ /* 0x000fe400078e02ff */
[----:B------:R-:W-:Y:S01]  /*151d0*/  LDGSTS.E [R246+0x14004], desc[UR8][R18.64], !P6 ;  /* 0x1400400012f67fae */ /* 0x000fe2000f121848 */
[----:B------:R-:W-:Y:S01]  /*151e0*/  ISETP.GE.U32.AND P6, PT, R5, 0x7fffff11, PT ;  /* 0x7fffff110500780c */ /* 0x000fe20003fc6070 */
[----:B------:R-:W-:-:S04]  /*151f0*/  IMAD.WIDE R16, R2, 0x4, R54 ;  /* 0x0000000402107825 */ /* 0x000fc800078e0236 */
[----:B------:R-:W-:Y:S01]  /*15200*/  IMAD.WIDE R14, R2, 0x4, R8 ;  /* 0x00000004020e7825 */ /* 0x000fe200078e0208 */
[----:B------:R-:W-:Y:S03]  /*15210*/  LDGSTS.E [R246+0x10008], desc[UR8][R16.64], !P5 ;  /* 0x1000800010f67fae */ /* 0x000fe6000e921848 */
[----:B----4-:R-:W-:Y:S01]  /*15220*/  VIADD R5, R250, 0xffffffef ;  /* 0xffffffeffa057836 */ /* 0x010fe20000000000 */
[----:B------:R4:W-:Y:S01]  /*15230*/  STL.64 [R1+0x988], R12 ;  /* 0x0009880c01007387 */ /* 0x0009e20000100a00 */
[----:B------:R-:W-:Y:S01]  /*15240*/  IMAD R2, R48, 0x4f, RZ ;  /* 0x0000004f30027824 */ /* 0x000fe200078e02ff */
[----:B------:R-:W2:Y:S02]  /*15250*/  LDC R250, c[0x0][0x230] ;  /* 0x00008c00fffa7b82 */ /* 0x000ea40000000800 */
[----:B------:R-:W-:Y:S01]  /*15260*/  LDGSTS.E [R246+0x14008], desc[UR8][R14.64], !P5 ;  /* 0x140080000ef67fae */ /* 0x000fe2000e921848 */
[----:B------:R-:W-:Y:S01]  /*15270*/  ISETP.GE.U32.AND P5, PT, R5, 0x7fffff70, PT ;  /* 0x7fffff700500780c */ /* 0x000fe20003fa6070 */
[----:B---3--:R-:W-:-:S02]  /*15280*/  VIADD R5, R249, 0xffffffee ;  /* 0xffffffeef9057836 */ /* 0x008fc40000000000 */
[----:B------:R3:W-:Y:S02]  /*15290*/  STL.64 [R1+0x980], R10 ;  /* 0x0009800a01007387 */ /* 0x0007e40000100a00 */
[----:B------:R-:W2:Y:S01]  /*152a0*/  LDC R249, c[0x0][0x230] ;  /* 0x00008c00fff97b82 */ /* 0x000ea20000000800 */
[----:B----4-:R-:W-:-:S05]  /*152b0*/  IMAD.WIDE R12, R2, 0x4, R54 ;  /* 0x00000004020c7825 */ /* 0x010fca00078e0236 */
        /* <DEDUP_REMOVED lines=8> */
[----:B-1----:R-:W-:Y:S01]  /*15340*/  VIADD R5, R49, 0xffffffed ;  /* 0xffffffed31057836 */ /* 0x002fe20000000000 */
[----:B------:R-:W-:Y:S01]  /*15350*/  LDGSTS.E [R246+0x1c000], desc[UR8][R132.64], !P4 ;  /* 0x1c00000084f67fae */ /* 0x000fe2000e121848 */
[----:B------:R-:W-:-:S03]  /*15360*/  IMAD R2, R48, 0x6d, RZ ;  /* 0x0000006d30027824 */ /* 0x000fc600078e02ff */
[----:B------:R-:W-:Y:S01]  /*15370*/  ISETP.GE.U32.AND P4, PT, R5, 0x7fffff6e, PT ;  /* 0x7fffff6e0500780c */ /* 0x000fe20003f86070 */
[C---:B------:R-:W-:Y:S01]  /*15380*/  IMAD.WIDE R130, R2.reuse, 0x4, R54 ;  /* 0x0000000402827825 */ /* 0x040fe200078e0236 */
[----:B--2---:R-:W-:Y:S02]  /*15390*/  IADD3 R5, R189, -0x14, RZ ;  /* 0xffffffecbd057810 */ /* 0x004fe40007ffe0ff */
[----:B------:R-:W1:Y:S01]  /*153a0*/  LDC R189, c[0x0][0x230] ;  /* 0x00008c00ffbd7b82 */ /* 0x000e620000000800 */
[----:B------:R-:W-:Y:S01]  /*153b0*/  IMAD.WIDE R128, R2, 0x4, R8 ;  /* 0x0000000402807825 */ /* 0x000fe200078e0208 */
[----:B------:R-:W-:Y:S03]  /*153c0*/  LDGSTS.E [R246+0x18004], desc[UR8][R130.64], !P3 ;  /* 0x1800400082f67fae */ /* 0x000fe6000d921848 */
[----:B------:R-:W-:Y:S01]  /*153d0*/  IMAD R2, R48, 0x6e, RZ ;  /* 0x0000006e30027824 */ /* 0x000fe200078e02ff */
[----:B------:R-:W-:Y:S01]  /*153e0*/  LDGSTS.E [R246+0x1c004], desc[UR8][R128.64], !P3 ;  /* 0x1c00400080f67fae */ /* 0x000fe2000d921848 */
[----:B------:R-:W-:-:S02]  /*153f0*/  ISETP.GE.U32.AND P3, PT, R5, 0x7fffff6d, PT ;  /* 0x7fffff6d0500780c */ /* 0x000fc40003f66070 */
[C---:B------:R-:W-:Y:S01]  /*15400*/  IMAD.WIDE R126, R2.reuse, 0x4, R54 ;  /* 0x00000004027e7825 */ /* 0x040fe200078e0236 */
[----:B------:R-:W-:Y:S03]  /*15410*/  STL.64 [R1+0x2078], R136 ;  /* 0x0020788801007387 */ /* 0x000fe60000100a00 */
[----:B------:R-:W-:Y:S01]  /*15420*/  IMAD.WIDE R124, R2, 0x4, R8 ;  /* 0x00000004027c7825 */ /* 0x000fe200078e0208 */
[----:B------:R-:W-:Y:S03]  /*15430*/  STL.64 [R1+0x2080], R138 ;  /* 0x0020808a01007387 */ /* 0x000fe60000100a00 */
[----:B------:R-:W-:Y:S01]  /*15440*/  VIADD R5, R250, 0xffffffcf ;  /* 0xffffffcffa057836 */ /* 0x000fe20000000000 */
[----:B------:R-:W-:Y:S01]  /*15450*/  STL.64 [R1+0x2088], R140 ;  /* 0x0020888c01007387 */ /* 0x000fe20000100a00 */
[----:B------:R-:W-:Y:S01]  /*15460*/  IMAD R2, R48, 0x6f, RZ ;  /* 0x0000006f30027824 */ /* 0x000fe200078e02ff */
[----:B------:R-:W2:Y:S02]  /*15470*/  LDC R250, c[0x0][0x230] ;  /* 0x00008c00fffa7b82 */ /* 0x000ea40000000800 */
[----:B------:R-:W-:Y:S01]  /*15480*/  STL.64 [R1+0x2090], R142 ;  /* 0x0020908e01007387 */ /* 0x000fe20000100a00 */
[----:B------:R-:W-:-:S03]  /*15490*/  IMAD.WIDE R122, R2, 0x4, R54 ;  /* 0x00000004027a7825 */ /* 0x000fc600078e0236 */
[----:B------:R-:W-:Y:S01]  /*154a0*/  STL.64 [R1+0x2098], R24 ;  /* 0x0020981801007387 */ /* 0x000fe20000100a00 */
[----:B------:R-:W-:-:S03]  /*154b0*/  IMAD.WIDE R120, R2, 0x4, R8 ;  /* 0x0000000402787825 */ /* 0x000fc600078e0208 */
[----:B------:R-:W-:Y:S01]  /*154c0*/  LDGSTS.E [R246+0x18008], desc[UR8][R126.64], !P2 ;  /* 0x180080007ef67fae */ /* 0x000fe2000d121848 */
[----:B------:R-:W-:-:S03]  /*154d0*/  IMAD.SHL.U32 R2, R48, 0x10, RZ ;  /* 0x0000001030027824 */ /* 0x000fc600078e00ff */
[----:B------:R-:W-:Y:S01]  /*154e0*/  STL.64 [R1+0x20a0], R22 ;  /* 0x0020a01601007387 */ /* 0x000fe20000100a00 */
[----:B------:R-:W-:-:S03]  /*154f0*/  LOP3.LUT R49, R3, 0x40, RZ, 0x3c, !PT ;  /* 0x0000004003317812 */ /* 0x000fc600078e3cff */
[----:B------:R-:W-:Y:S01]  /*15500*/  LDGSTS.E [R246+0x1c008], desc[UR8][R124.64], !P2 ;  /* 0x1c0080007cf67fae */ /* 0x000fe2000d121848 */
[----:B------:R-:W-:Y:S01]  /*15510*/  ISETP.GE.U32.AND P2, PT, R5, 0x7fffff50, PT ;  /* 0x7fffff500500780c */ /* 0x000fe20003f46070 */
[----:B------:R-:W-:Y:S02]  /*15520*/  VIADD R5, R249, 0xffffffce ;  /* 0xffffffcef9057836 */ /* 0x000fe40000000000 */
[----:B------:R-:W-:Y:S01]  /*15530*/  STL.64 [R1+0x20a8], R20 ;  /* 0x0020a81401007387 */ /* 0x000fe20000100a00 */
[----:B------:R-:W2:Y:S03]  /*15540*/  LDC R249, c[0x0][0x230] ;  /* 0x00008c00fff97b82 */ /* 0x000ea60000000800 */
[----:B------:R-:W-:Y:S04]  /*15550*/  STL.64 [R1+0x20b0], R18 ;  /* 0x0020b01201007387 */ /* 0x000fe80000100a00 */
[----:B------:R-:W-:Y:S01]  /*15560*/  STL.64 [R1+0x20b8], R16 ;  /* 0x0020b81001007387 */ /* 0x000fe20000100a00 */
[----:B------:R-:W-:-:S03]  /*15570*/  IMAD.WIDE R28, R2, 0x4, R54 ;  /* 0x00000004021c7825 */ /* 0x000fc600078e0236 */
[----:B------:R-:W-:Y:S01]  /*15580*/  STL.64 [R1+0x20c0], R14 ;  /* 0x0020c00e01007387 */ /* 0x000fe20000100a00 */
[----:B------:R-:W-:-:S03]  /*15590*/  IADD3 R49, R49, UR61, RZ ;  /* 0x0000003d31317c10 */ /* 0x000fc6000fffe0ff */
[----:B------:R4:W-:Y:S01]  /*155a0*/  STL.64 [R1+0x20c8], R12 ;  /* 0x0020c80c01007387 */ /* 0x0009e20000100a00 */
[----:B------:R-:W-:-:S03]  /*155b0*/  IMAD.WIDE R26, R2, 0x4, R8 ;  /* 0x00000004021a7825 */ /* 0x000fc600078e0208 */
[----:B------:R-:W-:Y:S01]  /*155c0*/  LDGSTS.E [R246+0x1800c], desc[UR8][R122.64], !P6 ;  /* 0x1800c0007af67fae */ /* 0x000fe2000f121848 */
[----:B------:R-:W-:-:S03]  /*155d0*/  IMAD R2, R48, 0x11, RZ ;  /* 0x0000001130027824 */ /* 0x000fc600078e02ff */
[----:B------:R3:W-:Y:S04]  /*155e0*/  STL.64 [R1+0x20d0], R10 ;  /* 0x0020d00a01007387 */ /* 0x0007e80000100a00 */
[----:B------:R-:W-:Y:S01]  /*155f0*/  LDGSTS.E [R246+0x1c00c], desc[UR8][R120.64], !P6 ;  /* 0x1c00c00078f67fae */ /* 0x000fe2000f121848 */
[----:B------:R-:W-:Y:S01]  /*15600*/  ISETP.GE.U32.AND P6, PT, R5, 0x7fffff4f, PT ;  /* 0x7fffff4f0500780c */ /* 0x000fe20003fc6070 */
[----:B------:R-:W-:Y:S02]  /*15610*/  VIADD R5, R251, 0xffffffcd ;  /* 0xffffffcdfb057836 */ /* 0x000fe40000000000 */
[----:B------:R-:W-:Y:S01]  /*15620*/  STL.64 [R1+0x20d8], R134 ;  /* 0x0020d88601007387 */ /* 0x000fe20000100a00 */
[----:B------:R-:W2:Y:S03]  /*15630*/  LDC R251, c[0x0][0x230] ;  /* 0x00008c00fffb7b82 */ /* 0x000ea60000000800 */
[----:B------:R-:W-:Y:S04]  /*15640*/  STL.64 [R1+0x20e0], R132 ;  /* 0x0020e08401007387 */ /* 0x000fe80000100a00 */
[----:B------:R-:W-:Y:S01]  /*15650*/  STL.64 [R1+0x20e8], R130 ;  /* 0x0020e88201007387 */ /* 0x000fe20000100a00 */
[----:B----4-:R-:W-:-:S03]  /*15660*/  IMAD.WIDE R12, R2, 0x4, R54 ;  /* 0x00000004020c7825 */ /* 0x010fc600078e0236 */
[----:B------:R-:W-:Y:S01]  /*15670*/  STL.64 [R1+0x20f0], R128 ;  /* 0x0020f08001007387 */ /* 0x000fe20000100a00 */
[----:B---3--:R-:W-:-:S03]  /*15680*/  IMAD.WIDE R10, R2, 0x4, R8 ;  /* 0x00000004020a7825 */ /* 0x008fc600078e0208 */
[----:B------:R-:W-:Y:S01]  /*15690*/  STL.64 [R1+0x20f8], R126 ;  /* 0x0020f87e01007387 */ /* 0x000fe20000100a00 */
[----:B------:R-:W-:-:S03]  /*156a0*/  IMAD R2, R48, 0x12, RZ ;  /* 0x0000001230027824 */ /* 0x000fc600078e02ff */
[----:B------:R-:W-:Y:S04]  /*156b0*/  STL.64 [R1+0x2100], R124 ;  /* 0x0021007c01007387 */ /* 0x000fe80000100a00 */
[----:B------:R-:W-:Y:S04]  /*156c0*/  LDGSTS.E [R49], desc[UR8][R28.64], !P5 ;  /* 0x000000001c317fae */ /* 0x000fe8000e921848 */
        /* <DEDUP_REMOVED lines=27> */
[----:B------:R-:W-:Y:S01]  /*15880*/  LDGSTS.E [R49+0xc], desc[UR8][R12.64], !P3 ;  /* 0x0000c0000c317fae */ /* 0x000fe2000d921848 */
[----:B----4-:R-:W-:-:S04]  /*15890*/  IMAD.WIDE R10, R2, 0x4, R8 ;  /* 0x00000004020a7825 */ /* 0x010fc800078e0208 */
[----:B------:R-:W-:Y:S01]  /*158a0*/  IMAD R2, R48, 0x30, RZ ;  /* 0x0000003030027824 */ /* 0x000fe200078e02ff */
[----:B------:R4:W-:Y:S01]  /*158b0*/  LDGSTS.E [R49+0x400c], desc[UR8][R10.64], !P3 ;  /* 0x0400c0000a317fae */ /* 0x0009e2000d921848 */
[----:B------:R-:W-:Y:S01]  /*158c0*/  ISETP.GE.U32.AND P3, PT, R5, 0x7fffff2f, PT ;  /* 0x7fffff2f0500780c */ /* 0x000fe20003f66070 */
[----:B------:R-:W-:Y:S02]  /*158d0*/  VIADD R5, R251, 0xffffffad ;  /* 0xffffffadfb057836 */ /* 0x000fe40000000000 */
[C---:B------:R-:W-:Y:S01]  /*158e0*/  IMAD.WIDE R144, R2.reuse, 0x4, R54 ;  /* 0x0000000402907825 */ /* 0x040fe200078e0236 */
[----:B------:R-:W4:Y:S03]  /*158f0*/  LDC R251, c[0x0][0x230] ;  /* 0x00008c00fffb7b82 */ /* 0x000f260000000800 */
[----:B------:R-:W-:Y:S01]  /*15900*/  IMAD.WIDE R146, R2, 0x4, R8 ;  /* 0x0000000402927825 */ /* 0x000fe200078e0208 */
[----:B------:R4:W-:Y:S03]  /*15910*/  LDGSTS.E [R49+0x8000], desc[UR8][R144.64], !P2 ;  /* 0x0800000090317fae */ /* 0x0009e6000d121848 */
[----:B------:R-:W-:Y:S01]  /*15920*/  IMAD R2, R48, 0x31, RZ ;  /* 0x0000003130027824 */ /* 0x000fe200078e02ff */
[----:B------:R-:W-:Y:S01]  /*15930*/  LDGSTS.E [R49+0xc000], desc[UR8][R146.64], !P2 ;  /* 0x0c00000092317fae */ /* 0x000fe2000d121848 */
[----:B------:R-:W-:-:S02]  /*15940*/  ISETP.GE.U32.AND P2, PT, R5, 0x7fffff2e, PT ;  /* 0x7fffff2e0500780c */ /* 0x000fc40003f46070 */
        /* <DEDUP_REMOVED lines=16> */
[----:B------:R-:W-:Y:S01]  /*15a50*/  IMAD.WIDE R170, R2, 0x4, R54 ;  /* 0x0000000402aa7825 */ /* 0x000fe200078e0236 */
[----:B---3--:R-:W-:-:S03]  /*15a60*/  IADD3 R5, R249, -0x72, RZ ;  /* 0xffffff8ef9057810 */ /* 0x008fc60007ffe0ff */
[----:B------:R-:W-:Y:S01]  /*15a70*/  IMAD.WIDE R172, R2, 0x4, R8 ;  /* 0x0000000402ac7825 */ /* 0x000fe200078e0208 */
[----:B------:R-:W3:Y:S01]  /*15a80*/  LDC R249, c[0x0][0x230] ;  /* 0x00008c00fff97b82 */ /* 0x000ee20000000800 */
[----:B------:R-:W-:Y:S02]  /*15a90*/  LDGSTS.E [R49+0x800c], desc[UR8][R170.64], !P1 ;  /* 0x0800c000aa317fae */ /* 0x000fe4000c921848 */
[----:B------:R-:W-:Y:S02]  /*15aa0*/  IMAD R2, R48, 0x50, RZ ;  /* 0x0000005030027824 */ /* 0x000fe400078e02ff */
[----:B------:R-:W-:Y:S01]  /*15ab0*/  LDGSTS.E [R49+0xc00c], desc[UR8][R172.64], !P1 ;  /* 0x0c00c000ac317fae */ /* 0x000fe2000c921848 */
[----:B------:R-:W-:Y:S01]  /*15ac0*/  ISETP.GE.U32.AND P1, PT, R5, 0x7fffff0f, PT ;  /* 0x7fffff0f0500780c */ /* 0x000fe20003f26070 */
[----:B------:R-:W-:-:S04]  /*15ad0*/  IMAD.WIDE R244, R2, 0x4, R54 ;  /* 0x0000000402f47825 */ /* 0x000fc800078e0236 */
[----:B------:R-:W-:Y:S01]  /*15ae0*/  IMAD.WIDE R242, R2, 0x4, R8 ;  /* 0x0000000402f27825 */ /* 0x000fe200078e0208 */
[----:B------:R3:W-:Y:S03]  /*15af0*/  LDGSTS.E [R49+0x10000], desc[UR8][R244.64], !P4 ;  /* 0x10000000f4317fae */ /* 0x0007e6000e121848 */
[----:B----4-:R-:W-:Y:S01]  /*15b00*/  VIADD R5, R251, 0xffffff8d ;  /* 0xffffff8dfb057836 */ /* 0x010fe20000000000 */
        /* <DEDUP_REMOVED lines=41> */
[----:B------:R-:W-:-:S03]  /*15da0*/  IMAD R2, R48, 0x72, RZ ;  /* 0x0000007230027824 */ /* 0x000fc600078e02ff */
[----:B------:R-:W-:Y:S01]  /*15db0*/  ISETP.GE.U32.AND P1, PT, R5, 0x7fffff69, PT ;  /* 0x7fffff690500780c */ /* 0x000fe20003f26070 */
[----:B------:R-:W-:-:S04]  /*15dc0*/  IMAD.WIDE R110, R2, 0x4, R54 ;  /* 0x00000004026e7825 */ /* 0x000fc800078e0236 */
[----:B------:R-:W-:Y:S01]  /*15dd0*/  IMAD.WIDE R108, R2, 0x4, R8 ;  /* 0x00000004026c7825 */ /* 0x000fe200078e0208 */
[----:B------:R-:W-:Y:S03]  /*15de0*/  LDGSTS.E [R49+0x18008], desc[UR8][R110.64], !P4 ;  /* 0x180080006e317fae */ /* 0x000fe6000e121848 */
[----:B--2---:R-:W-:Y:S01]  /*15df0*/  VIADD R5, R250, 0xffffffcb ;  /* 0xffffffcbfa057836 */ /* 0x004fe20000000000 */
[----:B------:R-:W-:Y:S01]  /*15e00*/  LDGSTS.E [R49+0x1c008], desc[UR8][R108.64], !P4 ;  /* 0x1c0080006c317fae */ /* 0x000fe2000e121848 */
[----:B------:R-:W-:Y:S01]  /*15e10*/  IMAD R2, R48, 0x73, RZ ;  /* 0x0000007330027824 */ /* 0x000fe200078e02ff */
[----:B------:R-:W1:Y:S01]  /*15e20*/  LDC R250, c[0x0][0x230] ;  /* 0x00008c00fffa7b82 */ /* 0x000e620000000800 */
[----:B---3--:R-:W-:Y:S02]  /*15e30*/  IADD3 R189, R249, -0x36, RZ ;  /* 0xffffffcaf9bd7810 */ /* 0x008fe40007ffe0ff */
[----:B------:R-:W-:Y:S01]  /*15e40*/  IMAD.WIDE R106, R2, 0x4, R54 ;  /* 0x00000004026a7825 */ /* 0x000fe200078e0236 */
[----:B------:R-:W-:-:S03]  /*15e50*/  ISETP.GE.U32.AND P4, PT, R5, 0x7fffff4c, PT ;  /* 0x7fffff4c0500780c */ /* 0x000fc60003f86070 */
[----:B------:R-:W-:Y:S01]  /*15e60*/  IMAD.WIDE R104, R2, 0x4, R8 ;  /* 0x0000000402687825 */ /* 0x000fe200078e0208 */
[----:B------:R-:W-:Y:S01]  /*15e70*/  LOP3.LUT R2, R3, 0x50, RZ, 0x3c, !PT ;  /* 0x0000005003027812 */ /* 0x000fe200078e3cff */
[----:B------:R-:W2:Y:S01]  /*15e80*/  LDC R249, c[0x0][0x230] ;  /* 0x00008c00fff97b82 */ /* 0x000ea20000000800 */
[----:B------:R-:W-:Y:S01]  /*15e90*/  STL.64 [R1+0xb28], R12 ;  /* 0x000b280c01007387 */ /* 0x000fe20000100a00 */
[----:B------:R-:W-:-:S03]  /*15ea0*/  IMAD R5, R48, 0x14, RZ ;  /* 0x0000001430057824 */ /* 0x000fc600078e02ff */
[----:B------:R3:W-:Y:S01]  /*15eb0*/  STL.64 [R1+0xb20], R10 ;  /* 0x000b200a01007387 */ /* 0x0007e20000100a00 */
[----:B------:R-:W-:-:S03]  /*15ec0*/  VIADD R2, R2, UR61 ;  /* 0x0000003d02027c36 */ /* 0x000fc60008000000 */
[----:B------:R-:W-:Y:S01]  /*15ed0*/  LDGSTS.E [R49+0x1800c], desc[UR8][R106.64], !P3 ;  /* 0x1800c0006a317fae */ /* 0x000fe2000d921848 */
[----:B------:R-:W-:-:S03]  /*15ee0*/  IMAD.WIDE R120, R5, 0x4, R8 ;  /* 0x0000000405787825 */ /* 0x000fc600078e0208 */
[----:B------:R3:W-:Y:S04]  /*15ef0*/  STL.64 [R1+0x2118], R144 ;  /* 0x0021189001007387 */ /* 0x0007e80000100a00 */
[----:B------:R-:W-:Y:S01]  /*15f00*/  LDGSTS.E [R49+0x1c00c], desc[UR8][R104.64], !P3 ;  /* 0x1c00c00068317fae */ /* 0x000fe2000d921848 */
[----:B------:R-:W-:Y:S01]  /*15f10*/  ISETP.GE.U32.AND P3, PT, R189, 0x7fffff4b, PT ;  /* 0x7fffff4bbd00780c */ /* 0x000fe20003f66070 */
[----:B----4-:R-:W-:Y:S01]  /*15f20*/  VIADD R189, R251, 0xffffffc9 ;  /* 0xffffffc9fbbd7836 */ /* 0x010fe20000000000 */
[----:B---3--:R-:W3:Y:S01]  /*15f30*/  LDC R10, c[0x0][0x230] ;  /* 0x00008c00ff0a7b82 */ /* 0x008ee20000000800 */
[----:B------:R-:W-:-:S07]  /*15f40*/  IMAD.WIDE R144, R5, 0x4, R54 ;  /* 0x0000000405907825 */ /* 0x000fce00078e0236 */
[----:B------:R-:W4:Y:S01]  /*15f50*/  LDC R251, c[0x0][0x230] ;  /* 0x00008c00fffb7b82 */ /* 0x000f220000000800 */
[----:B------:R-:W-:Y:S01]  /*15f60*/  IMAD R5, R48, 0x15, RZ ;  /* 0x0000001530057824 */ /* 0x000fe200078e02ff */
[----:B------:R-:W-:Y:S03]  /*15f70*/  LDGSTS.E [R2], desc[UR8][R144.64], !P2 ;  /* 0x0000000090027fae */ /* 0x000fe6000d121848 */
[----:B------:R-:W-:Y:S01]  /*15f80*/  IMAD.WIDE R122, R5, 0x4, R54 ;  /* 0x00000004057a7825 */ /* 0x000fe200078e0236 */
[----:B------:R-:W-:Y:S01]  /*15f90*/  LDGSTS.E [R2+0x4000], desc[UR8][R120.64], !P2 ;  /* 0x0400000078027fae */ /* 0x000fe2000d121848 */
[----:B------:R-:W-:Y:S02]  /*15fa0*/  ISETP.GE.U32.AND P2, PT, R189, 0x7fffff4a, PT ;  /* 0x7fffff4abd00780c */ /* 0x000fe40003f46070 */
        /* <DEDUP_REMOVED lines=8> */
[----:B-1----:R-:W-:-:S03]  /*16030*/  IADD3 R189, R250, -0x55, RZ ;  /* 0xffffffabfabd7810 */ /* 0x002fc60007ffe0ff */
[----:B------:R-:W-:Y:S01]  /*16040*/  IMAD.WIDE R128, R5, 0x4, R8 ;  /* 0x0000000405807825 */ /* 0x000fe200078e0208 */
[----:B------:R-:W1:Y:S01]  /*16050*/  LDC R250, c[0x0][0x230] ;  /* 0x00008c00fffa7b82 */ /* 0x000e620000000800 */
[----:B------:R-:W-:Y:S02]  /*16060*/  LDGSTS.E [R2+0x8], desc[UR8][R126.64], !P5 ;  /* 0x000080007e027fae */ /* 0x000fe4000e921848 */
[----:B------:R-:W-:Y:S02]  /*16070*/  IMAD R5, R48, 0x17, RZ ;  /* 0x0000001730057824 */ /* 0x000fe400078e02ff */
[----:B------:R-:W-:Y:S01]  /*16080*/  LDGSTS.E [R2+0x4008], desc[UR8][R128.64], !P5 ;  /* 0x0400800080027fae */ /* 0x000fe2000e921848 */
        /* <DEDUP_REMOVED lines=20> */
[----:B---3--:R-:W-:Y:S01]  /*161d0*/  VIADD R189, R252, 0xffffffa8 ;  /* 0xffffffa8fcbd7836 */ /* 0x008fe20000000000 */
        /* <DEDUP_REMOVED lines=80> */
[----:B--2---:R-:W-:Y:S01]  /*166e0*/  VIADD R249, R249, 0xffffffc6 ;  /* 0xffffffc6f9f97836 */ /* 0x004fe20000000000 */
[----:B------:R2:W-:Y:S01]  /*166f0*/  LDGSTS.E [R2+0x1c00c], desc[UR8][R88.64], !P1 ;  /* 0x1c00c00058027fae */ /* 0x0005e2000c921848 */
[----:B------:R-:W-:Y:S02]  /*16700*/  IMAD R5, R48, 0x18, RZ ;  /* 0x0000001830057824 */ /* 0x000fe400078e02ff */
[----:B------:R-:W-:Y:S01]  /*16710*/  VIADD R189, R189, UR61 ;  /* 0x0000003dbdbd7c36 */ /* 0x000fe20008000000 */
[----:B------:R-:W-:Y:S01]  /*16720*/  ISETP.GE.U32.AND P1, PT, R249, 0x7fffff47, PT ;  /* 0x7fffff47f900780c */ /* 0x000fe20003f26070 */
[----:B------:R-:W-:-:S04]  /*16730*/  IMAD.WIDE R134, R5, 0x4, R54 ;  /* 0x0000000405867825 */ /* 0x000fc800078e0236 */
[----:B------:R-:W-:Y:S01]  /*16740*/  IMAD.WIDE R20, R5, 0x4, R8 ;  /* 0x0000000405147825 */ /* 0x000fe200078e0208 */
[----:B------:R-:W-:Y:S03]  /*16750*/  LDGSTS.E [R189], desc[UR8][R134.64], !P4 ;  /* 0x0000000086bd7fae */ /* 0x000fe6000e121848 */
[----:B----4-:R-:W-:Y:S01]  /*16760*/  VIADD R249, R251, 0xffffffc5 ;  /* 0xffffffc5fbf97836 */ /* 0x010fe20000000000 */
[----:B------:R4:W-:Y:S01]  /*16770*/  LDGSTS.E [R189+0x4000], desc[UR8][R20.64], !P4 ;  /* 0x0400000014bd7fae */ /* 0x0009e2000e121848 */
[----:B------:R-:W-:Y:S01]  /*16780*/  IMAD R5, R48, 0x19, RZ ;  /* 0x0000001930057824 */ /* 0x000fe200078e02ff */
[----:B------:R-:W2:Y:S02]  /*16790*/  LDC R251, c[0x0][0x230] ;  /* 0x00008c00fffb7b82 */ /* 0x000ea40000000800 */
[----:B------:R-:W-:Y:S01]  /*167a0*/  ISETP.GE.U32.AND P4, PT, R249, 0x7fffff46, PT ;  /* 0x7fffff46f900780c */ /* 0x000fe20003f86070 */
[----:B------:R-:W-:Y:S01]  /*167b0*/  IMAD.WIDE R22, R5, 0x4, R54 ;  /* 0x0000000405167825 */ /* 0x000fe200078e0236 */
[----:B---3--:R-:W-:-:S03]  /*167c0*/  IADD3 R249, R252, -0x3c, RZ ;  /* 0xffffffc4fcf97810 */ /* 0x008fc60007ffe0ff */
[----:B------:R-:W-:Y:S01]  /*167d0*/  IMAD.WIDE R24, R5, 0x4, R8 ;  /* 0x0000000405187825 */ /* 0x000fe200078e0208 */
[----:B------:R-:W3:Y:S01]  /*167e0*/  LDC R252, c[0x0][0x230] ;  /* 0x00008c00fffc7b82 */ /* 0x000ee20000000800 */
[----:B------:R4:W-:Y:S02]  /*167f0*/  LDGSTS.E [R189+0x4], desc[UR8][R22.64], !P3 ;  /* 0x0000400016bd7fae */ /* 0x0009e4000d921848 */
[----:B------:R-:W-:Y:S02]  /*16800*/  IMAD R5, R48, 0x1a, RZ ;  /* 0x0000001a30057824 */ /* 0x000fe400078e02ff */
[----:B------:R-:W-:Y:S01]  /*16810*/  LDGSTS.E [R189+0x4004], desc[UR8][R24.64], !P3 ;  /* 0x0400400018bd7fae */ /* 0x000fe2000d921848 */
        /* <DEDUP_REMOVED lines=85> */
[----:B------:R-:W-:Y:S01]  /*16d70*/  STL.64 [R1+0x2120], R146 ;  /* 0x0021209201007387 */ /* 0x000fe20000100a00 */
[----:B------:R-:W2:Y:S01]  /*16d80*/  LDC R251, c[0x0][0x230] ;  /* 0x00008c00fffb7b82 */ /* 0x000ea20000000800 */
[----:B------:R-:W-:Y:S02]  /*16d90*/  IMAD R5, R48, 0x79, RZ ;  /* 0x0000007930057824 */ /* 0x000fe400078e02ff */
[----:B------:R-:W-:Y:S01]  /*16da0*/  LDGSTS.E [R189+0x1c000], desc[UR8][R84.64], !P4 ;  /* 0x1c00000054bd7fae */ /* 0x000fe2000e121848 */
[----:B------:R-:W-:Y:S01]  /*16db0*/  ISETP.GE.U32.AND P4, PT, R249, 0x7fffff62, PT ;  /* 0x7fffff62f900780c */ /* 0x000fe20003f86070 */
[C---:B------:R-:W-:Y:S01]  /*16dc0*/  IMAD.WIDE R82, R5.reuse, 0x4, R54 ;  /* 0x0000000405527825 */ /* 0x040fe200078e0236 */
[----:B---3--:R-:W-:Y:S01]  /*16dd0*/  IADD3 R249, R252, -0x20, RZ ;  /* 0xffffffe0fcf97810 */ /* 0x008fe20007ffe0ff */
[----:B------:R-:W-:Y:S01]  /*16de0*/  STL.64 [R1+0x2128], R148 ;  /* 0x0021289401007387 */ /* 0x000fe20000100a00 */
[----:B------:R-:W3:Y:S01]  /*16df0*/  LDC R252, c[0x0][0x230] ;  /* 0x00008c00fffc7b82 */ /* 0x000ee20000000800 */
[----:B------:R-:W-:-:S02]  /*16e00*/  IMAD.WIDE R80, R5, 0x4, R8 ;  /* 0x0000000405507825 */ /* 0x000fc400078e0208 */
[----:B------:R-:W-:Y:S02]  /*16e10*/  STL.64 [R1+0x2130], R178 ;  /* 0x002130b201007387 */ /* 0x000fe40000100a00 */
[----:B------:R-:W-:Y:S02]  /*16e20*/  IMAD R5, R48, 0x7a, RZ ;  /* 0x0000007a30057824 */ /* 0x000fe400078e02ff */
[----:B------:R-:W-:Y:S04]  /*16e30*/  STL.64 [R1+0x2138], R176 ;  /* 0x002138b001007387 */ /* 0x000fe80000100a00 */
[----:B------:R-:W-:Y:S01]  /*16e40*/  STL.64 [R1+0x2140], R168 ;  /* 0x002140a801007387 */ /* 0x000fe20000100a00 */
[----:B------:R-:W-:-:S03]  /*16e50*/  IMAD.WIDE R78, R5, 0x4, R54 ;  /* 0x00000004054e7825 */ /* 0x000fc600078e0236 */
[----:B------:R-:W-:Y:S01]  /*16e60*/  STL.64 [R1+0x2148], R170 ;  /* 0x002148aa01007387 */ /* 0x000fe20000100a00 */
[----:B------:R-:W-:-:S03]  /*16e70*/  IMAD.WIDE R76, R5, 0x4, R8 ;  /* 0x00000004054c7825 */ /* 0x000fc600078e0208 */
[----:B------:R-:W-:Y:S01]  /*16e80*/  STL.64 [R1+0x2150], R172 ;  /* 0x002150ac01007387 */ /* 0x000fe20000100a00 */
[----:B------:R-:W-:-:S03]  /*16e90*/  IMAD R5, R48, 0x7b, RZ ;  /* 0x0000007b30057824 */ /* 0x000fc600078e02ff */
[----:B------:R-:W-:Y:S04]  /*16ea0*/  LDGSTS.E [R189+0x18004], desc[UR8][R82.64], !P3 ;  /* 0x1800400052bd7fae */ /* 0x000fe8000d921848 */
[----:B------:R3:W-:Y:S04]  /*16eb0*/  STL.64 [R1+0x2158], R244 ;  /* 0x002158f401007387 */ /* 0x0007e80000100a00 */
[----:B------:R-:W-:Y:S01]  /*16ec0*/  LDGSTS.E [R189+0x1c004], desc[UR8][R80.64], !P3 ;  /* 0x1c00400050bd7fae */ /* 0x000fe2000d921848 */
[----:B------:R-:W-:Y:S01]  /*16ed0*/  ISETP.GE.U32.AND P3, PT, R249, 0x7fffff61, PT ;  /* 0x7fffff61f900780c */ /* 0x000fe20003f66070 */
[----:B-1----:R-:W-:-:S02]  /*16ee0*/  VIADD R249, R250, 0xffffffc3 ;  /* 0xffffffc3faf97836 */ /* 0x002fc40000000000 */
[----:B------:R-:W-:Y:S01]  /*16ef0*/  STL.64 [R1+0x2160], R242 ;  /* 0x002160f201007387 */ /* 0x000fe20000100a00 */
[----:B------:R-:W-:-:S03]  /*16f00*/  IMAD.WIDE R74, R5, 0x4, R54 ;  /* 0x00000004054a7825 */ /* 0x000fc600078e0236 */
[----:B------:R-:W-:Y:S01]  /*16f10*/  STL.64 [R1+0x2168], R240 ;  /* 0x002168f001007387 */ /* 0x000fe20000100a00 */
[----:B------:R-:W-:-:S03]  /*16f20*/  IMAD.WIDE R72, R5, 0x4, R8 ;  /* 0x0000000405487825 */ /* 0x000fc600078e0208 */
[----:B------:R-:W-:Y:S01]  /*16f30*/  STL.64 [R1+0x2170], R238 ;  /* 0x002170ee01007387 */ /* 0x000fe20000100a00 */
[----:B----4-:R-:W-:-:S03]  /*16f40*/  VIADD R250, R10, 0xffffffc2 ;  /* 0xffffffc20afa7836 */ /* 0x010fc60000000000 */
[----:B------:R-:W-:Y:S01]  /*16f50*/  STL.64 [R1+0x2178], R236 ;  /* 0x002178ec01007387 */ /* 0x000fe20000100a00 */
[----:B------:R-:W-:-:S03]  /*16f60*/  LOP3.LUT R5, R3, 0x70, RZ, 0x3c, !PT ;  /* 0x0000007003057812 */ /* 0x000fc600078e3cff */
[----:B------:R-:W-:Y:S04]  /*16f70*/  STL.64 [R1+0x2180], R234 ;  /* 0x002180ea01007387 */ /* 0x000fe80000100a00 */
[----:B------:R-:W-:Y:S04]  /*16f80*/  LDGSTS.E [R189+0x18008], desc[UR8][R78.64], !P2 ;  /* 0x180080004ebd7fae */ /* 0x000fe8000d121848 */
[----:B------:R-:W-:Y:S04]  /*16f90*/  STL.64 [R1+0x2188], R232 ;  /* 0x002188e801007387 */ /* 0x000fe80000100a00 */
[----:B------:R-:W-:Y:S01]  /*16fa0*/  LDGSTS.E [R189+0x1c008], desc[UR8][R76.64], !P2 ;  /* 0x1c0080004cbd7fae */ /* 0x000fe2000d121848 */
[----:B------:R-:W-:Y:S01]  /*16fb0*/  ISETP.GE.U32.AND P2, PT, R249, 0x7fffff44, PT ;  /* 0x7fffff44f900780c */ /* 0x000fe20003f46070 */
[----:B------:R-:W-:-:S02]  /*16fc0*/  IMAD R249, R48, 0x1c, RZ ;  /* 0x0000001c30f97824 */ /* 0x000fc400078e02ff */
[----:B------:R-:W-:Y:S04]  /*16fd0*/  STL.64 [R1+0x2190], R230 ;  /* 0x002190e601007387 */ /* 0x000fe80000100a00 */
[----:B------:R-:W-:Y:S01]  /*16fe0*/  STL.64 [R1+0x2198], R118 ;  /* 0x0021987601007387 */ /* 0x000fe20000100a00 */
[----:B------:R-:W-:-:S03]  /*16ff0*/  IMAD.WIDE R18, R249, 0x4, R54 ;  /* 0x00000004f9127825 */ /* 0x000fc600078e0236 */
[----:B------:R-:W-:Y:S01]  /*17000*/  STL.64 [R1+0x21a0], R116 ;  /* 0x0021a07401007387 */ /* 0x000fe20000100a00 */
[----:B------:R-:W-:-:S03]  /*17010*/  VIADD R5, R5, UR61 ;  /* 0x0000003d05057c36 */ /* 0x000fc60008000000 */
[----:B------:R-:W-:Y:S01]  /*17020*/  STL.64 [R1+0x21a8], R114 ;  /* 0x0021a87201007387 */ /* 0x000fe20000100a00 */
[----:B------:R-:W-:-:S03]  /*17030*/  IMAD.WIDE R16, R249, 0x4, R8 ;  /* 0x00000004f9107825 */ /* 0x000fc600078e0208 */
[----:B------:R-:W-:Y:S01]  /*17040*/  LDGSTS.E [R189+0x1800c], desc[UR8][R74.64], !P6 ;  /* 0x1800c0004abd7fae */ /* 0x000fe2000f121848 */
[----:B------:R-:W-:-:S03]  /*17050*/  IMAD R249, R48, 0x1d, RZ ;  /* 0x0000001d30f97824 */ /* 0x000fc600078e02ff */
[----:B------:R-:W-:Y:S04]  /*17060*/  STL.64 [R1+0x21b0], R112 ;  /* 0x0021b07001007387 */ /* 0x000fe80000100a00 */
[----:B------:R-:W-:Y:S01]  /*17070*/  LDGSTS.E [R189+0x1c00c], desc[UR8][R72.64], !P6 ;  /* 0x1c00c00048bd7fae */ /* 0x000fe2000f121848 */
[----:B------:R-:W-:Y:S02]  /*17080*/  ISETP.GE.U32.AND P6, PT, R250, 0x7fffff43, PT ;  /* 0x7fffff43fa00780c */ /* 0x000fe40003fc6070 */
[----:B--2---:R-:W-:Y:S01]  /*17090*/  IADD3 R250, R251, -0x3f, RZ ;  /* 0xffffffc1fbfa7810 */ /* 0x004fe20007ffe0ff */
[----:B------:R-:W-:Y:S01]  /*170a0*/  STL.64 [R1+0x21b8], R110 ;  /* 0x0021b86e01007387 */ /* 0x000fe20000100a00 */
[----:B------:R-:W1:Y:S03]  /*170b0*/  LDC R251, c[0x0][0x230] ;  /* 0x00008c00fffb7b82 */ /* 0x000e660000000800 */
[----:B------:R-:W-:Y:S04]  /*170c0*/  STL.64 [R1+0x21c0], R108 ;  /* 0x0021c06c01007387 */ /* 0x000fe80000100a00 */
[----:B------:R-:W-:Y:S01]  /*170d0*/  STL.64 [R1+0x21c8], R106 ;  /* 0x0021c86a01007387 */ /* 0x000fe20000100a00 */
[----:B------:R-:W-:-:S03]  /*170e0*/  IMAD.WIDE R14, R249, 0x4, R54 ;  /* 0x00000004f90e7825 */ /* 0x000fc600078e0236 */
[----:B------:R-:W-:Y:S01]  /*170f0*/  STL.64 [R1+0x21d0], R104 ;  /* 0x0021d06801007387 */ /* 0x000fe20000100a00 */
[----:B------:R-:W-:-:S03]  /*17100*/  IMAD.WIDE R12, R249, 0x4, R8 ;  /* 0x00000004f90c7825 */ /* 0x000fc600078e0208 */
[----:B------:R-:W-:Y:S01]  /*17110*/  STL.64 [R1+0x21d8], R144 ;  /* 0x0021d89001007387 */ /* 0x000fe20000100a00 */
[----:B------:R-:W-:-:S03]  /*17120*/  IMAD R249, R48, 0x1e, RZ ;  /* 0x0000001e30f97824 */ /* 0x000fc600078e02ff */
[----:B------:R-:W-:Y:S04]  /*17130*/  STL.64 [R1+0x21e0], R120 ;  /* 0x0021e07801007387 */ /* 0x000fe80000100a00 */
[----:B------:R2:W-:Y:S04]  /*17140*/  LDGSTS.E [R5], desc[UR8][R18.64], !P5 ;  /* 0x0000000012057fae */ /* 0x0005e8000e921848 */
[----:B------:R-:W-:Y:S04]  /*17150*/  STL.64 [R1+0x21e8], R122 ;  /* 0x0021e87a01007387 */ /* 0x000fe80000100a00 */
[----:B------:R-:W-:Y:S01]  /*17160*/  LDGSTS.E [R5+0x4000], desc[UR8][R16.64], !P5 ;  /* 0x0400000010057fae */ /* 0x000fe2000e921848 */
[----:B------:R-:W-:Y:S01]  /*17170*/  ISETP.GE.U32.AND P5, PT, R250, 0x7fffff42, PT ;  /* 0x7fffff42fa00780c */ /* 0x000fe20003fa6070 */
[----:B---3--:R-:W-:-:S02]  /*17180*/  VIADD R250, R252, 0xffffffc0 ;  /* 0xffffffc0fcfa7836 */ /* 0x008fc40000000000 */
[----:B------:R-:W-:Y:S01]  /*17190*/  STL.64 [R1+0x21f0], R124 ;  /* 0x0021f07c01007387 */ /* 0x000fe20000100a00 */
[----:B------:R-:W3:Y:S03]  /*171a0*/  LDC R252, c[0x0][0x230] ;  /* 0x00008c00fffc7b82 */ /* 0x000ee60000000800 */
[----:B------:R-:W-:Y:S01]  /*171b0*/  STL.64 [R1+0x21f8], R126 ;  /* 0x0021f87e01007387 */ /* 0x000fe20000100a00 */
[----:B------:R-:W-:-:S03]  /*171c0*/  IMAD.WIDE R10, R249, 0x4, R54 ;  /* 0x00000004f90a7825 */ /* 0x000fc600078e0236 */
[----:B------:R-:W-:Y:S01]  /*171d0*/  STL.64 [R1+0x2200], R128 ;  /* 0x0022008001007387 */ /* 0x000fe20000100a00 */
[----:B------:R-:W-:-:S03]  /*171e0*/  IMAD.WIDE R244, R249, 0x4, R8 ;  /* 0x00000004f9f47825 */ /* 0x000fc600078e0208 */
[----:B------:R-:W-:Y:S01]  /*171f0*/  STL.64 [R1+0x2208], R130 ;  /* 0x0022088201007387 */ /* 0x000fe20000100a00 */
[----:B------:R-:W-:-:S03]  /*17200*/  IMAD R249, R48, 0x1f, RZ ;  /* 0x0000001f30f97824 */ /* 0x000fc600078e02ff */
[----:B------:R-:W-:Y:S04]  /*17210*/  STL.64 [R1+0x2210], R132 ;  /* 0x0022108401007387 */ /* 0x000fe80000100a00 */
[----:B------:R4:W-:Y:S04]  /*17220*/  LDGSTS.E [R5+0x4], desc[UR8][R14.64], !P1 ;  /* 0x000040000e057fae */ /* 0x0009e8000c921848 */
[----:B------:R-:W-:Y:S04]  /*17230*/  STL.64 [R1+0x2218], R174 ;  /* 0x002218ae01007387 */ /* 0x000fe80000100a00 */
[----:B------:R4:W-:Y:S01]  /*17240*/  LDGSTS.E [R5+0x4004], desc[UR8][R12.64], !P1 ;  /* 0x040040000c057fae */ /* 0x0009e2000c921848 */
[----:B------:R-:W-:Y:S01]  /*17250*/  ISETP.GE.U32.AND P1, PT, R250, 0x7fffff41, PT ;  /* 0x7fffff41fa00780c */ /* 0x000fe20003f26070 */
[----:B------:R-:W-:-:S02]  /*17260*/  VIADD R250, R41, 0xffffffa3 ;  /* 0xffffffa329fa7836 */ /* 0x000fc40000000000 */
[----:B------:R2:W-:Y:S01]  /*17270*/  STL.64 [R1+0x1b68], R2 ;  /* 0x001b680201007387 */ /* 0x0005e20000100a00 */
[----:B------:R-:W-:-:S03]  /*17280*/  IMAD.WIDE R172, R249, 0x4, R54 ;  /* 0x00000004f9ac7825 */ /* 0x000fc600078e0236 */
[----:B------:R-:W-:Y:S01]  /*17290*/  LDGSTS.E [R5+0x8], desc[UR8][R10.64], !P4 ;  /* 0x000080000a057fae */ /* 0x000fe2000e121848 */
[----:B------:R-:W-:-:S03]  /*172a0*/  IMAD.WIDE R170, R249, 0x4, R8 ;  /* 0x00000004f9aa7825 */ /* 0x000fc600078e0208 */
[----:B------:R4:W-:Y:S01]  /*172b0*/  LDGSTS.E [R5+0x4008], desc[UR8][R244.64], !P4 ;  /* 0x04008000f4057fae */ /* 0x0009e2000e121848 */
[----:B--2---:R-:W2:Y:S01]  /*172c0*/  LDC R3, c[0x0][0x230] ;  /* 0x00008c00ff037b82 */ /* 0x004ea20000000800 */
[----:B------:R-:W-:Y:S01]  /*172d0*/  ISETP.GE.U32.AND P4, PT, R250, 0x7fffff24, PT ;  /* 0x7fffff24fa00780c */ /* 0x000fe20003f86070 */
[----:B------:R-:W-:Y:S01]  /*172e0*/  VIADD R250, R40, 0xffffffa2 ;  /* 0xffffffa228fa7836 */ /* 0x000fe20000000000 */
[----:B------:R4:W-:Y:S01]  /*172f0*/  LDGSTS.E [R5+0xc], desc[UR8][R172.64], !P3 ;  /* 0x0000c000ac057fae */ /* 0x0009e2000d921848 */
[----:B------:R-:W-:-:S03]  /*17300*/  IMAD R249, R48, 0x3c, RZ ;  /* 0x0000003c30f97824 */ /* 0x000fc600078e02ff */
[----:B------:R4:W-:Y:S01]  /*17310*/  LDGSTS.E [R5+0x400c], desc[UR8][R170.64], !P3 ;  /* 0x0400c000aa057fae */ /* 0x0009e2000d921848 */
[----:B------:R-:W4:Y:S01]  /*17320*/  LDC R2, c[0x0][0x230] ;  /* 0x00008c00ff027b82 */ /* 0x000f220000000800 */
[----:B------:R-:W-:Y:S01]  /*17330*/  ISETP.GE.U32.AND P3, PT, R250, 0x7fffff23, PT ;  /* 0x7fffff23fa00780c */ /* 0x000fe20003f66070 */
[----:B------:R-:W-:Y:S01]  /*17340*/  IMAD.WIDE R164, R249, 0x4, R54 ;  /* 0x00000004f9a47825 */ /* 0x000fe200078e0236 */
[----:B-1----:R-:W-:-:S03]  /*17350*/  IADD3 R250, R251, -0x5f, RZ ;  /* 0xffffffa1fbfa7810 */ /* 0x002fc60007ffe0ff */
[----:B------:R-:W-:Y:S01]  /*17360*/  IMAD.WIDE R166, R249, 0x4, R8 ;  /* 0x00000004f9a67825 */ /* 0x000fe200078e0208 */
[----:B------:R1:W-:Y:S01]  /*17370*/  LDGSTS.E [R5+0x8000], desc[UR8][R164.64], !P2 ;  /* 0x08000000a4057fae */ /* 0x0003e2000d121848 */
[----:B------:R-:W1:Y:S02]  /*17380*/  LDC R251, c[0x0][0x230] ;  /* 0x00008c00fffb7b82 */ /* 0x000e640000000800 */
[----:B------:R-:W-:Y:S01]  /*17390*/  IMAD R249, R48, 0x3d, RZ ;  /* 0x0000003d30f97824 */ /* 0x000fe200078e02ff */
[----:B------:R1:W-:Y:S01]  /*173a0*/  LDGSTS.E [R5+0xc000], desc[UR8][R166.64], !P2 ;  /* 0x0c000000a6057fae */ /* 0x0003e2000d121848 */
[----:B------:R-:W-:Y:S02]  /*173b0*/  ISETP.GE.U32.AND P2, PT, R250, 0x7fffff22, PT ;  /* 0x7fffff22fa00780c */ /* 0x000fe40003f46070 */
[----:B------:R-:W-:-:S04]  /*173c0*/  IMAD.WIDE R40, R249, 0x4, R54 ;  /* 0x00000004f9287825 */ /* 0x000fc800078e0236 */
[----:B------:R-:W-:Y:S01]  /*173d0*/  IMAD.WIDE R44, R249, 0x4, R8 ;  /* 0x00000004f92c7825 */ /* 0x000fe200078e0208 */
[----:B------:R1:W-:Y:S03]  /*173e0*/  LDGSTS.E [R5+0x8004], desc[UR8][R40.64], !P6 ;  /* 0x0800400028057fae */ /* 0x0003e6000f121848 */
[----:B------:R-:W-:Y:S01]  /*173f0*/  IMAD R249, R48, 0x3e, RZ ;  /* 0x0000003e30f97824 */ /* 0x000fe200078e02ff */
[----:B------:R1:W-:Y:S01]  /*17400*/  LDGSTS.E [R5+0xc004], desc[UR8][R44.64], !P6 ;  /* 0x0c0040002c057fae */ /* 0x0003e2000f121848 */
[----:B---3--:R-:W-:Y:S02]  /*17410*/  VIADD R250, R252, 0xffffffa0 ;  /* 0xffffffa0fcfa7836 */ /* 0x008fe40000000000 */
[C---:B------:R-:W-:Y:S01]  /*17420*/  IMAD.WIDE R46, R249.reuse, 0x4, R54 ;  /* 0x00000004f92e7825 */ /* 0x040fe200078e0236 */
[----:B------:R-:W3:Y:S02]  /*17430*/  LDC R252, c[0x0][0x230] ;  /* 0x00008c00fffc7b82 */ /* 0x000ee40000000800 */
[----:B------:R-:W-:Y:S01]  /*17440*/  ISETP.GE.U32.AND P6, PT, R250, 0x7fffff21, PT ;  /* 0x7fffff21fa00780c */ /* 0x000fe20003fc6070 */
[----:B------:R-:W-:Y:S01]  /*17450*/  IMAD.WIDE R50, R249, 0x4, R8 ;  /* 0x00000004f9327825 */ /* 0x000fe200078e0208 */
[----:B------:R3:W-:Y:S03]  /*17460*/  LDGSTS.E [R5+0x8008], desc[UR8][R46.64], !P5 ;  /* 0x080080002e057fae */ /* 0x0007e6000e921848 */
[----:B--2---:R-:W-:Y:S01]  /*17470*/  VIADD R249, R3, 0xffffff83 ;  /* 0xffffff8303f97836 */ /* 0x004fe20000000000 */
[----:B------:R2:W-:Y:S01]  /*17480*/  LDGSTS.E [R5+0xc008], desc[UR8][R50.64], !P5 ;  /* 0x0c00800032057fae */ /* 0x0005e2000e921848 */
[----:B------:R-:W-:-:S03]  /*17490*/  IMAD R250, R48, 0x3f, RZ ;  /* 0x0000003f30fa7824 */ /* 0x000fc600078e02ff */
[----:B------:R-:W-:Y:S01]  /*174a0*/  ISETP.GE.U32.AND P5, PT, R249, 0x7fffff04, PT ;  /* 0x7fffff04f900780c */ /* 0x000fe20003fa6070 */
[----:B------:R-:W-:-:S04]  /*174b0*/  IMAD.WIDE R182, R250, 0x4, R54 ;  /* 0x00000004fab67825 */ /* 0x000fc800078e0236 */
[----:B------:R-:W-:Y:S01]  /*174c0*/  IMAD.WIDE R180, R250, 0x4, R8 ;  /* 0x00000004fab47825 */ /* 0x000fe200078e0208 */
[----:B------:R2:W-:Y:S03]  /*174d0*/  LDGSTS.E [R5+0x800c], desc[UR8][R182.64], !P1 ;  /* 0x0800c000b6057fae */ /* 0x0005e6000c921848 */
[----:B------:R-:W-:Y:S01]  /*174e0*/  IMAD R249, R48, 0x5c, RZ ;  /* 0x0000005c30f97824 */ /* 0x000fe200078e02ff */
[----:B------:R2:W-:Y:S01]  /*174f0*/  LDGSTS.E [R5+0xc00c], desc[UR8][R180.64], !P1 ;  /* 0x0c00c000b4057fae */ /* 0x0005e2000c921848 */
[----:B----4-:R-:W-:Y:S02]  /*17500*/  VIADD R250, R2, 0xffffff82 ;  /* 0xffffff8202fa7836 */ /* 0x010fe40000000000 */
[C---:B------:R-:W-:Y:S01]  /*17510*/  IMAD.WIDE R196, R249.reuse, 0x4, R54 ;  /* 0x00000004f9c47825 */ /* 0x040fe200078e0236 */
[----:B------:R-:W4:Y:S02]  /*17520*/  LDC R2, c[0x0][0x230] ;  /* 0x00008c00ff027b82 */ /* 0x000f240000000800 */
[----:B------:R-:W-:Y:S01]  /*17530*/  ISETP.GE.U32.AND P1, PT, R250, 0x7fffff03, PT ;  /* 0x7fffff03fa00780c */ /* 0x000fe20003f26070 */
[----:B------:R-:W-:Y:S01]  /*17540*/  IMAD.WIDE R194, R249, 0x4, R8 ;  /* 0x00000004f9c27825 */ /* 0x000fe200078e0208 */
[----:B-1----:R-:W-:Y:S01]  /*17550*/  IADD3 R250, R251, -0x7f, RZ ;  /* 0xffffff81fbfa7810 */ /* 0x002fe20007ffe0ff */
[----:B------:R-:W-:Y:S02]  /*17560*/  LDGSTS.E [R5+0x10000], desc[UR8][R196.64], !P4 ;  /* 0x10000000c4057fae */ /* 0x000fe4000e121848 */
[----:B------:R-:W-:-:S02]  /*17570*/  IMAD R249, R48, 0x5d, RZ ;  /* 0x0000005d30f97824 */ /* 0x000fc400078e02ff */
[----:B------:R-:W-:Y:S01]  /*17580*/  LDGSTS.E [R5+0x14000], desc[UR8][R194.64], !P4 ;  /* 0x14000000c2057fae */ /* 0x000fe2000e121848 */
[----:B------:R-:W-:Y:S01]  /*17590*/  ISETP.GE.U32.AND P4, PT, R250, 0x7fffff02, PT ;  /* 0x7fffff02fa00780c */ /* 0x000fe20003f86070 */
[----:B------:R-:W-:Y:S02]  /*175a0*/  IMAD R250, R48, 0x5e, RZ ;  /* 0x0000005e30fa7824 */ /* 0x000fe400078e02ff */
[----:B------:R-:W-:-:S04]  /*175b0*/  IMAD.WIDE R192, R249, 0x4, R54 ;  /* 0x00000004f9c07825 */ /* 0x000fc800078e0236 */
[----:B------:R-:W-:Y:S01]  /*175c0*/  IMAD.WIDE R190, R249, 0x4, R8 ;  /* 0x00000004f9be7825 */ /* 0x000fe200078e0208 */
[----:B------:R-:W-:Y:S03]  /*175d0*/  LDGSTS.E [R5+0x10004], desc[UR8][R192.64], !P3 ;  /* 0x10004000c0057fae */ /* 0x000fe6000d921848 */
[C---:B------:R-:W-:Y:S01]  /*175e0*/  IMAD.WIDE R186, R250.reuse, 0x4, R54 ;  /* 0x00000004faba7825 */ /* 0x040fe200078e0236 */
[----:B------:R-:W-:Y:S03]  /*175f0*/  LDGSTS.E [R5+0x14004], desc[UR8][R190.64], !P3 ;  /* 0x14004000be057fae */ /* 0x000fe6000d921848 */
[----:B------:R-:W-:Y:S01]  /*17600*/  IMAD.WIDE R184, R250, 0x4, R8 ;  /* 0x00000004fab87825 */ /* 0x000fe200078e0208 */
[----:B------:R-:W-:Y:S03]  /*17610*/  LDGSTS.E [R5+0x10008], desc[UR8][R186.64], !P2 ;  /* 0x10008000ba057fae */ /* 0x000fe6000d121848 */
[----:B---3--:R-:W-:Y:S01]  /*17620*/  VIADD R249, R252, 0xffffff80 ;  /* 0xffffff80fcf97836 */ /* 0x008fe20000000000 */
[----:B------:R-:W-:Y:S01]  /*17630*/  LDGSTS.E [R5+0x14008], desc[UR8][R184.64], !P2 ;  /* 0x14008000b8057fae */ /* 0x000fe2000d121848 */
[----:B------:R-:W-:-:S02]  /*17640*/  IMAD R250, R48, 0x7c, RZ ;  /* 0x0000007c30fa7824 */ /* 0x000fc400078e02ff */
[C---:B------:R-:W-:Y:S01]  /*17650*/  IMAD R251, R48.reuse, 0x7d, RZ ;  /* 0x0000007d30fb7824 */ /* 0x040fe200078e02ff */
[----:B------:R-:W-:Y:S01]  /*17660*/  ISETP.GE.U32.AND P3, PT, R249, 0x7fffff01, PT ;  /* 0x7fffff01f900780c */ /* 0x000fe20003f66070 */
[C---:B------:R-:W-:Y:S01]  /*17670*/  IMAD R252, R48.reuse, 0x7e, RZ ;  /* 0x0000007e30fc7824 */ /* 0x040fe200078e02ff */
[----:B------:R-:W-:Y:S01]  /*17680*/  ISETP.GE.AND P2, PT, R71, R249, PT ;  /* 0x000000f94700720c */ /* 0x000fe20003f46270 */
[C---:B------:R-:W-:Y:S02]  /*17690*/  IMAD R249, R48.reuse, 0x5f, RZ ;  /* 0x0000005f30f97824 */ /* 0x040fe400078e02ff */
[----:B------:R-:W-:Y:S01]  /*176a0*/  IMAD R104, R48, 0x7f, RZ ;  /* 0x0000007f30687824 */ /* 0x000fe200078e02ff */
[----:B------:R-:W-:Y:S01]  /*176b0*/  MOV R148, R66 ;  /* 0x0000004200947202 */ /* 0x000fe20000000f00 */
[----:B------:R-:W-:Y:S01]  /*176c0*/  IMAD.U32 R48, RZ, RZ, UR7 ;  /* 0x00000007ff307e24 */ /* 0x000fe2000f8e00ff */
[----:B------:R-:W-:Y:S01]  /*176d0*/  MOV R238, R58 ;  /* 0x0000003a00ee7202 */ /* 0x000fe20000000f00 */
[----:B------:R-:W-:-:S02]  /*176e0*/  IMAD.MOV.U32 R146, RZ, RZ, R68 ;  /* 0x000000ffff927224 */ /* 0x000fc400078e0044 */
[----:B------:R-:W-:Y:S02]  /*176f0*/  IMAD.MOV.U32 R147, RZ, RZ, R69 ;  /* 0x000000ffff937224 */ /* 0x000fe400078e0045 */
[----:B------:R-:W-:Y:S02]  /*17700*/  IMAD.MOV.U32 R149, RZ, RZ, R67 ;  /* 0x000000ffff957224 */ /* 0x000fe400078e0043 */
[----:B------:R-:W-:Y:S02]  /*17710*/  IMAD.MOV.U32 R178, RZ, RZ, R64 ;  /* 0x000000ffffb27224 */ /* 0x000fe400078e0040 */
[----:B------:R-:W-:Y:S01]  /*17720*/  IMAD.MOV.U32 R179, RZ, RZ, R65 ;  /* 0x000000ffffb37224 */ /* 0x000fe200078e0041 */
[----:B------:R-:W-:Y:S01]  /*17730*/  MOV R176, R62 ;  /* 0x0000003e00b07202 */ /* 0x000fe20000000f00 */
[----:B------:R-:W-:Y:S02]  /*17740*/  IMAD.MOV.U32 R236, RZ, RZ, R60 ;  /* 0x000000ffffec7224 */ /* 0x000fe400078e003c */
[----:B------:R-:W-:-:S02]  /*17750*/  IMAD.MOV.U32 R237, RZ, RZ, R61 ;  /* 0x000000ffffed7224 */ /* 0x000fc400078e003d */
[----:B------:R-:W-:Y:S02]  /*17760*/  IMAD.MOV.U32 R239, RZ, RZ, R59 ;  /* 0x000000ffffef7224 */ /* 0x000fe400078e003b */
[----:B------:R-:W-:-:S04]  /*17770*/  IMAD.WIDE R70, R250, 0x4, R54 ;  /* 0x00000004fa467825 */ /* 0x000fc800078e0236 */
[----:B------:R-:W-:-:S04]  /*17780*/  IMAD.WIDE R66, R251, 0x4, R54 ;  /* 0x00000004fb427825 */ /* 0x000fc800078e0236 */
[----:B------:R-:W-:-:S04]  /*17790*/  IMAD.WIDE R68, R250, 0x4, R8 ;  /* 0x00000004fa447825 */ /* 0x000fc800078e0208 */
[----:B------:R-:W-:-:S04]  /*177a0*/  IMAD.WIDE R64, R251, 0x4, R8 ;  /* 0x00000004fb407825 */ /* 0x000fc800078e0208 */
[----:B------:R-:W-:Y:S02]  /*177b0*/  IMAD.MOV.U32 R177, RZ, RZ, R63 ;  /* 0x000000ffffb17224 */ /* 0x000fe400078e003f */
[----:B------:R-:W-:Y:S01]  /*177c0*/  IMAD.MOV.U32 R241, RZ, RZ, R57 ;  /* 0x000000fffff17224 */ /* 0x000fe200078e0039 */
[----:B----4-:R-:W-:Y:S01]  /*177d0*/  IADD3 R57, R2, -0x81, RZ ;  /* 0xffffff7f02397810 */ /* 0x010fe20007ffe0ff */
[----:B------:R-:W-:-:S04]  /*177e0*/  IMAD.WIDE R58, R104, 0x4, R54 ;  /* 0x00000004683a7825 */ /* 0x000fc800078e0236 */
[----:B------:R-:W-:Y:S01]  /*177f0*/  IMAD.WIDE R250, R104, 0x4, R8 ;  /* 0x0000000468fa7825 */ /* 0x000fe200078e0208 */
[----:B------:R-:W-:-:S03]  /*17800*/  MOV R242, R52 ;  /* 0x0000003400f27202 */ /* 0x000fc60000000f00 */
[----:B------:R-:W-:-:S04]  /*17810*/  IMAD.WIDE R246, R249, 0x4, R54 ;  /* 0x00000004f9f67825 */ /* 0x000fc800078e0236 */
[----:B------:R-:W-:Y:S02]  /*17820*/  IMAD.MOV.U32 R240, RZ, RZ, R56 ;  /* 0x000000fffff07224 */ /* 0x000fe400078e0038 */
[----:B------:R-:W-:Y:S02]  /*17830*/  IMAD.MOV.U32 R243, RZ, RZ, R53 ;  /* 0x000000fffff37224 */ /* 0x000fe400078e0035 */
[----:B------:R-:W-:Y:S02]  /*17840*/  IMAD.MOV.U32 R168, RZ, RZ, R6 ;  /* 0x000000ffffa87224 */ /* 0x000fe400078e0006 */
[----:B------:R-:W-:Y:S01]  /*17850*/  IMAD.MOV.U32 R169, RZ, RZ, R7 ;  /* 0x000000ffffa97224 */ /* 0x000fe200078e0007 */
[----:B------:R-:W-:Y:S01]  /*17860*/  MOV R132, R146 ;  /* 0x0000009200847202 */ /* 0x000fe20000000f00 */
[--C-:B------:R-:W-:Y:S01]  /*17870*/  IMAD.WIDE R62, R252, 0x4, R54.reuse ;  /* 0x00000004fc3e7825 */ /* 0x100fe200078e0236 */
[----:B------:R-:W-:Y:S01]  /*17880*/  LDGSTS.E [R5+0x1000c], desc[UR8][R246.64], !P6 ;  /* 0x1000c000f6057fae */ /* 0x000fe2000f121848 */
[----:B------:R-:W1:Y:S02]  /*17890*/  LDC R56, c[0x0][0x230] ;  /* 0x00008c00ff387b82 */ /* 0x000e640000000800 */
[----:B------:R-:W-:-:S04]  /*178a0*/  IMAD.WIDE R104, R48, 0x4, R54 ;  /* 0x0000000430687825 */ /* 0x000fc800078e0236 */
[--C-:B------:R-:W-:Y:S02]  /*178b0*/  IMAD.WIDE R2, R249, 0x4, R8.reuse ;  /* 0x00000004f9027825 */ /* 0x100fe400078e0208 */
[----:B------:R-:W3:Y:S02]  /*178c0*/  LDC R53, c[0x0][0x230] ;  /* 0x00008c00ff357b82 */ /* 0x000ee40000000800 */
[----:B------:R-:W-:-:S04]  /*178d0*/  IMAD.WIDE R60, R252, 0x4, R8 ;  /* 0x00000004fc3c7825 */ /* 0x000fc800078e0208 */
[C---:B------:R-:W-:Y:S01]  /*178e0*/  IMAD.WIDE R54, R48.reuse, 0x4, R8 ;  /* 0x0000000430367825 */ /* 0x040fe200078e0208 */
[----:B------:R4:W-:Y:S01]  /*178f0*/  STL.64 [R1+0x10a8], R104 ;  /* 0x0010a86801007387 */ /* 0x0009e20000100a00 */
[----:B------:R-:W3:Y:S02]  /*17900*/  LDC R7, c[0x0][0x230] ;  /* 0x00008c00ff077b82 */ /* 0x000ee40000000800 */
[C---:B------:R-:W-:Y:S01]  /*17910*/  IMAD.WIDE R8, R48.reuse, 0x4, R236 ;  /* 0x0000000430087825 */ /* 0x040fe200078e02ec */
[----:B------:R2:W-:Y:S04]  /*17920*/  STL.64 [R1+0x10b0], R54 ;  /* 0x0010b03601007387 */ /* 0x0005e80000100a00 */
[----:B------:R2:W-:Y:S01]  /*17930*/  STL.64 [R1+0xc48], R8 ;  /* 0x000c480801007387 */ /* 0x0005e20000100a00 */
[----:B------:R-:W-:Y:S01]  /*17940*/  IMAD.MOV.U32 R174, RZ, RZ, R148 ;  /* 0x000000ffffae7224 */ /* 0x000fe200078e0094 */
[----:B------:R-:W3:Y:S01]  /*17950*/  LDC R52, c[0x0][0x230] ;  /* 0x00008c00ff347b82 */ /* 0x000ee20000000800 */
[C---:B----4-:R-:W-:Y:S01]  /*17960*/  IMAD.WIDE R104, R48.reuse, 0x4, R238 ;  /* 0x0000000430687825 */ /* 0x050fe200078e02ee */
[----:B------:R4:W-:Y:S03]  /*17970*/  LDGSTS.E [R5+0x1400c], desc[UR8][R2.64], !P6 ;  /* 0x1400c00002057fae */ /* 0x0009e6000f121848 */
[C---:B--2---:R-:W-:Y:S01]  /*17980*/  IMAD.WIDE R54, R48.reuse, 0x4, R240 ;  /* 0x0000000430367825 */ /* 0x044fe200078e02f0 */
[----:B------:R2:W-:Y:S02]  /*17990*/  STL.64 [R1+0xc40], R104 ;  /* 0x000c406801007387 */ /* 0x0005e40000100a00 */
[----:B------:R-:W3:Y:S01]  /*179a0*/  LDC R6, c[0x0][0x230] ;  /* 0x00008c00ff067b82 */ /* 0x000ee20000000800 */
[C---:B------:R-:W-:Y:S01]  /*179b0*/  IMAD.WIDE R8, R48.reuse, 0x4, R242 ;  /* 0x0000000430087825 */ /* 0x040fe200078e02f2 */
[----:B------:R4:W-:Y:S04]  /*179c0*/  STL.64 [R1+0xc38], R54 ;  /* 0x000c383601007387 */ /* 0x0009e80000100a00 */
[----:B------:R1:W-:Y:S01]  /*179d0*/  STL.64 [R1+0xc30], R8 ;  /* 0x000c300801007387 */ /* 0x0003e20000100a00 */
[----:B--2---:R-:W-:-:S03]  /*179e0*/  IMAD.WIDE R104, R48, 0x4, R168 ;  /* 0x0000000430687825 */ /* 0x004fc600078e02a8 */
[----:B------:R-:W-:Y:S01]  /*179f0*/  LDGSTS.E [R5+0x18000], desc[UR8][R70.64], !P5 ;  /* 0x1800000046057fae */ /* 0x000fe2000e921848 */
[----:B----4-:R-:W-:-:S03]  /*17a00*/  IMAD.WIDE R54, R48, 0x4, R176 ;  /* 0x0000000430367825 */ /* 0x010fc600078e02b0 */
[----:B------:R2:W-:Y:S01]  /*17a10*/  STL.64 [R1+0xc28], R104 ;  /* 0x000c286801007387 */ /* 0x0005e20000100a00 */
[----:B-1----:R-:W-:-:S03]  /*17a20*/  IMAD.WIDE R8, R48, 0x4, R178 ;  /* 0x0000000430087825 */ /* 0x002fc600078e02b2 */
[----:B------:R-:W-:Y:S04]  /*17a30*/  STL.64 [R1+0xc20], R54 ;  /* 0x000c203601007387 */ /* 0x000fe80000100a00 */
[----:B------:R1:W-:Y:S04]  /*17a40*/  STL.64 [R1+0xc18], R8 ;  /* 0x000c180801007387 */ /* 0x0003e80000100a00 */
[----:B------:R-:W4:Y:S04]  /*17a50*/  LDL.LU.64 R130, [R1+0xc00] ;  /* 0x000c000001827983 */ /* 0x000f280000300a00 */
[----:B------:R-:W3:Y:S04]  /*17a60*/  LDL.LU.64 R128, [R1+0xbf8] ;  /* 0x000bf80001807983 */ /* 0x000ee80000300a00 */
[----:B------:R-:W3:Y:S04]  /*17a70*/  LDL.LU.64 R126, [R1+0xbf0] ;  /* 0x000bf000017e7983 */ /* 0x000ee80000300a00 */
[----:B------:R-:W3:Y:S04]  /*17a80*/  LDL.LU.64 R124, [R1+0xbe8] ;  /* 0x000be800017c7983 */ /* 0x000ee80000300a00 */
[----:B------:R-:W3:Y:S04]  /*17a90*/  LDL.LU.64 R122, [R1+0xbe0] ;  /* 0x000be000017a7983 */ /* 0x000ee80000300a00 */
[----:B------:R-:W3:Y:S04]  /*17aa0*/  LDL.LU.64 R120, [R1+0xbd8] ;  /* 0x000bd80001787983 */ /* 0x000ee80000300a00 */
[----:B------:R-:W3:Y:S04]  /*17ab0*/  LDL.LU.64 R144, [R1+0xbd0] ;  /* 0x000bd00001907983 */ /* 0x000ee80000300a00 */
[----:B--2---:R-:W2:Y:S04]  /*17ac0*/  LDL.LU.64 R104, [R1+0xbc8] ;  /* 0x000bc80001687983 */ /* 0x004ea80000300a00 */
[----:B------:R-:W2:Y:S04]  /*17ad0*/  LDL.LU.64 R106, [R1+0xbc0] ;  /* 0x000bc000016a7983 */ /* 0x000ea80000300a00 */
        /* <DEDUP_REMOVED lines=9> */
[----:B------:R-:W2:Y:S01]  /*17b70*/  LDL.LU.64 R236, [R1+0xb70] ;  /* 0x000b700001ec7983 */ /* 0x000ea20000300a00 */
[----:B------:R-:W-:-:S03]  /*17b80*/  IMAD.MOV.U32 R175, RZ, RZ, R149 ;  /* 0x000000ffffaf7224 */ /* 0x000fc600078e0095 */
[----:B------:R-:W2:Y:S01]  /*17b90*/  LDL.LU.64 R238, [R1+0xb68] ;  /* 0x000b680001ee7983 */ /* 0x000ea20000300a00 */
[----:B------:R-:W-:-:S03]  /*17ba0*/  IMAD.MOV.U32 R133, RZ, RZ, R147 ;  /* 0x000000ffff857224 */ /* 0x000fc600078e0093 */
[----:B------:R-:W2:Y:S01]  /*17bb0*/  LDL.LU.64 R240, [R1+0xb60] ;  /* 0x000b600001f07983 */ /* 0x000ea20000300a00 */
[----:B------:R-:W-:-:S03]  /*17bc0*/  IMAD.WIDE R174, R48, 0x4, R174 ;  /* 0x0000000430ae7825 */ /* 0x000fc600078e02ae */
[----:B------:R-:W2:Y:S04]  /*17bd0*/  LDL.LU.64 R242, [R1+0xb58] ;  /* 0x000b580001f27983 */ /* 0x000ea80000300a00 */
[----:B-1----:R-:W2:Y:S01]  /*17be0*/  LDL.LU.64 R8, [R1+0xb50] ;  /* 0x000b500001087983 */ /* 0x002ea20000300a00 */
[----:B------:R-:W-:-:S03]  /*17bf0*/  IMAD.WIDE R132, R48, 0x4, R132 ;  /* 0x0000000430847825 */ /* 0x000fc600078e0284 */
[----:B------:R-:W2:Y:S04]  /*17c00*/  LDL.LU.64 R54, [R1+0xb48] ;  /* 0x000b480001367983 */ /* 0x000ea80000300a00 */
[----:B------:R-:W2:Y:S04]  /*17c10*/  LDL.LU.64 R168, [R1+0xb40] ;  /* 0x000b400001a87983 */ /* 0x000ea80000300a00 */
[----:B------:R-:W2:Y:S04]  /*17c20*/  LDL.LU.64 R176, [R1+0xb38] ;  /* 0x000b380001b07983 */ /* 0x000ea80000300a00 */
[----:B------:R-:W2:Y:S04]  /*17c30*/  LDL.LU.64 R178, [R1+0xb30] ;  /* 0x000b300001b27983 */ /* 0x000ea80000300a00 */
[----:B------:R-:W2:Y:S04]  /*17c40*/  LDL.LU.64 R148, [R1+0xb28] ;  /* 0x000b280001947983 */ /* 0x000ea80000300a00 */
[----:B------:R-:W2:Y:S04]  /*17c50*/  LDL.LU.64 R146, [R1+0xb20] ;  /* 0x000b200001927983 */ /* 0x000ea80000300a00 */
[----:B------:R1:W-:Y:S01]  /*17c60*/  STL.64 [R1+0xc10], R174 ;  /* 0x000c10ae01007387 */ /* 0x0003e20000100a00 */
[----:B------:R-:W-:-:S03]  /*17c70*/  IMAD.WIDE R20, R48, 0x4, R20 ;  /* 0x0000000430147825 */ /* 0x000fc600078e0214 */
[----:B------:R-:W-:Y:S01]  /*17c80*/  LDGSTS.E [R5+0x1c000], desc[UR8][R68.64], !P5 ;  /* 0x1c00000044057fae */ /* 0x000fe2000e921848 */
[----:B------:R-:W-:-:S03]  /*17c90*/  IMAD.WIDE R22, R48, 0x4, R22 ;  /* 0x0000000430167825 */ /* 0x000fc600078e0216 */
[----:B------:R-:W-:Y:S04]  /*17ca0*/  LDGSTS.E [R5+0x18004], desc[UR8][R66.64], !P1 ;  /* 0x1800400042057fae */ /* 0x000fe8000c921848 */
[----:B-1----:R-:W2:Y:S04]  /*17cb0*/  LDL.LU.64 R174, [R1+0x2218] ;  /* 0x0022180001ae7983 */ /* 0x002ea80000300a00 */
[----:B------:R1:W-:Y:S01]  /*17cc0*/  STL.64 [R1+0xc08], R132 ;  /* 0x000c088401007387 */ /* 0x0003e20000100a00 */
[----:B------:R-:W-:-:S03]  /*17cd0*/  IMAD.WIDE R18, R48, 0x4, R18 ;  /* 0x0000000430127825 */ /* 0x000fc600078e0212 */
[----:B------:R-:W-:Y:S01]  /*17ce0*/  LDGSTS.E [R5+0x1c004], desc[UR8][R64.64], !P1 ;  /* 0x1c00400040057fae */ /* 0x000fe2000c921848 */
[----:B------:R-:W-:-:S03]  /*17cf0*/  IMAD.WIDE R14, R48, 0x4, R14 ;  /* 0x00000004300e7825 */ /* 0x000fc600078e020e */
[----:B------:R-:W-:Y:S04]  /*17d00*/  LDGSTS.E [R5+0x18008], desc[UR8][R62.64], !P4 ;  /* 0x180080003e057fae */ /* 0x000fe8000e121848 */
[----:B-1----:R-:W2:Y:S01]  /*17d10*/  LDL.LU.64 R132, [R1+0x2210] ;  /* 0x0022100001847983 */ /* 0x002ea20000300a00 */
[----:B------:R-:W-:-:S04]  /*17d20*/  IMAD.WIDE R12, R48, 0x4, R12 ;  /* 0x00000004300c7825 */ /* 0x000fc800078e020c */
[C---:B------:R-:W-:Y:S01]  /*17d30*/  IMAD.WIDE R244, R48.reuse, 0x4, R244 ;  /* 0x0000000430f47825 */ /* 0x040fe200078e02f4 */
[----:B------:R-:W-:Y:S03]  /*17d40*/  LDGSTS.E [R5+0x1c008], desc[UR8][R60.64], !P4 ;  /* 0x1c0080003c057fae */ /* 0x000fe6000e121848 */
[C---:B------:R-:W-:Y:S01]  /*17d50*/  IMAD.WIDE R172, R48.reuse, 0x4, R172 ;  /* 0x0000000430ac7825 */ /* 0x040fe200078e02ac */
[----:B------:R-:W-:Y:S03]  /*17d60*/  LDGSTS.E [R5+0x1800c], desc[UR8][R58.64], !P3 ;  /* 0x1800c0003a057fae */ /* 0x000fe6000d921848 */
[C---:B------:R-:W-:Y:S01]  /*17d70*/  IMAD.WIDE R170, R48.reuse, 0x4, R170 ;  /* 0x0000000430aa7825 */ /* 0x040fe200078e02aa */
[----:B------:R1:W-:Y:S03]  /*17d80*/  LDGSTS.E [R5+0x1c00c], desc[UR8][R250.64], !P3 ;  /* 0x1c00c000fa057fae */ /* 0x0003e6000d921848 */
[----:B------:R-:W-:-:S04]  /*17d90*/  IMAD.WIDE R150, R48, 0x4, R150 ;  /* 0x0000000430967825 */ /* 0x000fc800078e0296 */
        /* <DEDUP_REMOVED lines=23> */
[C---:B------:R-:W-:Y:S01]  /*17f10*/  IMAD.WIDE R76, R48.reuse, 0x4, R76 ;  /* 0x00000004304c7825 */ /* 0x040fe200078e024c */
[----:B------:R-:W-:Y:S01]  /*17f20*/  ISETP.GE.U32.AND P6, PT, R57, 0x7fffff00, PT ;  /* 0x7fffff003900780c */ /* 0x000fe20003fc6070 */
[----:B------:R-:W0:Y:S02]  /*17f30*/  LDGDEPBAR ;  /* 0x00000000000079af */ /* 0x000e240000000000 */
[----:B----4-:R-:W-:-:S04]  /*17f40*/  IMAD.WIDE R130, R48, 0x4, R130 ;  /* 0x0000000430827825 */ /* 0x010fc800078e0282 */
[C---:B---3--:R-:W-:Y:S01]  /*17f50*/  IMAD.WIDE R128, R48.reuse, 0x4, R128 ;  /* 0x0000000430807825 */ /* 0x048fe200078e0280 */
[----:B------:R3:W-:Y:S03]  /*17f60*/  STL.64 [R1+0xc00], R130 ;  /* 0x000c008201007387 */ /* 0x0007e60000100a00 */
[----:B------:R-:W-:-:S04]  /*17f70*/  IMAD.WIDE R126, R48, 0x4, R126 ;  /* 0x00000004307e7825 */ /* 0x000fc800078e027e */
[C---:B------:R-:W-:Y:S01]  /*17f80*/  IMAD.WIDE R124, R48.reuse, 0x4, R124 ;  /* 0x00000004307c7825 */ /* 0x040fe200078e027c */
[----:B---3--:R-:W3:Y:S03]  /*17f90*/  LDL.LU.64 R130, [R1+0x2208] ;  /* 0x0022080001827983 */ /* 0x008ee60000300a00 */
[C---:B------:R-:W-:Y:S01]  /*17fa0*/  IMAD.WIDE R122, R48.reuse, 0x4, R122 ;  /* 0x00000004307a7825 */ /* 0x040fe200078e027a */
[----:B------:R4:W-:Y:S03]  /*17fb0*/  STL.64 [R1+0xbf8], R128 ;  /* 0x000bf88001007387 */ /* 0x0009e60000100a00 */
[----:B------:R-:W-:-:S04]  /*17fc0*/  IMAD.WIDE R120, R48, 0x4, R120 ;  /* 0x0000000430787825 */ /* 0x000fc800078e0278 */
[C---:B------:R-:W-:Y:S01]  /*17fd0*/  IMAD.WIDE R144, R48.reuse, 0x4, R144 ;  /* 0x0000000430907825 */ /* 0x040fe200078e0290 */
[----:B----4-:R-:W4:Y:S04]  /*17fe0*/  LDL.LU.64 R128, [R1+0x2200] ;  /* 0x0022000001807983 */ /* 0x010f280000300a00 */
[----:B------:R1:W-:Y:S04]  /*17ff0*/  STL.64 [R1+0xbf0], R126 ;  /* 0x000bf07e01007387 */ /* 0x0003e80000100a00 */
[----:B-1----:R-:W3:Y:S04]  /*18000*/  LDL.LU.64 R126, [R1+0x21f8] ;  /* 0x0021f800017e7983 */ /* 0x002ee80000300a00 */
[----:B------:R1:W-:Y:S04]  /*18010*/  STL.64 [R1+0xbe8], R124 ;  /* 0x000be87c01007387 */ /* 0x0003e80000100a00 */
[----:B-1----:R-:W4:Y:S04]  /*18020*/  LDL.LU.64 R124, [R1+0x21f0] ;  /* 0x0021f000017c7983 */ /* 0x002f280000300a00 */
[----:B------:R1:W-:Y:S04]  /*18030*/  STL.64 [R1+0xbe0], R122 ;  /* 0x000be07a01007387 */ /* 0x0003e80000100a00 */
[----:B-1----:R-:W3:Y:S04]  /*18040*/  LDL.LU.64 R122, [R1+0x21e8] ;  /* 0x0021e800017a7983 */ /* 0x002ee80000300a00 */
[----:B------:R1:W-:Y:S04]  /*18050*/  STL.64 [R1+0xbd8], R120 ;  /* 0x000bd87801007387 */ /* 0x0003e80000100a00 */
[----:B-1----:R-:W4:Y:S04]  /*18060*/  LDL.LU.64 R120, [R1+0x21e0] ;  /* 0x0021e00001787983 */ /* 0x002f280000300a00 */
[----:B------:R1:W-:Y:S04]  /*18070*/  STL.64 [R1+0xbd0], R144 ;  /* 0x000bd09001007387 */ /* 0x0003e80000100a00 */
[----:B-1----:R-:W3:Y:S01]  /*18080*/  LDL.LU.64 R144, [R1+0x21d8] ;  /* 0x0021d80001907983 */ /* 0x002ee20000300a00 */
[----:B--2---:R-:W-:-:S04]  /*18090*/  IMAD.WIDE R104, R48, 0x4, R104 ;  /* 0x0000000430687825 */ /* 0x004fc800078e0268 */
[C---:B------:R-:W-:Y:S01]  /*180a0*/  IMAD.WIDE R106, R48.reuse, 0x4, R106 ;  /* 0x00000004306a7825 */ /* 0x040fe200078e026a */
[----:B------:R1:W-:Y:S03]  /*180b0*/  STL.64 [R1+0xbc8], R104 ;  /* 0x000bc86801007387 */ /* 0x0003e60000100a00 */
[----:B------:R-:W-:-:S04]  /*180c0*/  IMAD.WIDE R108, R48, 0x4, R108 ;  /* 0x00000004306c7825 */ /* 0x000fc800078e026c */
[C---:B------:R-:W-:Y:S01]  /*180d0*/  IMAD.WIDE R110, R48.reuse, 0x4, R110 ;  /* 0x00000004306e7825 */ /* 0x040fe200078e026e */
[----:B-1----:R-:W2:Y:S03]  /*180e0*/  LDL.LU.64 R104, [R1+0x21d0] ;  /* 0x0021d00001687983 */ /* 0x002ea60000300a00 */
[C---:B------:R-:W-:Y:S01]  /*180f0*/  IMAD.WIDE R112, R48.reuse, 0x4, R112 ;  /* 0x0000000430707825 */ /* 0x040fe200078e0270 */
[----:B------:R1:W-:Y:S03]  /*18100*/  STL.64 [R1+0xbc0], R106 ;  /* 0x000bc06a01007387 */ /* 0x0003e60000100a00 */
[----:B------:R-:W-:-:S04]  /*18110*/  IMAD.WIDE R114, R48, 0x4, R114 ;  /* 0x0000000430727825 */ /* 0x000fc800078e0272 */
[C---:B------:R-:W-:Y:S01]  /*18120*/  IMAD.WIDE R116, R48.reuse, 0x4, R116 ;  /* 0x0000000430747825 */ /* 0x040fe200078e0274 */
[----:B-1----:R-:W2:Y:S04]  /*18130*/  LDL.LU.64 R106, [R1+0x21c8] ;  /* 0x0021c800016a7983 */ /* 0x002ea80000300a00 */
[----:B------:R1:W-:Y:S01]  /*18140*/  STL.64 [R1+0xbb8], R108 ;  /* 0x000bb86c01007387 */ /* 0x0003e20000100a00 */
[----:B------:R-:W-:-:S04]  /*18150*/  IMAD.WIDE R118, R48, 0x4, R118 ;  /* 0x0000000430767825 */ /* 0x000fc800078e0276 */
[C---:B------:R-:W-:Y:S01]  /*18160*/  IMAD.WIDE R230, R48.reuse, 0x4, R230 ;  /* 0x0000000430e67825 */ /* 0x040fe200078e02e6 */
[----:B-1----:R-:W2:Y:S04]  /*18170*/  LDL.LU.64 R108, [R1+0x21c0] ;  /* 0x0021c000016c7983 */ /* 0x002ea80000300a00 */
[----:B------:R1:W-:Y:S01]  /*18180*/  STL.64 [R1+0xbb0], R110 ;  /* 0x000bb06e01007387 */ /* 0x0003e20000100a00 */
[----:B------:R-:W-:-:S03]  /*18190*/  IMAD.WIDE R232, R48, 0x4, R232 ;  /* 0x0000000430e87825 */ /* 0x000fc600078e02e8 */
        /* <DEDUP_REMOVED lines=19> */
[----:B------:R1:W-:Y:S04]  /*182d0*/  STL.64 [R1+0xb78], R234 ;  /* 0x000b78ea01007387 */ /* 0x0003e80000100a00 */
        /* <DEDUP_REMOVED lines=9> */
[----:B------:R1:W-:Y:S02]  /*18370*/  STL.64 [R1+0xb50], R8 ;  /* 0x000b500801007387 */ /* 0x0003e40000100a00 */
[----:B-1----:R-:W-:-:S04]  /*18380*/  IMAD.WIDE R8, R48, 0x4, R54 ;  /* 0x0000000430087825 */ /* 0x002fc800078e0236 */
[C---:B------:R-:W-:Y:S01]  /*18390*/  IMAD.WIDE R54, R48.reuse, 0x4, R168 ;  /* 0x0000000430367825 */ /* 0x040fe200078e02a8 */
[----:B------:R1:W-:Y:S03]  /*183a0*/  STL.64 [R1+0xb48], R8 ;  /* 0x000b480801007387 */ /* 0x0003e60000100a00 */
[C---:B------:R-:W-:Y:S01]  /*183b0*/  IMAD.WIDE R168, R48.reuse, 0x4, R178 ;  /* 0x0000000430a87825 */ /* 0x040fe200078e02b2 */
[----:B------:R1:W-:Y:S03]  /*183c0*/  STL.64 [R1+0xb40], R54 ;  /* 0x000b403601007387 */ /* 0x0003e60000100a00 */
[----:B-1----:R-:W-:-:S04]  /*183d0*/  IMAD.WIDE R8, R48, 0x4, R176 ;  /* 0x0000000430087825 */ /* 0x002fc800078e02b0 */
[C---:B------:R-:W-:Y:S01]  /*183e0*/  IMAD.WIDE R54, R48.reuse, 0x4, R148 ;  /* 0x0000000430367825 */ /* 0x040fe200078e0294 */
[----:B------:R1:W-:Y:S04]  /*183f0*/  STL.64 [R1+0xb38], R8 ;  /* 0x000b380801007387 */ /* 0x0003e80000100a00 */
[----:B------:R-:W-:Y:S04]  /*18400*/  STL.64 [R1+0xb30], R168 ;  /* 0x000b30a801007387 */ /* 0x000fe80000100a00 */
[----:B------:R4:W-:Y:S01]  /*18410*/  STL.64 [R1+0xb28], R54 ;  /* 0x000b283601007387 */ /* 0x0009e20000100a00 */
[----:B-1----:R-:W-:-:S05]  /*18420*/  IMAD.WIDE R8, R48, 0x4, R146 ;  /* 0x0000000430087825 */ /* 0x002fca00078e0292 */
[----:B------:R1:W-:Y:S01]  /*18430*/  STL.64 [R1+0xb20], R8 ;  /* 0x000b200801007387 */ /* 0x0003e20000100a00 */
[----:B---3--:R-:W-:-:S04]  /*18440*/  IMAD.WIDE R144, R48, 0x4, R144 ;  /* 0x0000000430907825 */ /* 0x008fc800078e0290 */
[C---:B----4-:R-:W-:Y:S01]  /*18450*/  IMAD.WIDE R54, R48.reuse, 0x4, R120 ;  /* 0x0000000430367825 */ /* 0x050fe200078e0278 */
[----:B------:R-:W-:Y:S03]  /*18460*/  STL.64 [R1+0xb18], R144 ;  /* 0x000b189001007387 */ /* 0x000fe60000100a00 */
[C---:B-1----:R-:W-:Y:S01]  /*18470*/  IMAD.WIDE R8, R48.reuse, 0x4, R122 ;  /* 0x0000000430087825 */ /* 0x042fe200078e027a */
[----:B------:R1:W-:Y:S03]  /*18480*/  STL.64 [R1+0xb10], R54 ;  /* 0x000b103601007387 */ /* 0x0003e60000100a00 */
[C---:B------:R-:W-:Y:S01]  /*18490*/  IMAD.WIDE R120, R48.reuse, 0x4, R124 ;  /* 0x0000000430787825 */ /* 0x040fe200078e027c */
[----:B------:R3:W-:Y:S04]  /*184a0*/  STL.64 [R1+0xb08], R8 ;  /* 0x000b080801007387 */ /* 0x0007e80000100a00 */
[----:B------:R4:W-:Y:S01]  /*184b0*/  STL.64 [R1+0xb00], R120 ;  /* 0x000b007801007387 */ /* 0x0009e20000100a00 */
[----:B-1----:R-:W-:-:S04]  /*184c0*/  IMAD.WIDE R54, R48, 0x4, R126 ;  /* 0x0000000430367825 */ /* 0x002fc800078e027e */
[C---:B---3--:R-:W-:Y:S01]  /*184d0*/  IMAD.WIDE R8, R48.reuse, 0x4, R128 ;  /* 0x0000000430087825 */ /* 0x048fe200078e0280 */
[----:B------:R1:W-:Y:S03]  /*184e0*/  STL.64 [R1+0xaf8], R54 ;  /* 0x000af83601007387 */ /* 0x0003e60000100a00 */
[C---:B----4-:R-:W-:Y:S01]  /*184f0*/  IMAD.WIDE R120, R48.reuse, 0x4, R130 ;  /* 0x0000000430787825 */ /* 0x050fe200078e0282 */
[----:B------:R3:W-:Y:S04]  /*18500*/  STL.64 [R1+0xaf0], R8 ;  /* 0x000af00801007387 */ /* 0x0007e80000100a00 */
[----:B------:R-:W-:Y:S01]  /*18510*/  STL.64 [R1+0xae8], R120 ;  /* 0x000ae87801007387 */ /* 0x000fe20000100a00 */
[----:B-1----:R-:W-:-:S04]  /*18520*/  IMAD.WIDE R54, R48, 0x4, R132 ;  /* 0x0000000430367825 */ /* 0x002fc800078e0284 */
[C---:B---3--:R-:W-:Y:S01]  /*18530*/  IMAD.WIDE R8, R48.reuse, 0x4, R134 ;  /* 0x0000000430087825 */ /* 0x048fe200078e0286 */
[----:B------:R-:W-:Y:S04]  /*18540*/  STL.64 [R1+0xae0], R54 ;  /* 0x000ae03601007387 */ /* 0x000fe80000100a00 */
[----:B------:R1:W-:Y:S04]  /*18550*/  STL.64 [R1+0xad8], R8 ;  /* 0x000ad80801007387 */ /* 0x0003e80000100a00 */
        /* <DEDUP_REMOVED lines=10> */
[----:B------:R1:W-:Y:S04]  /*18600*/  STL.64 [R1+0xaa8], R8 ;  /* 0x000aa80801007387 */ /* 0x0003e80000100a00 */
[----:B------:R-:W-:Y:S04]  /*18610*/  STL.64 [R1+0xaa0], R20 ;  /* 0x000aa01401007387 */ /* 0x000fe80000100a00 */
[----:B------:R-:W-:Y:S01]  /*18620*/  STL.64 [R1+0xa98], R18 ;  /* 0x000a981201007387 */ /* 0x000fe20000100a00 */
[----:B-1----:R-:W-:-:S05]  /*18630*/  IMAD.WIDE R8, R48, 0x4, R16 ;  /* 0x0000000430087825 */ /* 0x002fca00078e0210 */
[----:B------:R1:W-:Y:S04]  /*18640*/  STL.64 [R1+0xa90], R8 ;  /* 0x000a900801007387 */ /* 0x0003e80000100a00 */
[----:B------:R-:W-:Y:S04]  /*18650*/  STL.64 [R1+0xa88], R14 ;  /* 0x000a880e01007387 */ /* 0x000fe80000100a00 */
[----:B------:R-:W3:Y:S01]  /*18660*/  LDL.LU.64 R168, [R1+0xa58] ;  /* 0x000a580001a87983 */ /* 0x000ee20000300a00 */
[----:B-1----:R-:W-:-:S03]  /*18670*/  IMAD.WIDE R8, R48, 0x4, R10 ;  /* 0x0000000430087825 */ /* 0x002fc600078e020a */
[----:B------:R1:W-:Y:S04]  /*18680*/  STL.64 [R1+0xa80], R12 ;  /* 0x000a800c01007387 */ /* 0x0003e80000100a00 */
[----:B------:R-:W4:Y:S04]  /*18690*/  LDL.LU.64 R176, [R1+0xa50] ;  /* 0x000a500001b07983 */ /* 0x000f280000300a00 */
[----:B------:R1:W-:Y:S04]  /*186a0*/  STL.64 [R1+0xa78], R8 ;  /* 0x000a780801007387 */ /* 0x0003e80000100a00 */
        /* <DEDUP_REMOVED lines=13> */
[----:B-1----:R-:W2:Y:S04]  /*18780*/  LDL.LU.64 R12, [R1+0x9e0] ;  /* 0x0009e000010c7983 */ /* 0x002ea80000300a00 */
        /* <DEDUP_REMOVED lines=12> */
[----:B------:R1:W-:Y:S04]  /*18850*/  STL.64 [R1+0xa70], R244 ;  /* 0x000a70f401007387 */ /* 0x0003e80000100a00 */
[----:B-1----:R-:W2:Y:S04]  /*18860*/  LDL.LU.64 R244, [R1+0x2158] ;  /* 0x0021580001f47983 */ /* 0x002ea80000300a00 */
[----:B------:R1:W-:Y:S04]  /*18870*/  STL.64 [R1+0xa68], R172 ;  /* 0x000a68ac01007387 */ /* 0x0003e80000100a00 */
[----:B-1----:R-:W2:Y:S04]  /*18880*/  LDL.LU.64 R172, [R1+0x2150] ;  /* 0x0021500001ac7983 */ /* 0x002ea80000300a00 */
[----:B------:R1:W-:Y:S04]  /*18890*/  STL.64 [R1+0xa60], R170 ;  /* 0x000a60aa01007387 */ /* 0x0003e80000100a00 */
[----:B-1----:R-:W2:Y:S01]  /*188a0*/  LDL.LU.64 R170, [R1+0x2148] ;  /* 0x0021480001aa7983 */ /* 0x002ea20000300a00 */
[----:B---3--:R-:W-:-:S05]  /*188b0*/  IMAD.WIDE R168, R48, 0x4, R168 ;  /* 0x0000000430a87825 */ /* 0x008fca00078e02a8 */
[----:B------:R1:W-:Y:S01]  /*188c0*/  STL.64 [R1+0xa58], R168 ;  /* 0x000a58a801007387 */ /* 0x0003e20000100a00 */
[----:B----4-:R-:W-:-:S04]  /*188d0*/  IMAD.WIDE R176, R48, 0x4, R176 ;  /* 0x0000000430b07825 */ /* 0x010fc800078e02b0 */
[C---:B--2---:R-:W-:Y:S01]  /*188e0*/  IMAD.WIDE R178, R48.reuse, 0x4, R178 ;  /* 0x0000000430b27825 */ /* 0x044fe200078e02b2 */
[----:B-1----:R-:W2:Y:S03]  /*188f0*/  LDL.LU.64 R168, [R1+0x2140] ;  /* 0x0021400001a87983 */ /* 0x002ea60000300a00 */
[C---:B------:R-:W-:Y:S01]  /*18900*/  IMAD.WIDE R148, R48.reuse, 0x4, R148 ;  /* 0x0000000430947825 */ /* 0x040fe200078e0294 */
[----:B------:R1:W-:Y:S03]  /*18910*/  STL.64 [R1+0xa50], R176 ;  /* 0x000a50b001007387 */ /* 0x0003e60000100a00 */
[----:B------:R-:W-:-:S04]  /*18920*/  IMAD.WIDE R146, R48, 0x4, R146 ;  /* 0x0000000430927825 */ /* 0x000fc800078e0292 */
[C---:B------:R-:W-:Y:S01]  /*18930*/  IMAD.WIDE R144, R48.reuse, 0x4, R144 ;  /* 0x0000000430907825 */ /* 0x040fe200078e0290 */
[----:B-1----:R-:W3:Y:S03]  /*18940*/  LDL.LU.64 R176, [R1+0x2138] ;  /* 0x0021380001b07983 */ /* 0x002ee60000300a00 */
[C---:B------:R-:W-:Y:S01]  /*18950*/  IMAD.WIDE R120, R48.reuse, 0x4, R120 ;  /* 0x0000000430787825 */ /* 0x040fe200078e0278 */
[----:B------:R1:W-:Y:S03]  /*18960*/  STL.64 [R1+0xa48], R178 ;  /* 0x000a48b201007387 */ /* 0x0003e60000100a00 */
[----:B------:R-:W-:-:S04]  /*18970*/  IMAD.WIDE R122, R48, 0x4, R122 ;  /* 0x00000004307a7825 */ /* 0x000fc800078e027a */
[C---:B------:R-:W-:Y:S01]  /*18980*/  IMAD.WIDE R124, R48.reuse, 0x4, R124 ;  /* 0x00000004307c7825 */ /* 0x040fe200078e027c */
[----:B-1----:R-:W4:Y:S04]  /*18990*/  LDL.LU.64 R178, [R1+0x2130] ;  /* 0x0021300001b27983 */ /* 0x002f280000300a00 */
[----:B------:R1:W-:Y:S01]  /*189a0*/  STL.64 [R1+0xa40], R148 ;  /* 0x000a409401007387 */ /* 0x0003e20000100a00 */
[----:B------:R-:W-:-:S03]  /*189b0*/  IMAD.WIDE R126, R48, 0x4, R126 ;  /* 0x00000004307e7825 */ /* 0x000fc600078e027e */
[----:B-1----:R-:W2:Y:S04]  /*189c0*/  LDL.LU.64 R148, [R1+0x2128] ;  /* 0x0021280001947983 */ /* 0x002ea80000300a00 */
[----:B------:R1:W-:Y:S01]  /*189d0*/  STL.64 [R1+0xa38], R146 ;  /* 0x000a389201007387 */ /* 0x0003e20000100a00 */
[----:B------:R-:W-:-:S03]  /*189e0*/  IMAD.WIDE R128, R48, 0x4, R128 ;  /* 0x0000000430807825 */ /* 0x000fc600078e0280 */
[----:B-1----:R-:W3:Y:S04]  /*189f0*/  LDL.LU.64 R146, [R1+0x2120] ;  /* 0x0021200001927983 */ /* 0x002ee80000300a00 */
        /* <DEDUP_REMOVED lines=45> */
[----:B------:R1:W-:Y:S04]  /*18cd0*/  STL.64 [R1+0x9b8], R22 ;  /* 0x0009b81601007387 */ /* 0x0003e80000100a00 */
[----:B-1----:R-:W3:Y:S04]  /*18ce0*/  LDL.LU.64 R22, [R1+0x20a0] ;  /* 0x0020a00001167983 */ /* 0x002ee80000300a00 */
[----:B------:R1:W-:Y:S04]  /*18cf0*/  STL.64 [R1+0x9b0], R24 ;  /* 0x0009b01801007387 */ /* 0x0003e80000100a00 */
[----:B-1----:R-:W3:Y:S04]  /*18d00*/  LDL.LU.64 R24, [R1+0x2098] ;  /* 0x0020980001187983 */ /* 0x002ee80000300a00 */
[----:B------:R1:W-:Y:S04]  /*18d10*/  STL.64 [R1+0x9a8], R142 ;  /* 0x0009a88e01007387 */ /* 0x0003e80000100a00 */
[----:B-1----:R-:W2:Y:S04]  /*18d20*/  LDL.LU.64 R142, [R1+0x2090] ;  /* 0x00209000018e7983 */ /* 0x002ea80000300a00 */
[----:B------:R1:W-:Y:S04]  /*18d30*/  STL.64 [R1+0x9a0], R140 ;  /* 0x0009a08c01007387 */ /* 0x0003e80000100a00 */
[----:B-1----:R-:W3:Y:S04]  /*18d40*/  LDL.LU.64 R140, [R1+0x2088] ;  /* 0x00208800018c7983 */ /* 0x002ee80000300a00 */
[----:B------:R1:W-:Y:S04]  /*18d50*/  STL.64 [R1+0x998], R138 ;  /* 0x0009988a01007387 */ /* 0x0003e80000100a00 */
[----:B-1----:R-:W2:Y:S04]  /*18d60*/  LDL.LU.64 R138, [R1+0x2080] ;  /* 0x00208000018a7983 */ /* 0x002ea80000300a00 */
[----:B------:R1:W-:Y:S04]  /*18d70*/  STL.64 [R1+0x990], R136 ;  /* 0x0009908801007387 */ /* 0x0003e80000100a00 */
[----:B-1----:R-:W3:Y:S01]  /*18d80*/  LDL.LU.64 R136, [R1+0x2078] ;  /* 0x0020780001887983 */ /* 0x002ee20000300a00 */
[----:B------:R-:W-:-:S04]  /*18d90*/  IMAD.WIDE R8, R48, 0x4, R8 ;  /* 0x0000000430087825 */ /* 0x000fc800078e0208 */
[C---:B------:R-:W-:Y:S01]  /*18da0*/  IMAD.WIDE R54, R48.reuse, 0x4, R54 ;  /* 0x0000000430367825 */ /* 0x040fe200078e0236 */
[----:B------:R3:W-:Y:S03]  /*18db0*/  STL.64 [R1+0x988], R8 ;  /* 0x0009880801007387 */ /* 0x0007e60000100a00 */
[----:B----4-:R-:W-:-:S04]  /*18dc0*/  IMAD.WIDE R178, R48, 0x4, R178 ;  /* 0x0000000430b27825 */ /* 0x010fc800078e02b2 */
[C---:B---3--:R-:W-:Y:S02]  /*18dd0*/  IMAD.WIDE R8, R48.reuse, 0x4, R136 ;  /* 0x0000000430087825 */ /* 0x048fe400078e0288 */
[----:B------:R-:W3:Y:S04]  /*18de0*/  LDL.LU.64 R136, [R1+0x2070] ;  /* 0x0020700001887983 */ /* 0x000ee80000300a00 */
[----:B------:R2:W-:Y:S02]  /*18df0*/  STL.64 [R1+0x980], R54 ;  /* 0x0009803601007387 */ /* 0x0005e40000100a00 */
[C---:B--2---:R-:W-:Y:S02]  /*18e00*/  IMAD.WIDE R54, R48.reuse, 0x4, R138 ;  /* 0x0000000430367825 */ /* 0x044fe400078e028a */
[----:B------:R-:W2:Y:S04]  /*18e10*/  LDL.LU.64 R138, [R1+0x2068] ;  /* 0x00206800018a7983 */ /* 0x000ea80000300a00 */
[----:B------:R1:W-:Y:S02]  /*18e20*/  STL.64 [R1+0x978], R8 ;  /* 0x0009780801007387 */ /* 0x0003e40000100a00 */
[----:B-1----:R-:W-:-:S02]  /*18e30*/  IMAD.WIDE R8, R48, 0x4, R140 ;  /* 0x0000000430087825 */ /* 0x002fc400078e028c */
[----:B------:R-:W4:Y:S04]  /*18e40*/  LDL.LU.64 R140, [R1+0x2060] ;  /* 0x00206000018c7983 */ /* 0x000f280000300a00 */
[----:B------:R1:W-:Y:S02]  /*18e50*/  STL.64 [R1+0x970], R54 ;  /* 0x0009703601007387 */ /* 0x0003e40000100a00 */
[C---:B-1----:R-:W-:Y:S02]  /*18e60*/  IMAD.WIDE R54, R48.reuse, 0x4, R142 ;  /* 0x0000000430367825 */ /* 0x042fe400078e028e */
[----:B------:R-:W3:Y:S04]  /*18e70*/  LDL.LU.64 R142, [R1+0x2058] ;  /* 0x00205800018e7983 */ /* 0x000ee80000300a00 */
[----:B------:R1:W-:Y:S02]  /*18e80*/  STL.64 [R1+0x968], R8 ;  /* 0x0009680801007387 */ /* 0x0003e40000100a00 */
[----:B-1----:R-:W-:-:S02]  /*18e90*/  IMAD.WIDE R8, R48, 0x4, R144 ;  /* 0x0000000430087825 */ /* 0x002fc400078e0290 */
[----:B------:R-:W2:Y:S04]  /*18ea0*/  LDL.LU.64 R144, [R1+0x2050] ;  /* 0x0020500001907983 */ /* 0x000ea80000300a00 */
[----:B------:R1:W-:Y:S02]  /*18eb0*/  STL.64 [R1+0x960], R54 ;  /* 0x0009603601007387 */ /* 0x0003e40000100a00 */
[C---:B-1----:R-:W-:Y:S02]  /*18ec0*/  IMAD.WIDE R54, R48.reuse, 0x4, R146 ;  /* 0x0000000430367825 */ /* 0x042fe400078e0292 */
[----:B------:R-:W4:Y:S04]  /*18ed0*/  LDL.LU.64 R146, [R1+0x2048] ;  /* 0x0020480001927983 */ /* 0x000f280000300a00 */
[----:B------:R1:W-:Y:S02]  /*18ee0*/  STL.64 [R1+0x958], R8 ;  /* 0x0009580801007387 */ /* 0x0003e40000100a00 */
[----:B-1----:R-:W-:-:S02]  /*18ef0*/  IMAD.WIDE R8, R48, 0x4, R148 ;  /* 0x0000000430087825 */ /* 0x002fc400078e0294 */
[----:B------:R-:W3:Y:S04]  /*18f00*/  LDL.LU.64 R148, [R1+0x2040] ;  /* 0x0020400001947983 */ /* 0x000ee80000300a00 */
[----:B------:R1:W-:Y:S04]  /*18f10*/  STL.64 [R1+0x950], R54 ;  /* 0x0009503601007387 */ /* 0x0003e80000100a00 */
[----:B------:R1:W-:Y:S04]  /*18f20*/  STL.64 [R1+0x948], R8 ;  /* 0x0009480801007387 */ /* 0x0003e80000100a00 */
[----:B------:R-:W-:Y:S01]  /*18f30*/  STL.64 [R1+0x940], R178 ;  /* 0x000940b201007387 */ /* 0x000fe20000100a00 */
[----:B-1----:R-:W-:-:S04]  /*18f40*/  IMAD.WIDE R54, R48, 0x4, R176 ;  /* 0x0000000430367825 */ /* 0x002fc800078e02b0 */
[C---:B------:R-:W-:Y:S01]  /*18f50*/  IMAD.WIDE R8, R48.reuse, 0x4, R168 ;  /* 0x0000000430087825 */ /* 0x040fe200078e02a8 */
[----:B------:R1:W-:Y:S03]  /*18f60*/  STL.64 [R1+0x938], R54 ;  /* 0x0009383601007387 */ /* 0x0003e60000100a00 */
[C---:B------:R-:W-:Y:S01]  /*18f70*/  IMAD.WIDE R168, R48.reuse, 0x4, R170 ;  /* 0x0000000430a87825 */ /* 0x040fe200078e02aa */
[----:B------:R1:W-:Y:S04]  /*18f80*/  STL.64 [R1+0x930], R8 ;  /* 0x0009300801007387 */ /* 0x0003e80000100a00 */
[----:B------:R1:W-:Y:S02]  /*18f90*/  STL.64 [R1+0x928], R168 ;  /* 0x000928a801007387 */ /* 0x0003e40000100a00 */
[----:B-1----:R-:W-:-:S02]  /*18fa0*/  IMAD.WIDE R54, R48, 0x4, R172 ;  /* 0x0000000430367825 */ /* 0x002fc400078e02ac */
[----:B------:R-:W2:Y:S04]  /*18fb0*/  LDL.LU.64 R178, [R1+0x858] ;  /* 0x0008580001b27983 */ /* 0x000ea80000300a00 */
[----:B------:R-:W-:Y:S04]  /*18fc0*/  STL.64 [R1+0x920], R54 ;  /* 0x0009203601007387 */ /* 0x000fe80000100a00 */
[----:B------:R-:W4:Y:S01]  /*18fd0*/  LDL.LU.64 R176, [R1+0x850] ;  /* 0x0008500001b07983 */ /* 0x000f220000300a00 */
[----:B------:R-:W-:-:S05]  /*18fe0*/  IMAD.WIDE R8, R48, 0x4, R174 ;  /* 0x0000000430087825 */ /* 0x000fca00078e02ae */
[----:B------:R1:W-:Y:S04]  /*18ff0*/  STL.64 [R1+0x918], R8 ;  /* 0x0009180801007387 */ /* 0x0003e80000100a00 */
[----:B------:R-:W3:Y:S04]  /*19000*/  LDL.LU.64 R168, [R1+0x848] ;  /* 0x0008480001a87983 */ /* 0x000ee80000300a00 */
[----:B------:R-:W3:Y:S04]  /*19010*/  LDL.LU.64 R170, [R1+0x840] ;  /* 0x0008400001aa7983 */ /* 0x000ee80000300a00 */
[----:B------:R-:W3:Y:S04]  /*19020*/  LDL.LU.64 R172, [R1+0x838] ;  /* 0x0008380001ac7983 */ /* 0x000ee80000300a00 */
[----:B------:R-:W3:Y:S04]  /*19030*/  LDL.LU.64 R174, [R1+0x830] ;  /* 0x0008300001ae7983 */ /* 0x000ee80000300a00 */
[----:B-1----:R-:W3:Y:S04]  /*19040*/  LDL.LU.64 R8, [R1+0x828] ;  /* 0x0008280001087983 */ /* 0x002ee80000300a00 */
[----:B------:R-:W3:Y:S04]  /*19050*/  LDL.LU.64 R54, [R1+0x820] ;  /* 0x0008200001367983 */ /* 0x000ee80000300a00 */
[----:B------:R1:W-:Y:S04]  /*19060*/  STL.64 [R1+0x910], R150 ;  /* 0x0009109601007387 */ /* 0x0003e80000100a00 */
[----:B-1----:R-:W3:Y:S04]  /*19070*/  LDL.LU.64 R150, [R1+0x2038] ;  /* 0x0020380001967983 */ /* 0x002ee80000300a00 */
        /* <DEDUP_REMOVED lines=30> */
[----:B------:R1:W-:Y:S01]  /*19260*/  STL.64 [R1+0xc70], R166 ;  /* 0x000c70a601007387 */ /* 0x0003e20000100a00 */
[----:B--2---:R-:W-:-:S03]  /*19270*/  IMAD.WIDE R178, R48, 0x4, R178 ;  /* 0x0000000430b27825 */ /* 0x004fc600078e02b2 */
[----:B-1----:R-:W2:Y:S04]  /*19280*/  LDL.LU.64 R166, [R1+0x1fb8] ;  /* 0x001fb80001a67983 */ /* 0x002ea80000300a00 */
[----:B------:R1:W-:Y:S01]  /*19290*/  STL.64 [R1+0xc78], R40 ;  /* 0x000c782801007387 */ /* 0x0003e20000100a00 */
[----:B----4-:R-:W-:-:S03]  /*192a0*/  IMAD.WIDE R176, R48, 0x4, R176 ;  /* 0x0000000430b07825 */ /* 0x010fc600078e02b0 */
[----:B-1----:R-:W4:Y:S04]  /*192b0*/  LDL.LU.64 R40, [R1+0x1fb0] ;  /* 0x001fb00001287983 */ /* 0x002f280000300a00 */
[----:B------:R1:W-:Y:S04]  /*192c0*/  STL.64 [R1+0xc80], R44 ;  /* 0x000c802c01007387 */ /* 0x0003e80000100a00 */
[----:B-1----:R-:W2:Y:S04]  /*192d0*/  LDL.LU.64 R44, [R1+0x1fa8] ;  /* 0x001fa800012c7983 */ /* 0x002ea80000300a00 */
[----:B------:R1:W-:Y:S04]  /*192e0*/  STL.64 [R1+0xc88], R46 ;  /* 0x000c882e01007387 */ /* 0x0003e80000100a00 */
        /* <DEDUP_REMOVED lines=10> */
[----:B-1----:R-:W2:Y:S01]  /*19390*/  LDL.LU.64 R176, [R1+0x1f78] ;  /* 0x001f780001b07983 */ /* 0x002ea20000300a00 */
[----:B---3--:R-:W-:-:S04]  /*193a0*/  IMAD.WIDE R168, R48, 0x4, R168 ;  /* 0x0000000430a87825 */ /* 0x008fc800078e02a8 */
[C---:B------:R-:W-:Y:S01]  /*193b0*/  IMAD.WIDE R170, R48.reuse, 0x4, R170 ;  /* 0x0000000430aa7825 */ /* 0x040fe200078e02aa */
[----:B------:R1:W-:Y:S03]  /*193c0*/  STL.64 [R1+0xcb8], R168 ;  /* 0x000cb8a801007387 */ /* 0x0003e60000100a00 */
[----:B------:R-:W-:-:S04]  /*193d0*/  IMAD.WIDE R172, R48, 0x4, R172 ;  /* 0x0000000430ac7825 */ /* 0x000fc800078e02ac */
[C---:B------:R-:W-:Y:S01]  /*193e0*/  IMAD.WIDE R174, R48.reuse, 0x4, R174 ;  /* 0x0000000430ae7825 */ /* 0x040fe200078e02ae */
[----:B-1----:R-:W3:Y:S03]  /*193f0*/  LDL.LU.64 R168, [R1+0x1f70] ;  /* 0x001f700001a87983 */ /* 0x002ee60000300a00 */
[C---:B------:R-:W-:Y:S01]  /*19400*/  IMAD.WIDE R8, R48.reuse, 0x4, R8 ;  /* 0x0000000430087825 */ /* 0x040fe200078e0208 */
[----:B------:R1:W-:Y:S04]  /*19410*/  STL.64 [R1+0xcc0], R170 ;  /* 0x000cc0aa01007387 */ /* 0x0003e80000100a00 */
[----:B-1----:R-:W3:Y:S04]  /*19420*/  LDL.LU.64 R170, [R1+0x1f68] ;  /* 0x001f680001aa7983 */ /* 0x002ee80000300a00 */
[----:B------:R1:W-:Y:S04]  /*19430*/  STL.64 [R1+0xcc8], R172 ;  /* 0x000cc8ac01007387 */ /* 0x0003e80000100a00 */
[----:B-1----:R-:W3:Y:S04]  /*19440*/  LDL.LU.64 R172, [R1+0x1f60] ;  /* 0x001f600001ac7983 */ /* 0x002ee80000300a00 */
[----:B------:R1:W-:Y:S04]  /*19450*/  STL.64 [R1+0xcd0], R174 ;  /* 0x000cd0ae01007387 */ /* 0x0003e80000100a00 */
[----:B-1----:R-:W3:Y:S04]  /*19460*/  LDL.LU.64 R174, [R1+0x1f58] ;  /* 0x001f580001ae7983 */ /* 0x002ee80000300a00 */
[----:B------:R1:W-:Y:S02]  /*19470*/  STL.64 [R1+0xcd8], R8 ;  /* 0x000cd80801007387 */ /* 0x0003e40000100a00 */
[----:B-1----:R-:W-:-:S04]  /*19480*/  IMAD.WIDE R8, R48, 0x4, R54 ;  /* 0x0000000430087825 */ /* 0x002fc800078e0236 */
[C---:B--2---:R-:W-:Y:S02]  /*19490*/  IMAD.WIDE R54, R48.reuse, 0x4, R176 ;  /* 0x0000000430367825 */ /* 0x044fe400078e02b0 */
[----:B------:R-:W2:Y:S04]  /*194a0*/  LDL.LU.64 R176, [R1+0x1f50] ;  /* 0x001f500001b07983 */ /* 0x000ea80000300a00 */
[----:B------:R4:W-:Y:S02]  /*194b0*/  STL.64 [R1+0xce0], R8 ;  /* 0x000ce00801007387 */ /* 0x0009e40000100a00 */
[C---:B----4-:R-:W-:Y:S02]  /*194c0*/  IMAD.WIDE R8, R48.reuse, 0x4, R178 ;  /* 0x0000000430087825 */ /* 0x050fe400078e02b2 */
[----:B------:R-:W4:Y:S04]  /*194d0*/  LDL.LU.64 R178, [R1+0x1f48] ;  /* 0x001f480001b27983 */ /* 0x000f280000300a00 */
[----:B------:R1:W-:Y:S02]  /*194e0*/  STL.64 [R1+0xce8], R54 ;  /* 0x000ce83601007387 */ /* 0x0003e40000100a00 */
[----:B-1----:R-:W-:-:S02]  /*194f0*/  IMAD.WIDE R54, R48, 0x4, R180 ;  /* 0x0000000430367825 */ /* 0x002fc400078e02b4 */
[----:B------:R-:W3:Y:S04]  /*19500*/  LDL.LU.64 R180, [R1+0x1f40] ;  /* 0x001f400001b47983 */ /* 0x000ee80000300a00 */
[----:B------:R1:W-:Y:S02]  /*19510*/  STL.64 [R1+0xcf0], R8 ;  /* 0x000cf00801007387 */ /* 0x0003e40000100a00 */
[C---:B-1----:R-:W-:Y:S02]  /*19520*/  IMAD.WIDE R8, R48.reuse, 0x4, R182 ;  /* 0x0000000430087825 */ /* 0x042fe400078e02b6 */
[----:B------:R-:W2:Y:S04]  /*19530*/  LDL.LU.64 R182, [R1+0x1f38] ;  /* 0x001f380001b67983 */ /* 0x000ea80000300a00 */
[----:B------:R1:W-:Y:S02]  /*19540*/  STL.64 [R1+0xcf8], R54 ;  /* 0x000cf83601007387 */ /* 0x0003e40000100a00 */
[----:B-1----:R-:W-:-:S02]  /*19550*/  IMAD.WIDE R54, R48, 0x4, R50 ;  /* 0x0000000430367825 */ /* 0x002fc400078e0232 */
[----:B------:R-:W4:Y:S04]  /*19560*/  LDL.LU.64 R50, [R1+0x1f30] ;  /* 0x001f300001327983 */ /* 0x000f280000300a00 */
[----:B------:R1:W-:Y:S02]  /*19570*/  STL.64 [R1+0xd00], R8 ;  /* 0x000d000801007387 */ /* 0x0003e40000100a00 */
[C---:B-1----:R-:W-:Y:S02]  /*19580*/  IMAD.WIDE R8, R48.reuse, 0x4, R46 ;  /* 0x0000000430087825 */ /* 0x042fe400078e022e */
[----:B------:R-:W4:Y:S04]  /*19590*/  LDL.LU.64 R46, [R1+0x1f28] ;  /* 0x001f2800012e7983 */ /* 0x000f280000300a00 */
        /* <DEDUP_REMOVED lines=144> */
[----:B------:R1:W-:Y:S04]  /*19ea0*/  STL.64 [R1+0xe88], R54 ;  /* 0x000e883601007387 */ /* 0x0003e80000100a00 */
[----:B------:R3:W-:Y:S01]  /*19eb0*/  STL.64 [R1+0xe90], R8 ;  /* 0x000e900801007387 */ /* 0x0007e20000100a00 */
[----:B-1----:R-:W-:-:S04]  /*19ec0*/  IMAD.WIDE R54, R48, 0x4, R246 ;  /* 0x0000000430367825 */ /* 0x002fc800078e02f6 */
[C---:B---3--:R-:W-:Y:S01]  /*19ed0*/  IMAD.WIDE R8, R48.reuse, 0x4, R2 ;  /* 0x0000000430087825 */ /* 0x048fe200078e0202 */
[----:B------:R-:W-:Y:S03]  /*19ee0*/  STL.64 [R1+0xe98], R54 ;  /* 0x000e983601007387 */ /* 0x000fe60000100a00 */
[C---:B--2---:R-:W-:Y:S02]  /*19ef0*/  IMAD.WIDE R2, R48.reuse, 0x4, R182 ;  /* 0x0000000430027825 */ /* 0x044fe400078e02b6 */
[----:B------:R-:W2:Y:S04]  /*19f00*/  LDL.LU.64 R182, [R1+0x1da0] ;  /* 0x001da00001b67983 */ /* 0x000ea80000300a00 */
[----:B------:R1:W-:Y:S02]  /*19f10*/  STL.64 [R1+0xea0], R8 ;  /* 0x000ea00801007387 */ /* 0x0003e40000100a00 */
[----:B-1----:R-:W-:-:S02]  /*19f20*/  IMAD.WIDE R8, R48, 0x4, R180 ;  /* 0x0000000430087825 */ /* 0x002fc400078e02b4 */
[----:B------:R-:W3:Y:S04]  /*19f30*/  LDL.LU.64 R180, [R1+0x1d98] ;  /* 0x001d980001b47983 */ /* 0x000ee80000300a00 */
[----:B------:R4:W-:Y:S02]  /*19f40*/  STL.64 [R1+0xea8], R2 ;  /* 0x000ea80201007387 */ /* 0x0009e40000100a00 */
[C---:B----4-:R-:W-:Y:S02]  /*19f50*/  IMAD.WIDE R2, R48.reuse, 0x4, R178 ;  /* 0x0000000430027825 */ /* 0x050fe400078e02b2 */
[----:B------:R-:W4:Y:S04]  /*19f60*/  LDL.LU.64 R178, [R1+0x1d90] ;  /* 0x001d900001b27983 */ /* 0x000f280000300a00 */
[----:B------:R1:W-:Y:S02]  /*19f70*/  STL.64 [R1+0xeb0], R8 ;  /* 0x000eb00801007387 */ /* 0x0003e40000100a00 */
[----:B-1----:R-:W-:-:S02]  /*19f80*/  IMAD.WIDE R8, R48, 0x4, R176 ;  /* 0x0000000430087825 */ /* 0x002fc400078e02b0 */
[----:B------:R-:W2:Y:S04]  /*19f90*/  LDL.LU.64 R176, [R1+0x1d88] ;  /* 0x001d880001b07983 */ /* 0x000ea80000300a00 */
[----:B------:R1:W-:Y:S02]  /*19fa0*/  STL.64 [R1+0xeb8], R2 ;  /* 0x000eb80201007387 */ /* 0x0003e40000100a00 */
[C---:B-1----:R-:W-:Y:S02]  /*19fb0*/  IMAD.WIDE R2, R48.reuse, 0x4, R174 ;  /* 0x0000000430027825 */ /* 0x042fe400078e02ae */
[----:B------:R-:W3:Y:S04]  /*19fc0*/  LDL.LU.64 R174, [R1+0x1d80] ;  /* 0x001d800001ae7983 */ /* 0x000ee80000300a00 */
        /* <DEDUP_REMOVED lines=20> */
[----:B------:R-:W2:Y:S04]  /*1a110*/  LDL.LU.64 R160, [R1+0x1d48] ;  /* 0x001d480001a07983 */ /* 0x000ea80000300a00 */
[----:B------:R1:W-:Y:S01]  /*1a120*/  STL.64 [R1+0xef8], R2 ;  /* 0x000ef80201007387 */ /* 0x0003e20000100a00 */
[----:B------:R-:W-:-:S04]  /*1a130*/  IMAD.WIDE R246, R48, 0x4, R152 ;  /* 0x0000000430f67825 */ /* 0x000fc800078e0298 */
[C---:B-1----:R-:W-:Y:S02]  /*1a140*/  IMAD.WIDE R2, R48.reuse, 0x4, R158 ;  /* 0x0000000430027825 */ /* 0x042fe400078e029e */
[----:B------:R-:W3:Y:S04]  /*1a150*/  LDL.LU.64 R158, [R1+0x1d40] ;  /* 0x001d4000019e7983 */ /* 0x000ee80000300a00 */
[----:B------:R1:W-:Y:S02]  /*1a160*/  STL.64 [R1+0xf00], R8 ;  /* 0x000f000801007387 */ /* 0x0003e40000100a00 */
[C---:B-1----:R-:W-:Y:S02]  /*1a170*/  IMAD.WIDE R8, R48.reuse, 0x4, R156 ;  /* 0x0000000430087825 */ /* 0x042fe400078e029c */
[----:B------:R-:W4:Y:S04]  /*1a180*/  LDL.LU.64 R156, [R1+0x1d38] ;  /* 0x001d3800019c7983 */ /* 0x000f280000300a00 */
[----:B------:R1:W-:Y:S02]  /*1a190*/  STL.64 [R1+0xf08], R2 ;  /* 0x000f080201007387 */ /* 0x0003e40000100a00 */
[----:B-1----:R-:W-:-:S02]  /*1a1a0*/  IMAD.WIDE R2, R48, 0x4, R154 ;  /* 0x0000000430027825 */ /* 0x002fc400078e029a */
[----:B------:R-:W4:Y:S04]  /*1a1b0*/  LDL.LU.64 R154, [R1+0x1d30] ;  /* 0x001d3000019a7983 */ /* 0x000f280000300a00 */
[----:B------:R1:W-:Y:S04]  /*1a1c0*/  STL.64 [R1+0xf10], R8 ;  /* 0x000f100801007387 */ /* 0x0003e80000100a00 */
[----:B------:R-:W4:Y:S04]  /*1a1d0*/  LDL.LU.64 R152, [R1+0x1d28] ;  /* 0x001d280001987983 */ /* 0x000f280000300a00 */
[----:B------:R1:W-:Y:S02]  /*1a1e0*/  STL.64 [R1+0xf18], R2 ;  /* 0x000f180201007387 */ /* 0x0003e40000100a00 */
[----:B-1----:R-:W-:-:S02]  /*1a1f0*/  IMAD.WIDE R8, R48, 0x4, R150 ;  /* 0x0000000430087825 */ /* 0x002fc400078e0296 */
[----:B------:R-:W4:Y:S02]  /*1a200*/  LDL.LU.64 R150, [R1+0x1d20] ;  /* 0x001d200001967983 */ /* 0x000f240000300a00 */
[C---:B------:R-:W-:Y:S02]  /*1a210*/  IMAD.WIDE R2, R48.reuse, 0x4, R148 ;  /* 0x0000000430027825 */ /* 0x040fe400078e0294 */
[----:B------:R-:W4:Y:S04]  /*1a220*/  LDL.LU.64 R148, [R1+0x1d18] ;  /* 0x001d180001947983 */ /* 0x000f280000300a00 */
[----:B------:R1:W-:Y:S02]  /*1a230*/  STL.64 [R1+0xf28], R8 ;  /* 0x000f280801007387 */ /* 0x0003e40000100a00 */
[----:B-1----:R-:W-:-:S02]  /*1a240*/  IMAD.WIDE R8, R48, 0x4, R146 ;  /* 0x0000000430087825 */ /* 0x002fc400078e0292 */
[----:B------:R-:W4:Y:S04]  /*1a250*/  LDL.LU.64 R146, [R1+0x1d10] ;  /* 0x001d100001927983 */ /* 0x000f280000300a00 */
[----:B------:R1:W-:Y:S04]  /*1a260*/  STL.64 [R1+0xf30], R2 ;  /* 0x000f300201007387 */ /* 0x0003e80000100a00 */
[----:B------:R-:W-:Y:S04]  /*1a270*/  STL.64 [R1+0xf20], R246 ;  /* 0x000f20f601007387 */ /* 0x000fe80000100a00 */
[----:B------:R1:W-:Y:S02]  /*1a280*/  STL.64 [R1+0xf38], R8 ;  /* 0x000f380801007387 */ /* 0x0003e40000100a00 */
[----:B-1----:R-:W-:-:S02]  /*1a290*/  IMAD.WIDE R2, R48, 0x4, R144 ;  /* 0x0000000430027825 */ /* 0x002fc400078e0290 */
[----:B------:R-:W2:Y:S02]  /*1a2a0*/  LDL.LU.64 R144, [R1+0x1d08] ;  /* 0x001d080001907983 */ /* 0x000ea40000300a00 */
[C---:B------:R-:W-:Y:S02]  /*1a2b0*/  IMAD.WIDE R8, R48.reuse, 0x4, R142 ;  /* 0x0000000430087825 */ /* 0x040fe400078e028e */
        /* <DEDUP_REMOVED lines=60> */
[----:B------:R-:W4:Y:S01]  /*1a680*/  LDL.LU.64 R102, [R1+0x1c60] ;  /* 0x001c600001667983 */ /* 0x000f220000300a00 */
[----:B-1----:R-:W-:-:S03]  /*1a690*/  IMAD.WIDE R8, R48, 0x4, R100 ;  /* 0x0000000430087825 */ /* 0x002fc600078e0264 */
[----:B------:R-:W4:Y:S04]  /*1a6a0*/  LDL.LU.64 R100, [R1+0x1c58] ;  /* 0x001c580001647983 */ /* 0x000f280000300a00 */
[----:B------:R1:W-:Y:S02]  /*1a6b0*/  STL.64 [R1+0xfe8], R54 ;  /* 0x000fe83601007387 */ /* 0x0003e40000100a00 */
[C---:B-1----:R-:W-:Y:S02]  /*1a6c0*/  IMAD.WIDE R54, R48.reuse, 0x4, R98 ;  /* 0x0000000430367825 */ /* 0x042fe400078e0262 */
        /* <DEDUP_REMOVED lines=21> */
[----:B------:R1:W-:Y:S02]  /*1a820*/  STL.64 [R1+0x1028], R54 ;  /* 0x0010283601007387 */ /* 0x0003e40000100a00 */
[----:B-1----:R-:W-:-:S04]  /*1a830*/  IMAD.WIDE R8, R48, 0x4, R84 ;  /* 0x0000000430087825 */ /* 0x002fc800078e0254 */
[C---:B------:R-:W-:Y:S01]  /*1a840*/  IMAD.WIDE R54, R48.reuse, 0x4, R80 ;  /* 0x0000000430367825 */ /* 0x040fe200078e0250 */
[----:B------:R1:W-:Y:S04]  /*1a850*/  STL.64 [R1+0x1030], R8 ;  /* 0x0010300801007387 */ /* 0x0003e80000100a00 */
[----:B------:R-:W-:Y:S04]  /*1a860*/  STL.64 [R1+0x1038], R82 ;  /* 0x0010385201007387 */ /* 0x000fe80000100a00 */
[----:B------:R1:W-:Y:S02]  /*1a870*/  STL.64 [R1+0x1040], R54 ;  /* 0x0010403601007387 */ /* 0x0003e40000100a00 */
[----:B-1----:R-:W-:-:S05]  /*1a880*/  IMAD.WIDE R8, R48, 0x4, R78 ;  /* 0x0000000430087825 */ /* 0x002fca00078e024e */
[----:B------:R1:W-:Y:S01]  /*1a890*/  STL.64 [R1+0x1048], R8 ;  /* 0x0010480801007387 */ /* 0x0003e20000100a00 */
[----:B------:R-:W-:-:S03]  /*1a8a0*/  IMAD.WIDE R54, R48, 0x4, R74 ;  /* 0x0000000430367825 */ /* 0x000fc600078e024a */
[----:B------:R-:W-:Y:S04]  /*1a8b0*/  STL.64 [R1+0x1050], R76 ;  /* 0x0010504c01007387 */ /* 0x000fe80000100a00 */
[----:B------:R1:W-:Y:S02]  /*1a8c0*/  STL.64 [R1+0x1058], R54 ;  /* 0x0010583601007387 */ /* 0x0003e40000100a00 */
[----:B-1----:R-:W-:-:S05]  /*1a8d0*/  IMAD.WIDE R8, R48, 0x4, R72 ;  /* 0x0000000430087825 */ /* 0x002fca00078e0248 */
[----:B------:R1:W-:Y:S01]  /*1a8e0*/  STL.64 [R1+0x1060], R8 ;  /* 0x0010600801007387 */ /* 0x0003e20000100a00 */
[----:B------:R-:W-:-:S05]  /*1a8f0*/  IMAD.WIDE R54, R48, 0x4, R70 ;  /* 0x0000000430367825 */ /* 0x000fca00078e0246 */
        /* <DEDUP_REMOVED lines=14> */
[----:B------:R1:W-:Y:S04]  /*1a9e0*/  STL.64 [R1+0x10a0], R8 ;  /* 0x0010a00801007387 */ /* 0x0003e80000100a00 */
[----:B------:R-:W2:Y:S04]  /*1a9f0*/  LDL.64 R84, [R1+0x460] ;  /* 0x0004600001547983 */ /* 0x000ea80000100a00 */
[----:B------:R-:W3:Y:S04]  /*1aa00*/  LDL.64 R82, [R1+0x420] ;  /* 0x0004200001527983 */ /* 0x000ee80000100a00 */
[----:B------:R-:W4:Y:S04]  /*1aa10*/  LDL.64 R80, [R1+0x3e0] ;  /* 0x0003e00001507983 */ /* 0x000f280000100a00 */
        /* <DEDUP_REMOVED lines=8> */
[----:B------:R-:W4:Y:S01]  /*1aaa0*/  LDL.64 R62, [R1+0x1a0] ;  /* 0x0001a000013e7983 */ /* 0x000f220000100a00 */
[----:B------:R-:W-:Y:S01]  /*1aab0*/  VIADD R54, R56, 0xffffff7e ;  /* 0xffffff7e38367836 */ /* 0x000fe20000000000 */
[----:B-1----:R-:W-:Y:S01]  /*1aac0*/  IADD3 R9, R52, -0x84, RZ ;  /* 0xffffff7c34097810 */ /* 0x002fe20007ffe0ff */
[----:B------:R-:W-:Y:S01]  /*1aad0*/  VIADD R48, R53, 0xffffff7d ;  /* 0xffffff7d35307836 */ /* 0x000fe20000000000 */
[----:B------:R-:W4:Y:S01]  /*1aae0*/  LDL.64 R60, [R1+0x160] ;  /* 0x00016000013c7983 */ /* 0x000f220000100a00 */
[----:B------:R-:W-:-:S02]  /*1aaf0*/  VIADD R8, R7, 0xffffff7b ;  /* 0xffffff7b07087836 */ /* 0x000fc40000000000 */
[----:B------:R-:W-:Y:S01]  /*1ab00*/  VIADD R55, R188, UR61 ;  /* 0x0000003dbc377c36 */ /* 0x000fe20008000000 */
[----:B------:R-:W-:Y:S01]  /*1ab10*/  ISETP.GE.U32.AND P5, PT, R54, 0x7ffffeff, PT ;  /* 0x7ffffeff3600780c */ /* 0x000fe20003fa6070 */
[----:B------:R-:W-:Y:S01]  /*1ab20*/  VIADD R252, R6, 0xffffff7a ;  /* 0xffffff7a06fc7836 */ /* 0x000fe20000000000 */
[----:B------:R-:W-:Y:S01]  /*1ab30*/  ISETP.GE.U32.AND P3, PT, R48, 0x7ffffefe, PT ;  /* 0x7ffffefe3000780c */ /* 0x000fe20003f66070 */
[----:B------:R-:W4:Y:S01]  /*1ab40*/  LDL.64 R58, [R1+0x120] ;  /* 0x00012000013a7983 */ /* 0x000f220000100a00 */
[----:B------:R-:W-:Y:S02]  /*1ab50*/  ISETP.GE.U32.AND P4, PT, R9, 0x7ffffefd, PT ;  /* 0x7ffffefd0900780c */ /* 0x000fe40003f86070 */
[----:B------:R-:W-:Y:S01]  /*1ab60*/  ISETP.GE.U32.AND P1, PT, R8, 0x7ffffefc, PT ;  /* 0x7ffffefc0800780c */ /* 0x000fe20003f26070 */
[----:B------:R-:W4:Y:S01]  /*1ab70*/  LDL.64 R56, [R1+0xa0] ;  /* 0x0000a00001387983 */ /* 0x000f220000100a00 */
[C---:B------:R-:W-:Y:S02]  /*1ab80*/  LOP3.LUT R8, R188.reuse, 0x10, RZ, 0x3c, !PT ;  /* 0x00000010bc087812 */ /* 0x040fe400078e3cff */
[C---:B------:R-:W-:Y:S01]  /*1ab90*/  LOP3.LUT R9, R188.reuse, 0x20, RZ, 0x3c, !PT ;  /* 0x00000020bc097812 */ /* 0x040fe200078e3cff */
[----:B------:R-:W4:Y:S01]  /*1aba0*/  LDL.64 R6, [R1+0x60] ;  /* 0x0000600001067983 */ /* 0x000f220000100a00 */
[----:B------:R-:W-:-:S02]  /*1abb0*/  LOP3.LUT R48, R188, 0x30, RZ, 0x3c, !PT ;  /* 0x00000030bc307812 */ /* 0x000fc400078e3cff */
[C---:B------:R-:W-:Y:S01]  /*1abc0*/  LOP3.LUT R54, R188.reuse, 0x40, RZ, 0x3c, !PT ;  /* 0x00000040bc367812 */ /* 0x040fe200078e3cff */
[----:B------:R-:W4:Y:S01]  /*1abd0*/  LDL.64 R52, [R1+0x20] ;  /* 0x0000200001347983 */ /* 0x000f220000100a00 */
[C---:B------:R-:W-:Y:S02]  /*1abe0*/  LOP3.LUT R249, R188.reuse, 0x50, RZ, 0x3c, !PT ;  /* 0x00000050bcf97812 */ /* 0x040fe400078e3cff */
[C---:B------:R-:W-:Y:S01]  /*1abf0*/  LOP3.LUT R250, R188.reuse, 0x60, RZ, 0x3c, !PT ;  /* 0x00000060bcfa7812 */ /* 0x040fe200078e3cff */
[----:B------:R1:W-:Y:S01]  /*1ac00*/  STL.64 [R1+0x1b60], R188 ;  /* 0x001b60bc01007387 */ /* 0x0003e20000100a00 */
[----:B------:R-:W-:-:S03]  /*1ac10*/  LOP3.LUT R251, R188, 0x70, RZ, 0x3c, !PT ;  /* 0x00000070bcfb7812 */ /* 0x000fc600078e3cff */
[----:B-1----:R-:W4:Y:S04]  /*1ac20*/  LDL.64 R188, [R1+0xe0] ;  /* 0x0000e00001bc7983 */ /* 0x002f280000100a00 */
[----:B--2---:R-:W-:Y:S04]  /*1ac30*/  LDGSTS.E [R55+0x60000], desc[UR8][R84.64], P0 ;  /* 0x6000000054377fae */ /* 0x004fe80008121848 */
[----:B---3--:R-:W-:Y:S04]  /*1ac40*/  LDGSTS.E [R55+0x60400], desc[UR8][R82.64], P0 ;  /* 0x6040000052377fae */ /* 0x008fe80008121848 */
[----:B----4-:R-:W-:Y:S04]  /*1ac50*/  LDGSTS.E [R55+0x60800], desc[UR8][R80.64], P0 ;  /* 0x6080000050377fae */ /* 0x010fe80008121848 */
[----:B------:R-:W2:Y:S04]  /*1ac60*/  LDL.LU.64 R84, [R1+0x1c18] ;  /* 0x001c180001547983 */ /* 0x000ea80000300a00 */
[----:B------:R-:W3:Y:S04]  /*1ac70*/  LDL.LU.64 R82, [R1+0x1c10] ;  /* 0x001c100001527983 */ /* 0x000ee80000300a00 */
[----:B------:R-:W4:Y:S04]  /*1ac80*/  LDL.LU.64 R80, [R1+0x1c08] ;  /* 0x001c080001507983 */ /* 0x000f280000300a00 */
[----:B------:R-:W-:Y:S04]  /*1ac90*/  LDGSTS.E [R55+0x60c00], desc[UR8][R78.64], P0 ;  /* 0x60c000004e377fae */ /* 0x000fe80008121848 */
[----:B------:R-:W-:Y:S04]  /*1aca0*/  LDGSTS.E [R55+0x61000], desc[UR8][R76.64], P0 ;  /* 0x610000004c377fae */ /* 0x000fe80008121848 */
[----:B------:R-:W-:Y:S04]  /*1acb0*/  LDGSTS.E [R55+0x61400], desc[UR8][R74.64], P0 ;  /* 0x614000004a377fae */ /* 0x000fe80008121848 */
[----:B------:R-:W2:Y:S04]  /*1acc0*/  LDL.LU.64 R78, [R1+0x1c00] ;  /* 0x001c0000014e7983 */ /* 0x000ea80000300a00 */
[----:B------:R-:W3:Y:S04]  /*1acd0*/  LDL.LU.64 R76, [R1+0x1bf8] ;  /* 0x001bf800014c7983 */ /* 0x000ee80000300a00 */
[----:B------:R-:W3:Y:S04]  /*1ace0*/  LDL.LU.64 R74, [R1+0x1bf0] ;  /* 0x001bf000014a7983 */ /* 0x000ee80000300a00 */
[----:B------:R-:W-:Y:S04]  /*1acf0*/  LDGSTS.E [R55+0x61800], desc[UR8][R72.64], P0 ;  /* 0x6180000048377fae */ /* 0x000fe80008121848 */
[----:B------:R-:W-:Y:S04]  /*1ad00*/  LDGSTS.E [R55+0x61c00], desc[UR8][R70.64], P0 ;  /* 0x61c0000046377fae */ /* 0x000fe80008121848 */
[----:B------:R-:W-:Y:S04]  /*1ad10*/  LDGSTS.E [R55+0x62000], desc[UR8][R68.64], P0 ;  /* 0x6200000044377fae */ /* 0x000fe80008121848 */
[----:B------:R-:W3:Y:S04]  /*1ad20*/  LDL.LU.64 R72, [R1+0x1be8] ;  /* 0x001be80001487983 */ /* 0x000ee80000300a00 */
[----:B------:R-:W3:Y:S04]  /*1ad30*/  LDL.LU.64 R70, [R1+0x1be0] ;  /* 0x001be00001467983 */ /* 0x000ee80000300a00 */
[----:B------:R-:W3:Y:S04]  /*1ad40*/  LDL.LU.64 R68, [R1+0x1bd8] ;  /* 0x001bd80001447983 */ /* 0x000ee80000300a00 */
[----:B------:R-:W-:Y:S04]  /*1ad50*/  LDGSTS.E [R55+0x62400], desc[UR8][R66.64], P0 ;  /* 0x6240000042377fae */ /* 0x000fe80008121848 */
[----:B------:R-:W-:Y:S04]  /*1ad60*/  LDGSTS.E [R55+0x62800], desc[UR8][R64.64], P0 ;  /* 0x6280000040377fae */ /* 0x000fe80008121848 */
[----:B------:R-:W-:Y:S04]  /*1ad70*/  LDGSTS.E [R55+0x62c00], desc[UR8][R62.64], P0 ;  /* 0x62c000003e377fae */ /* 0x000fe80008121848 */
[----:B------:R-:W3:Y:S04]  /*1ad80*/  LDL.LU.64 R66, [R1+0x1bd0] ;  /* 0x001bd00001427983 */ /* 0x000ee80000300a00 */
[----:B------:R-:W4:Y:S04]  /*1ad90*/  LDL.LU.64 R64, [R1+0x1bc8] ;  /* 0x001bc80001407983 */ /* 0x000f280000300a00 */
[----:B------:R-:W2:Y:S04]  /*1ada0*/  LDL.LU.64 R62, [R1+0x1bc0] ;  /* 0x001bc000013e7983 */ /* 0x000ea80000300a00 */
[----:B------:R-:W-:Y:S04]  /*1adb0*/  LDGSTS.E [R55+0x63000], desc[UR8][R60.64], P0 ;  /* 0x630000003c377fae */ /* 0x000fe80008121848 */
[----:B------:R-:W-:Y:S04]  /*1adc0*/  LDGSTS.E [R55+0x63400], desc[UR8][R58.64], P0 ;  /* 0x634000003a377fae */ /* 0x000fe80008121848 */
[----:B------:R-:W-:Y:S04]  /*1add0*/  LDGSTS.E [R55+0x63800], desc[UR8][R188.64], P0 ;  /* 0x63800000bc377fae */ /* 0x000fe80008121848 */
[----:B------:R-:W-:Y:S04]  /*1ade0*/  LDGSTS.E [R55+0x63c00], desc[UR8][R56.64], P0 ;  /* 0x63c0000038377fae */ /* 0x000fe80008121848 */
[----:B------:R-:W3:Y:S04]  /*1adf0*/  LDL.LU.64 R60, [R1+0x1bb8] ;  /* 0x001bb800013c7983 */ /* 0x000ee80000300a00 */
[----:B------:R-:W-:Y:S04]  /*1ae00*/  LDGSTS.E [R55+0x64000], desc[UR8][R6.64], P0 ;  /* 0x6400000006377fae */ /* 0x000fe80008121848 */
[----:B------:R-:W3:Y:S04]  /*1ae10*/  LDL.LU.64 R58, [R1+0x1bb0] ;  /* 0x001bb000013a7983 */ /* 0x000ee80000300a00 */
[----:B------:R-:W-:Y:S04]  /*1ae20*/  LDGSTS.E [R55+0x64400], desc[UR8][R52.64], P0 ;  /* 0x6440000034377fae */ /* 0x000fe80008121848 */
[----:B------:R-:W4:Y:S04]  /*1ae30*/  LDL.64 R56, [R1+0x458] ;  /* 0x0004580001387983 */ /* 0x000f280000100a00 */
[----:B------:R-:W3:Y:S04]  /*1ae40*/  LDL.64 R6, [R1+0x418] ;  /* 0x0004180001067983 */ /* 0x000ee80000100a00 */
[----:B------:R-:W3:Y:S04]  /*1ae50*/  LDL.64 R52, [R1+0x3d8] ;  /* 0x0003d80001347983 */ /* 0x000ee80000100a00 */
[----:B------:R-:W3:Y:S04]  /*1ae60*/  LDL.64 R188, [R1+0x18] ;  /* 0x0000180001bc7983 */ /* 0x000ee80000100a00 */
[----:B--2---:R-:W-:Y:S04]  /*1ae70*/  LDGSTS.E [R55+0x64800], desc[UR8][R62.64], P0 ;  /* 0x648000003e377fae */ /* 0x004fe80008121848 */
[----:B------:R1:W-:Y:S04]  /*1ae80*/  STL.64 [R1+0x1888], R62 ;  /* 0x0018883e01007387 */ /* 0x0003e80000100a00 */
[----:B------:R-:W-:Y:S04]  /*1ae90*/  LDGSTS.E [R55+0x64c00], desc[UR8][R78.64], P0 ;  /* 0x64c000004e377fae */ /* 0x000fe80008121848 */
[----:B------:R-:W-:Y:S04]  /*1aea0*/  LDGSTS.E [R55+0x65000], desc[UR8][R94.64], P0 ;  /* 0x650000005e377fae */ /* 0x000fe80008121848 */
[----:B-1----:R-:W2:Y:S04]  /*1aeb0*/  LDL.64 R62, [R1+0xd8] ;  /* 0x0000d800013e7983 */ /* 0x002ea80000100a00 */
        /* <DEDUP_REMOVED lines=19> */
[----:B-1----:R-:W2:Y:S04]  /*1aff0*/  LDL.LU.64 R142, [R1+0x58] ;  /* 0x00005800018e7983 */ /* 0x002ea80000300a00 */
[----:B------:R1:W-:Y:S04]  /*1b000*/  STL.64 [R1+0x18b8], R158 ;  /* 0x0018b89e01007387 */ /* 0x0003e80000100a00 */
[----:B------:R-:W-:Y:S04]  /*1b010*/  LDGSTS.E [R55+0x67c00], desc[UR8][R34.64], P0 ;  /* 0x67c0000022377fae */ /* 0x000fe80008121848 */
[----:B-1----:R-:W2:Y:S04]  /*1b020*/  LDL.64 R158, [R1+0x218] ;  /* 0x00021800019e7983 */ /* 0x002ea80000100a00 */
[----:B------:R1:W-:Y:S04]  /*1b030*/  STL.64 [R1+0x18c0], R174 ;  /* 0x0018c0ae01007387 */ /* 0x0003e80000100a00 */
        /* <DEDUP_REMOVED lines=10> */
[----:B-1----:R-:W2:Y:S04]  /*1b0e0*/  LDL.LU.64 R20, [R1+0x98] ;  /* 0x0000980001147983 */ /* 0x002ea80000300a00 */
[----:B------:R1:W-:Y:S04]  /*1b0f0*/  STL.64 [R1+0x18f0], R34 ;  /* 0x0018f02201007387 */ /* 0x0003e80000100a00 */
[----:B-1----:R-:W2:Y:S01]  /*1b100*/  LDL.64 R34, [R1+0x398] ;  /* 0x0003980001227983 */ /* 0x002ea20000100a00 */
[----:B------:R-:W-:-:S05]  /*1b110*/  VIADD R8, R8, UR61 ;  /* 0x0000003d08087c36 */ /* 0x000fca0008000000 */
[----:B----4-:R-:W-:Y:S04]  /*1b120*/  LDGSTS.E [R8+0x60080], desc[UR8][R56.64], P0 ;  /* 0x6008000038087fae */ /* 0x010fe80008121848 */
[----:B---3--:R-:W-:Y:S04]  /*1b130*/  LDGSTS.E [R8+0x60480], desc[UR8][R6.64], P0 ;  /* 0x6048000006087fae */ /* 0x008fe80008121848 */
[----:B------:R-:W-:Y:S04]  /*1b140*/  LDGSTS.E [R8+0x60880], desc[UR8][R52.64], P0 ;  /* 0x6088000034087fae */ /* 0x000fe80008121848 */
[----:B------:R-:W3:Y:S04]  /*1b150*/  LDL.LU.64 R56, [R1+0x1ba8] ;  /* 0x001ba80001387983 */ /* 0x000ee80000300a00 */
[----:B------:R-:W4:Y:S04]  /*1b160*/  LDL.LU.64 R6, [R1+0x1ba0] ;  /* 0x001ba00001067983 */ /* 0x000f280000300a00 */
[----:B------:R-:W3:Y:S04]  /*1b170*/  LDL.LU.64 R52, [R1+0x1b98] ;  /* 0x001b980001347983 */ /* 0x000ee80000300a00 */
[----:B--2---:R-:W-:Y:S04]  /*1b180*/  STL.64 [R1+0x18f8], R20 ;  /* 0x0018f81401007387 */ /* 0x004fe80000100a00 */
[----:B------:R-:W-:Y:S04]  /*1b190*/  LDGSTS.E [R8+0x60c80], desc[UR8][R34.64], P0 ;  /* 0x60c8000022087fae */ /* 0x000fe80008121848 */
        /* <DEDUP_REMOVED lines=13> */
[----:B------:R-:W-:Y:S04]  /*1b270*/  STL.64 [R1+0x1900], R142 ;  /* 0x0019008e01007387 */ /* 0x000fe80000100a00 */
[----:B------:R-:W-:Y:S04]  /*1b280*/  LDGSTS.E [R8+0x64480], desc[UR8][R188.64], P0 ;  /* 0x64480000bc087fae */ /* 0x000fe80008121848 */
[----:B------:R-:W2:Y:S04]  /*1b290*/  LDL.64 R34, [R1+0x450] ;  /* 0x0004500001227983 */ /* 0x000ea80000100a00 */
[----:B------:R-:W4:Y:S04]  /*1b2a0*/  LDL.64 R224, [R1+0x410] ;  /* 0x0004100001e07983 */ /* 0x000f280000100a00 */
[----:B------:R-:W3:Y:S04]  /*1b2b0*/  LDL.64 R208, [R1+0x3d0] ;  /* 0x0003d00001d07983 */ /* 0x000ee80000100a00 */
        /* <DEDUP_REMOVED lines=8> */
[----:B------:R-:W3:Y:S04]  /*1b340*/  LDL.LU.64 R240, [R1+0x90] ;  /* 0x0000900001f07983 */ /* 0x000ee80000300a00 */
[----:B------:R-:W3:Y:S04]  /*1b350*/  LDL.LU.64 R126, [R1+0x50] ;  /* 0x00005000017e7983 */ /* 0x000ee80000300a00 */
[----:B------:R-:W-:Y:S04]  /*1b360*/  LDGSTS.E [R8+0x64880], desc[UR8][R64.64], P0 ;  /* 0x6488000040087fae */ /* 0x000fe80008121848 */
[----:B------:R-:W-:Y:S04]  /*1b370*/  STL.64 [R1+0x1908], R64 ;  /* 0x0019084001007387 */ /* 0x000fe80000100a00 */
[----:B------:R-:W-:Y:S04]  /*1b380*/  LDGSTS.E [R8+0x64c80], desc[UR8][R80.64], P0 ;  /* 0x64c8000050087fae */ /* 0x000fe80008121848 */
[----:B------:R-:W-:Y:S04]  /*1b390*/  STL.64 [R1+0x1910], R80 ;  /* 0x0019105001007387 */ /* 0x000fe80000100a00 */
[----:B------:R-:W-:Y:S04]  /*1b3a0*/  LDGSTS.E [R8+0x65080], desc[UR8][R96.64], P0 ;  /* 0x6508000060087fae */ /* 0x000fe80008121848 */
[----:B------:R-:W-:Y:S04]  /*1b3b0*/  STL.64 [R1+0x1918], R96 ;  /* 0x0019186001007387 */ /* 0x000fe80000100a00 */
[----:B------:R-:W-:Y:S04]  /*1b3c0*/  LDGSTS.E [R8+0x65480], desc[UR8][R112.64], P0 ;  /* 0x6548000070087fae */ /* 0x000fe80008121848 */
[----:B------:R1:W-:Y:S04]  /*1b3d0*/  STL.64 [R1+0x1920], R112 ;  /* 0x0019207001007387 */ /* 0x0003e80000100a00 */
[----:B------:R-:W-:Y:S04]  /*1b3e0*/  LDGSTS.E [R8+0x65880], desc[UR8][R128.64], P0 ;  /* 0x6588000080087fae */ /* 0x000fe80008121848 */
[----:B------:R-:W-:Y:S04]  /*1b3f0*/  LDGSTS.E [R8+0x65c80], desc[UR8][R144.64], P0 ;  /* 0x65c8000090087fae */ /* 0x000fe80008121848 */
[----:B-1----:R-:W3:Y:S04]  /*1b400*/  LDL.LU.64 R112, [R1+0x250] ;  /* 0x0002500001707983 */ /* 0x002ee80000300a00 */
[----:B------:R-:W-:Y:S04]  /*1b410*/  STL.64 [R1+0x1928], R128 ;  /* 0x0019288001007387 */ /* 0x000fe80000100a00 */
        /* <DEDUP_REMOVED lines=19> */
[----:B-1----:R-:W3:Y:S01]  /*1b550*/  LDL.LU.64 R36, [R1+0x150] ;  /* 0x0001500001247983 */ /* 0x002ee20000300a00 */
[----:B------:R-:W-:-:S05]  /*1b560*/  IADD3 R9, R9, UR61, RZ ;  /* 0x0000003d09097c10 */ /* 0x000fca000fffe0ff */
[----:B--2---:R-:W-:Y:S04]  /*1b570*/  LDGSTS.E [R9+0x60100], desc[UR8][R34.64], P0 ;  /* 0x6010000022097fae */ /* 0x004fe80008121848 */
[----:B----4-:R-:W-:Y:S04]  /*1b580*/  LDGSTS.E [R9+0x60500], desc[UR8][R224.64], P0 ;  /* 0x60500000e0097fae */ /* 0x010fe80008121848 */
[----:B---3--:R-:W-:Y:S04]  /*1b590*/  LDGSTS.E [R9+0x60900], desc[UR8][R208.64], P0 ;  /* 0x60900000d0097fae */ /* 0x008fe80008121848 */
        /* <DEDUP_REMOVED lines=10> */
[----:B------:R-:W-:Y:S04]  /*1b640*/  STL.64 [R1+0x1a18], R112 ;  /* 0x001a187001007387 */ /* 0x000fe80000100a00 */
[----:B------:R-:W-:Y:S04]  /*1b650*/  LDGSTS.E [R9+0x63100], desc[UR8][R36.64], P0 ;  /* 0x6310000024097fae */ /* 0x000fe80008121848 */
[----:B------:R-:W-:Y:S04]  /*1b660*/  LDGSTS.E [R9+0x63500], desc[UR8][R176.64], P0 ;  /* 0x63500000b0097fae */ /* 0x000fe80008121848 */
[----:B------:R-:W-:Y:S04]  /*1b670*/  STL.64 [R1+0x1978], R36 ;  /* 0x0019782401007387 */ /* 0x000fe80000100a00 */
[----:B------:R-:W-:Y:S04]  /*1b680*/  LDGSTS.E [R9+0x63900], desc[UR8][R188.64], P0 ;  /* 0x63900000bc097fae */ /* 0x000fe80008121848 */
[----:B------:R1:W-:Y:S04]  /*1b690*/  STL.64 [R1+0x1980], R176 ;  /* 0x001980b001007387 */ /* 0x0003e80000100a00 */
[----:B------:R-:W-:Y:S04]  /*1b6a0*/  LDGSTS.E [R9+0x63d00], desc[UR8][R240.64], P0 ;  /* 0x63d00000f0097fae */ /* 0x000fe80008121848 */
[----:B------:R-:W-:Y:S04]  /*1b6b0*/  STL.64 [R1+0x1988], R240 ;  /* 0x001988f001007387 */ /* 0x000fe80000100a00 */
[----:B------:R-:W-:Y:S04]  /*1b6c0*/  LDGSTS.E [R9+0x64100], desc[UR8][R126.64], P0 ;  /* 0x641000007e097fae */ /* 0x000fe80008121848 */
[----:B------:R-:W-:Y:S04]  /*1b6d0*/  STL.64 [R1+0x1990], R126 ;  /* 0x0019907e01007387 */ /* 0x000fe80000100a00 */
[----:B------:R-:W-:Y:S04]  /*1b6e0*/  LDGSTS.E [R9+0x64500], desc[UR8][R52.64], P0 ;  /* 0x6450000034097fae */ /* 0x000fe80008121848 */
[----:B------:R-:W-:Y:S04]  /*1b6f0*/  LDGSTS.E [R9+0x64900], desc[UR8][R66.64], P0 ;  /* 0x6490000042097fae */ /* 0x000fe80008121848 */
[----:B------:R-:W-:Y:S04]  /*1b700*/  LDGSTS.E [R9+0x64d00], desc[UR8][R82.64], P0 ;  /* 0x64d0000052097fae */ /* 0x000fe80008121848 */
[----:B------:R-:W2:Y:S04]  /*1b710*/  LDL.LU.64 R52, [R1+0x1b90] ;  /* 0x001b900001347983 */ /* 0x000ea80000300a00 */
[----:B------:R-:W3:Y:S04]  /*1b720*/  LDL.64 R192, [R1+0x448] ;  /* 0x0004480001c07983 */ /* 0x000ee80000100a00 */
[----:B------:R-:W4:Y:S04]  /*1b730*/  LDL.64 R174, [R1+0x408] ;  /* 0x0004080001ae7983 */ /* 0x000f280000100a00 */
[----:B------:R-:W2:Y:S04]  /*1b740*/  LDL.64 R158, [R1+0x3c8] ;  /* 0x0003c800019e7983 */ /* 0x000ea80000100a00 */
[----:B------:R-:W2:Y:S04]  /*1b750*/  LDL.64 R94, [R1+0x388] ;  /* 0x00038800015e7983 */ /* 0x000ea80000100a00 */
[----:B------:R-:W2:Y:S04]  /*1b760*/  LDL.64 R78, [R1+0x348] ;  /* 0x00034800014e7983 */ /* 0x000ea80000100a00 */
[----:B------:R-:W2:Y:S04]  /*1b770*/  LDL.64 R62, [R1+0x308] ;  /* 0x00030800013e7983 */ /* 0x000ea80000100a00 */
[----:B------:R-:W2:Y:S04]  /*1b780*/  LDL.64 R188, [R1+0x248] ;  /* 0x0002480001bc7983 */ /* 0x000ea80000100a00 */
[----:B-1----:R-:W2:Y:S04]  /*1b790*/  LDL.LU.64 R176, [R1+0x2c8] ;  /* 0x0002c80001b07983 */ /* 0x002ea80000300a00 */
[----:B------:R-:W2:Y:S04]  /*1b7a0*/  LDL.LU.64 R194, [R1+0x288] ;  /* 0x0002880001c27983 */ /* 0x000ea80000300a00 */
[----:B------:R-:W2:Y:S04]  /*1b7b0*/  LDL.LU.64 R22, [R1+0x148] ;  /* 0x0001480001167983 */ /* 0x000ea80000300a00 */
[----:B------:R-:W2:Y:S04]  /*1b7c0*/  LDL.LU.64 R160, [R1+0x108] ;  /* 0x0001080001a07983 */ /* 0x000ea80000300a00 */
[----:B------:R-:W2:Y:S04]  /*1b7d0*/  LDL.LU.64 R96, [R1+0xc8] ;  /* 0x0000c80001607983 */ /* 0x000ea80000300a00 */
[----:B------:R-:W2:Y:S04]  /*1b7e0*/  LDL.LU.64 R224, [R1+0x88] ;  /* 0x0000880001e07983 */ /* 0x000ea80000300a00 */
[----:B------:R-:W2:Y:S04]  /*1b7f0*/  LDL.LU.64 R110, [R1+0x48] ;  /* 0x00004800016e7983 */ /* 0x000ea80000300a00 */
[----:B------:R-:W-:Y:S04]  /*1b800*/  STL.64 [R1+0x1998], R66 ;  /* 0x0019984201007387 */ /* 0x000fe80000100a00 */
[----:B------:R1:W-:Y:S04]  /*1b810*/  STL.64 [R1+0x19a0], R82 ;  /* 0x0019a05201007387 */ /* 0x0003e80000100a00 */
[----:B------:R-:W-:Y:S04]  /*1b820*/  LDGSTS.E [R9+0x65100], desc[UR8][R98.64], P0 ;  /* 0x6510000062097fae */ /* 0x000fe80008121848 */
[----:B------:R-:W-:Y:S04]  /*1b830*/  LDGSTS.E [R9+0x65500], desc[UR8][R114.64], P0 ;  /* 0x6550000072097fae */ /* 0x000fe80008121848 */
[----:B-1----:R-:W2:Y:S04]  /*1b840*/  LDL.LU.64 R82, [R1+0x188] ;  /* 0x0001880001527983 */ /* 0x002ea80000300a00 */
        /* <DEDUP_REMOVED lines=14> */
[----:B------:R-:W-:Y:S04]  /*1b930*/  STL.64 [R1+0x19e0], R212 ;  /* 0x0019e0d401007387 */ /* 0x000fe80000100a00 */
[----:B------:R-:W-:Y:S04]  /*1b940*/  LDGSTS.E [R9+0x67100], desc[UR8][R228.64], P0 ;  /* 0x67100000e4097fae */ /* 0x000fe80008121848 */
[----:B------:R1:W-:Y:S01]  /*1b950*/  STL.64 [R1+0x19e8], R228 ;  /* 0x0019e8e401007387 */ /* 0x0003e20000100a00 */
[----:B------:R-:W-:-:S03]  /*1b960*/  VIADD R48, R48, UR61 ;  /* 0x0000003d30307c36 */ /* 0x000fc60008000000 */
[----:B------:R-:W-:Y:S04]  /*1b970*/  LDGSTS.E [R9+0x67500], desc[UR8][R244.64], P0 ;  /* 0x67500000f4097fae */ /* 0x000fe80008121848 */
[----:B------:R-:W-:Y:S04]  /*1b980*/  LDGSTS.E [R9+0x67900], desc[UR8][R24.64], P0 ;  /* 0x6790000018097fae */ /* 0x000fe80008121848 */
[----:B-1----:R-:W2:Y:S04]  /*1b990*/  LDL.LU.64 R228, [R1+0x208] ;  /* 0x0002080001e47983 */ /* 0x002ea80000300a00 */
[----:B------:R-:W-:Y:S04]  /*1b9a0*/  LDGSTS.E [R9+0x67d00], desc[UR8][R38.64], P0 ;  /* 0x67d0000026097fae */ /* 0x000fe80008121848 */
[----:B------:R-:W-:Y:S04]  /*1b9b0*/  STL.64 [R1+0x19f0], R244 ;  /* 0x0019f0f401007387 */ /* 0x000fe80000100a00 */
[----:B------:R-:W-:Y:S04]  /*1b9c0*/  STL.64 [R1+0x19f8], R24 ;  /* 0x0019f81801007387 */ /* 0x000fe80000100a00 */
[----:B------:R-:W-:Y:S04]  /*1b9d0*/  STL.64 [R1+0x1a00], R38 ;  /* 0x001a002601007387 */ /* 0x000fe80000100a00 */
[----:B------:R1:W-:Y:S04]  /*1b9e0*/  STL.64 [R1+0x1858], R8 ;  /* 0x0018580801007387 */ /* 0x0003e80000100a00 */
[----:B-1----:R-:W2:Y:S04]  /*1b9f0*/  LDL.LU.64 R8, [R1] ;  /* 0x0000000001087983 */ /* 0x002ea80000300a00 */
[----:B---3--:R-:W-:Y:S04]  /*1ba00*/  LDGSTS.E [R48+0x60180], desc[UR8][R192.64], P0 ;  /* 0x60180000c0307fae */ /* 0x008fe80008121848 */
[----:B----4-:R-:W-:Y:S04]  /*1ba10*/  LDGSTS.E [R48+0x60580], desc[UR8][R174.64], P0 ;  /* 0x60580000ae307fae */ /* 0x010fe80008121848 */
[----:B--2---:R-:W-:Y:S04]  /*1ba20*/  LDGSTS.E [R48+0x60980], desc[UR8][R158.64], P0 ;  /* 0x609800009e307fae */ /* 0x004fe80008121848 */
[----:B------:R-:W-:Y:S04]  /*1ba30*/  LDGSTS.E [R48+0x60d80], desc[UR8][R94.64], P0 ;  /* 0x60d800005e307fae */ /* 0x000fe80008121848 */
[----:B------:R-:W-:Y:S04]  /*1ba40*/  LDGSTS.E [R48+0x61180], desc[UR8][R78.64], P0 ;  /* 0x611800004e307fae */ /* 0x000fe80008121848 */
[----:B------:R-:W-:Y:S04]  /*1ba50*/  LDGSTS.E [R48+0x61580], desc[UR8][R62.64], P0 ;  /* 0x615800003e307fae */ /* 0x000fe80008121848 */
[----:B------:R-:W-:Y:S04]  /*1ba60*/  LDGSTS.E [R48+0x61980], desc[UR8][R176.64], P0 ;  /* 0x61980000b0307fae */ /* 0x000fe80008121848 */
[----:B------:R-:W-:Y:S04]  /*1ba70*/  LDGSTS.E [R48+0x61d80], desc[UR8][R194.64], P0 ;  /* 0x61d80000c2307fae */ /* 0x000fe80008121848 */
[----:B------:R-:W-:Y:S04]  /*1ba80*/  STL.64 [R1+0x1a48], R176 ;  /* 0x001a48b001007387 */ /* 0x000fe80000100a00 */
        /* <DEDUP_REMOVED lines=26> */
[----:B------:R-:W3:Y:S04]  /*1bc30*/  LDL.LU.64 R244, [R1+0x440] ;  /* 0x0004400001f47983 */ /* 0x000ee80000300a00 */
[----:B------:R-:W4:Y:S04]  /*1bc40*/  LDL.LU.64 R210, [R1+0x400] ;  /* 0x0004000001d27983 */ /* 0x000f280000300a00 */
        /* <DEDUP_REMOVED lines=18> */
[----:B------:R-:W-:Y:S04]  /*1bd70*/  LDGSTS.E [R48+0x65180], desc[UR8][R100.64], P0 ;  /* 0x6518000064307fae */ /* 0x000fe80008121848 */
[----:B------:R-:W-:Y:S04]  /*1bd80*/  LDGSTS.E [R48+0x65580], desc[UR8][R116.64], P0 ;  /* 0x6558000074307fae */ /* 0x000fe80008121848 */
[----:B-1----:R-:W2:Y:S04]  /*1bd90*/  LDL.LU.64 R68, [R1+0x300] ;  /* 0x0003000001447983 */ /* 0x002ea80000300a00 */
[----:B------:R-:W-:Y:S04]  /*1bda0*/  STL.64 [R1+0x1a70], R84 ;  /* 0x001a705401007387 */ /* 0x000fe80000100a00 */
        /* <DEDUP_REMOVED lines=25> */
[----:B---3--:R-:W-:Y:S04]  /*1bf40*/  LDGSTS.E [R54+0x60200], desc[UR8][R244.64], P0 ;  /* 0x60200000f4367fae */ /* 0x008fe80008121848 */
[----:B----4-:R-:W-:Y:S04]  /*1bf50*/  LDGSTS.E [R54+0x60600], desc[UR8][R210.64], P0 ;  /* 0x60600000d2367fae */ /* 0x010fe80008121848 */
[----:B------:R-:W-:Y:S04]  /*1bf60*/  LDGSTS.E [R54+0x60a00], desc[UR8][R242.64], P0 ;  /* 0x60a00000f2367fae */ /* 0x000fe80008121848 */
[----:B------:R-:W-:Y:S04]  /*1bf70*/  STL.64 [R1+0x1b18], R244 ;  /* 0x001b18f401007387 */ /* 0x000fe80000100a00 */
[----:B------:R-:W-:Y:S04]  /*1bf80*/  STL.64 [R1+0x1af8], R210 ;  /* 0x001af8d201007387 */ /* 0x000fe80000100a00 */
[----:B--2---:R-:W-:Y:S04]  /*1bf90*/  LDGSTS.E [R54+0x60e00], desc[UR8][R230.64], P0 ;  /* 0x60e00000e6367fae */ /* 0x004fe80008121848 */
[----:B------:R-:W-:Y:S04]  /*1bfa0*/  LDGSTS.E [R54+0x61200], desc[UR8][R148.64], P0 ;  /* 0x6120000094367fae */ /* 0x000fe80008121848 */
[----:B------:R-:W-:Y:S04]  /*1bfb0*/  LDGSTS.E [R54+0x61600], desc[UR8][R68.64], P0 ;  /* 0x6160000044367fae */ /* 0x000fe80008121848 */
[----:B------:R-:W-:Y:S04]  /*1bfc0*/  STL.64 [R1+0x1ad8], R230 ;  /* 0x001ad8e601007387 */ /* 0x000fe80000100a00 */
[----:B------:R-:W-:Y:S04]  /*1bfd0*/  LDGSTS.E [R54+0x61a00], desc[UR8][R36.64], P0 ;  /* 0x61a0000024367fae */ /* 0x000fe80008121848 */
[----:B------:R-:W-:Y:S04]  /*1bfe0*/  STL.64 [R1+0x1ae0], R148 ;  /* 0x001ae09401007387 */ /* 0x000fe80000100a00 */
[----:B------:R1:W-:Y:S04]  /*1bff0*/  LDGSTS.E [R54+0x61e00], desc[UR8][R82.64], P0 ;  /* 0x61e0000052367fae */ /* 0x0003e80008121848 */
[----:B------:R-:W-:Y:S04]  /*1c000*/  STL.64 [R1+0x1ae8], R68 ;  /* 0x001ae84401007387 */ /* 0x000fe80000100a00 */
[----:B------:R-:W-:Y:S04]  /*1c010*/  LDGSTS.E [R54+0x62200], desc[UR8][R98.64], P0 ;  /* 0x6220000062367fae */ /* 0x000fe80008121848 */
[----:B------:R-:W-:Y:S04]  /*1c020*/  STL.64 [R1+0x1af0], R36 ;  /* 0x001af02401007387 */ /* 0x000fe80000100a00 */
[----:B------:R-:W-:Y:S04]  /*1c030*/  LDGSTS.E [R54+0x62600], desc[UR8][R226.64], P0 ;  /* 0x62600000e2367fae */ /* 0x000fe80008121848 */
[----:B------:R1:W-:Y:S04]  /*1c040*/  STL.64 [R1+0x1b00], R82 ;  /* 0x001b005201007387 */ /* 0x0003e80000100a00 */
[----:B------:R-:W-:Y:S04]  /*1c050*/  LDGSTS.E [R54+0x62a00], desc[UR8][R34.64], P0 ;  /* 0x62a0000022367fae */ /* 0x000fe80008121848 */
[----:B------:R-:W-:Y:S04]  /*1c060*/  STL.64 [R1+0x1b08], R98 ;  /* 0x001b086201007387 */ /* 0x000fe80000100a00 */
[----:B------:R-:W-:Y:S01]  /*1c070*/  LDGSTS.E [R54+0x62e00], desc[UR8][R66.64], P0 ;  /* 0x62e0000042367fae */ /* 0x000fe20008121848 */
[----:B------:R-:W-:Y:S01]  /*1c080*/  IADD3 R249, R249, UR61, RZ ;  /* 0x0000003df9f97c10 */ /* 0x000fe2000fffe0ff */
[----:B------:R-:W-:Y:S01]  /*1c090*/  VIADD R250, R250, UR61 ;  /* 0x0000003dfafa7c36 */ /* 0x000fe20008000000 */
[----:B-1----:R-:W1:Y:S01]  /*1c0a0*/  LDC R83, c[0x0][0x230] ;  /* 0x00008c00ff537b82 */ /* 0x002e620000000800 */
[----:B------:R2:W-:Y:S04]  /*1c0b0*/  STL.64 [R1+0x1b10], R66 ;  /* 0x001b104201007387 */ /* 0x0005e80000100a00 */
[----:B------:R-:W-:Y:S04]  /*1c0c0*/  LDGSTS.E [R54+0x63200], desc[UR8][R188.64], P0 ;  /* 0x63200000bc367fae */ /* 0x000fe80008121848 */
[----:B------:R-:W-:Y:S04]  /*1c0d0*/  LDGSTS.E [R54+0x63600], desc[UR8][R144.64], P0 ;  /* 0x6360000090367fae */ /* 0x000fe80008121848 */
[----:B------:R3:W-:Y:S04]  /*1c0e0*/  LDGSTS.E [R54+0x63a00], desc[UR8][R80.64], P0 ;  /* 0x63a0000050367fae */ /* 0x0007e80008121848 */
[----:B------:R-:W4:Y:S04]  /*1c0f0*/  LDL.64 R188, [R1+0xf8] ;  /* 0x0000f80001bc7983 */ /* 0x000f280000100a00 */
[----:B--2---:R-:W2:Y:S04]  /*1c100*/  LDL.LU.64 R66, [R1+0x438] ;  /* 0x0004380001427983 */ /* 0x004ea80000300a00 */
[----:B------:R-:W4:Y:S04]  /*1c110*/  LDL.LU.64 R36, [R1+0x3f8] ;  /* 0x0003f80001247983 */ /* 0x000f280000300a00 */
        /* <DEDUP_REMOVED lines=10> */
[----:B------:R1:W-:Y:S04]  /*1c1c0*/  LDGSTS.E [R54+0x63e00], desc[UR8][R208.64], P0 ;  /* 0x63e00000d0367fae */ /* 0x0003e80008121848 */
[----:B------:R-:W-:Y:S04]  /*1c1d0*/  LDGSTS.E [R54+0x64200], desc[UR8][R94.64], P0 ;  /* 0x642000005e367fae */ /* 0x000fe80008121848 */
[----:B------:R1:W-:Y:S04]  /*1c1e0*/  LDGSTS.E [R54+0x64600], desc[UR8][R8.64], P0 ;  /* 0x6460000008367fae */ /* 0x0003e80008121848 */
[----:B------:R2:W-:Y:S04]  /*1c1f0*/  LDGSTS.E [R54+0x64a00], desc[UR8][R70.64], P0 ;  /* 0x64a0000046367fae */ /* 0x0005e80008121848 */
[----:B------:R4:W-:Y:S04]  /*1c200*/  LDGSTS.E [R54+0x64e00], desc[UR8][R86.64], P0 ;  /* 0x64e0000056367fae */ /* 0x0009e80008121848 */
        /* <DEDUP_REMOVED lines=13> */
[----:B------:R3:W-:Y:S04]  /*1c2e0*/  STL.64 [R1+0x1b28], R80 ;  /* 0x001b285001007387 */ /* 0x0007e80000100a00 */
[----:B------:R1:W-:Y:S04]  /*1c2f0*/  STL.64 [R1+0x1b30], R208 ;  /* 0x001b30d001007387 */ /* 0x0003e80000100a00 */
[----:B------:R-:W-:Y:S04]  /*1c300*/  STL.64 [R1+0x1b38], R94 ;  /* 0x001b385e01007387 */ /* 0x000fe80000100a00 */
[----:B------:R1:W-:Y:S01]  /*1c310*/  STL.64 [R1+0x1b40], R8 ;  /* 0x001b400801007387 */ /* 0x0003e20000100a00 */
[----:B------:R-:W-:Y:S01]  /*1c320*/  VIADD R251, R251, UR61 ;  /* 0x0000003dfbfb7c36 */ /* 0x000fe20008000000 */
[----:B---3--:R-:W3:Y:S02]  /*1c330*/  LDC R81, c[0x0][0x230] ;  /* 0x00008c00ff517b82 */ /* 0x008ee40000000800 */
[----:B------:R2:W-:Y:S04]  /*1c340*/  STL.64 [R1+0x1b48], R70 ;  /* 0x001b484601007387 */ /* 0x0005e80000100a00 */
[----:B------:R4:W-:Y:S02]  /*1c350*/  STL.64 [R1+0x1b50], R86 ;  /* 0x001b505601007387 */ /* 0x0009e40000100a00 */
[----:B-1----:R-:W1:Y:S02]  /*1c360*/  LDC R209, c[0x0][0x230] ;  /* 0x00008c00ffd17b82 */ /* 0x002e640000000800 */
[----:B------:R1:W-:Y:S06]  /*1c370*/  STL.64 [R1+0x1b58], R102 ;  /* 0x001b586601007387 */ /* 0x0003ec0000100a00 */
[----:B------:R-:W3:Y:S08]  /*1c380*/  LDC R9, c[0x0][0x230] ;  /* 0x00008c00ff097b82 */ /* 0x000ef00000000800 */
[----:B------:R-:W3:Y:S01]  /*1c390*/  LDC R80, c[0x0][0x230] ;  /* 0x00008c00ff507b82 */ /* 0x000ee20000000800 */
[----:B--2---:R-:W-:Y:S07]  /*1c3a0*/  LDGSTS.E [R249+0x60280], desc[UR8][R66.64], P0 ;  /* 0x6028000042f97fae */ /* 0x004fee0008121848 */
[----:B------:R-:W2:Y:S01]  /*1c3b0*/  LDC R70, c[0x0][0x230] ;  /* 0x00008c00ff467b82 */ /* 0x000ea20000000800 */
[----:B----4-:R-:W-:Y:S04]  /*1c3c0*/  LDGSTS.E [R249+0x60680], desc[UR8][R36.64], P0 ;  /* 0x6068000024f97fae */ /* 0x010fe80008121848 */
[----:B------:R-:W-:Y:S03]  /*1c3d0*/  LDGSTS.E [R249+0x60a80], desc[UR8][R230.64], P0 ;  /* 0x60a80000e6f97fae */ /* 0x000fe60008121848 */
[----:B------:R-:W4:Y:S01]  /*1c3e0*/  LDC R71, c[0x0][0x230] ;  /* 0x00008c00ff477b82 */ /* 0x000f220000000800 */
[----:B------:R-:W-:Y:S04]  /*1c3f0*/  LDGSTS.E [R249+0x60e80], desc[UR8][R214.64], P0 ;  /* 0x60e80000d6f97fae */ /* 0x000fe80008121848 */
[----:B------:R-:W-:Y:S03]  /*1c400*/  LDGSTS.E [R249+0x61280], desc[UR8][R132.64], P0 ;  /* 0x6128000084f97fae */ /* 0x000fe60008121848 */
[----:B------:R-:W4:Y:S01]  /*1c410*/  LDC R86, c[0x0][0x230] ;  /* 0x00008c00ff567b82 */ /* 0x000f220000000800 */
        /* <DEDUP_REMOVED lines=11> */
[----:B------:R-:W3:Y:S04]  /*1c4d0*/  LDL.64 R188, [R1+0x270] ;  /* 0x0002700001bc7983 */ /* 0x000ee80000100a00 */
[----:B------:R-:W2:Y:S04]  /*1c4e0*/  LDL.LU.64 R98, [R1+0x430] ;  /* 0x0004300001627983 */ /* 0x000ea80000300a00 */
[----:B------:R-:W4:Y:S04]  /*1c4f0*/  LDL.LU.64 R10, [R1+0x428] ;  /* 0x00042800010a7983 */ /* 0x000f280000300a00 */
[----:B------:R-:W3:Y:S04]  /*1c500*/  LDL.LU.64 R164, [R1+0x3f0] ;  /* 0x0003f00001a47983 */ /* 0x000ee80000300a00 */
        /* <DEDUP_REMOVED lines=35> */
[----:B------:R-:W4:Y:S04]  /*1c740*/  LDL.LU.64 R226, [R1+0x128] ;  /* 0x0001280001e27983 */ /* 0x000f280000300a00 */
[----:B------:R-:W4:Y:S04]  /*1c750*/  LDL.64 R176, [R1+0x2a8] ;  /* 0x0002a80001b07983 */ /* 0x000f280000100a00 */
[----:B--2---:R-:W-:Y:S04]  /*1c760*/  LDGSTS.E [R250+0x60300], desc[UR8][R98.64], P0 ;  /* 0x6030000062fa7fae */ /* 0x004fe80008121848 */
[----:B---3--:R-:W-:Y:S04]  /*1c770*/  LDGSTS.E [R250+0x60700], desc[UR8][R164.64], P0 ;  /* 0x60700000a4fa7fae */ /* 0x008fe80008121848 */
[----:B----4-:R-:W-:Y:S04]  /*1c780*/  LDGSTS.E [R250+0x60b00], desc[UR8][R40.64], P0 ;  /* 0x60b0000028fa7fae */ /* 0x010fe80008121848 */
[----:B------:R-:W-:Y:S04]  /*1c790*/  LDGSTS.E [R250+0x60f00], desc[UR8][R198.64], P0 ;  /* 0x60f00000c6fa7fae */ /* 0x000fe80008121848 */
[----:B------:R-:W-:Y:S04]  /*1c7a0*/  LDGSTS.E [R250+0x61300], desc[UR8][R116.64], P0 ;  /* 0x6130000074fa7fae */ /* 0x000fe80008121848 */
[----:B------:R-:W-:Y:S04]  /*1c7b0*/  LDGSTS.E [R250+0x61700], desc[UR8][R224.64], P0 ;  /* 0x61700000e0fa7fae */ /* 0x000fe80008121848 */
[----:B------:R-:W-:Y:S04]  /*1c7c0*/  LDGSTS.E [R250+0x61b00], desc[UR8][R22.64], P0 ;  /* 0x61b0000016fa7fae */ /* 0x000fe80008121848 */
[----:B------:R-:W-:Y:S04]  /*1c7d0*/  LDGSTS.E [R250+0x61f00], desc[UR8][R188.64], P0 ;  /* 0x61f00000bcfa7fae */ /* 0x000fe80008121848 */
[----:B------:R-:W-:Y:S04]  /*1c7e0*/  LDGSTS.E [R250+0x62300], desc[UR8][R38.64], P0 ;  /* 0x6230000026fa7fae */ /* 0x000fe80008121848 */
[----:B------:R-:W-:Y:S04]  /*1c7f0*/  LDGSTS.E [R250+0x62700], desc[UR8][R196.64], P0 ;  /* 0x62700000c4fa7fae */ /* 0x000fe80008121848 */
[----:B------:R-:W2:Y:S04]  /*1c800*/  LDL.64 R188, [R1+0x1a8] ;  /* 0x0001a80001bc7983 */ /* 0x000ea80000100a00 */
        /* <DEDUP_REMOVED lines=9> */
[----:B------:R-:W3:Y:S04]  /*1c8a0*/  LDL.LU.64 R52, [R1+0x1b80] ;  /* 0x001b800001347983 */ /* 0x000ee80000300a00 */
        /* <DEDUP_REMOVED lines=23> */
[----:B--2---:R-:W-:Y:S04]  /*1ca20*/  LDGSTS.E [R251+0x62b80], desc[UR8][R188.64], P0 ;  /* 0x62b80000bcfb7fae */ /* 0x004fe80008121848 */
[----:B------:R-:W-:Y:S04]  /*1ca30*/  LDGSTS.E [R251+0x62f80], desc[UR8][R34.64], P0 ;  /* 0x62f8000022fb7fae */ /* 0x000fe80008121848 */
[----:B------:R-:W-:Y:S04]  /*1ca40*/  LDGSTS.E [R251+0x63380], desc[UR8][R226.64], P0 ;  /* 0x63380000e2fb7fae */ /* 0x000fe80008121848 */
[----:B------:R-:W-:Y:S04]  /*1ca50*/  LDGSTS.E [R251+0x63780], desc[UR8][R128.64], P0 ;  /* 0x6378000080fb7fae */ /* 0x000fe80008121848 */
[----:B------:R-:W-:Y:S04]  /*1ca60*/  LDGSTS.E [R251+0x63b80], desc[UR8][R20.64], P0 ;  /* 0x63b8000014fb7fae */ /* 0x000fe80008121848 */
[----:B---3--:R-:W-:Y:S04]  /*1ca70*/  LDGSTS.E [R251+0x63f80], desc[UR8][R52.64], P0 ;  /* 0x63f8000034fb7fae */ /* 0x008fe80008121848 */
[----:B------:R-:W-:Y:S04]  /*1ca80*/  LDGSTS.E [R251+0x64380], desc[UR8][R6.64], P0 ;  /* 0x6438000006fb7fae */ /* 0x000fe80008121848 */
[----:B------:R-:W-:Y:S04]  /*1ca90*/  LDGSTS.E [R251+0x64780], desc[UR8][R60.64], P0 ;  /* 0x647800003cfb7fae */ /* 0x000fe80008121848 */
[----:B------:R-:W2:Y:S04]  /*1caa0*/  LDL.LU.64 R52, [R1+0x1b78] ;  /* 0x001b780001347983 */ /* 0x000ea80000300a00 */
[----:B------:R-:W3:Y:S04]  /*1cab0*/  LDL.64 R148, [R1+0x10a8] ;  /* 0x0010a80001947983 */ /* 0x000ee80000100a00 */
[----:B------:R-:W4:Y:S04]  /*1cac0*/  LDL.64 R188, [R1+0x10b0] ;  /* 0x0010b00001bc7983 */ /* 0x000f280000100a00 */
[----:B------:R-:W4:Y:S04]  /*1cad0*/  LDL.64 R210, [R1+0xc48] ;  /* 0x000c480001d27983 */ /* 0x000f280000100a00 */
[----:B------:R-:W4:Y:S04]  /*1cae0*/  LDL.64 R244, [R1+0xc40] ;  /* 0x000c400001f47983 */ /* 0x000f280000100a00 */
[----:B------:R-:W-:Y:S04]  /*1caf0*/  LDGSTS.E [R251+0x64b80], desc[UR8][R76.64], P0 ;  /* 0x64b800004cfb7fae */ /* 0x000fe80008121848 */
[----:B------:R-:W4:Y:S04]  /*1cb00*/  LDL.64 R96, [R1+0xc38] ;  /* 0x000c380001607983 */ /* 0x000f280000100a00 */
        /* <DEDUP_REMOVED lines=12> */
[----:B------:R-:W4:Y:S04]  /*1cbd0*/  LDL.64 R84, [R1+0xc30] ;  /* 0x000c300001547983 */ /* 0x000f280000100a00 */
[----:B------:R-:W4:Y:S04]  /*1cbe0*/  LDL.64 R194, [R1+0xc28] ;  /* 0x000c280001c27983 */ /* 0x000f280000100a00 */
[----:B------:R-:W4:Y:S04]  /*1cbf0*/  LDL.64 R176, [R1+0xc20] ;  /* 0x000c200001b07983 */ /* 0x000f280000100a00 */
[----:B------:R4:W-:Y:S04]  /*1cc00*/  STL.64 [R1+0x1820], R250 ;  /* 0x001820fa01007387 */ /* 0x0009e80000100a00 */
[----:B------:R-:W4:Y:S01]  /*1cc10*/  LDL.64 R144, [R1+0xa58] ;  /* 0x000a580001907983 */ /* 0x000f220000100a00 */
[----:B-1----:R-:W-:Y:S01]  /*1cc20*/  IADD3 R8, R209, -0xa2, RZ ;  /* 0xffffff5ed1087810 */ /* 0x002fe20007ffe0ff */
[----:B------:R-:W-:-:S02]  /*1cc30*/  VIADD R9, R9, 0xffffff3f ;  /* 0xffffff3f09097836 */ /* 0x000fc40000000000 */
[----:B------:R-:W-:Y:S01]  /*1cc40*/  VIADD R70, R70, 0xffffff3d ;  /* 0xffffff3d46467836 */ /* 0x000fe20000000000 */
[----:B------:R-:W4:Y:S04]  /*1cc50*/  LDL.64 R208, [R1+0xec8] ;  /* 0x000ec80001d07983 */ /* 0x000f280000100a00 */
[----:B------:R-:W4:Y:S04]  /*1cc60*/  LDL.64 R102, [R1+0xcf0] ;  /* 0x000cf00001667983 */ /* 0x000f280000100a00 */
[----:B------:R-:W4:Y:S04]  /*1cc70*/  LDL.64 R94, [R1+0xd18] ;  /* 0x000d1800015e7983 */ /* 0x000f280000100a00 */
[----:B--2---:R-:W-:Y:S04]  /*1cc80*/  LDGSTS.E [R251+0x67f80], desc[UR8][R52.64], P0 ;  /* 0x67f8000034fb7fae */ /* 0x004fe80008121848 */
[----:B------:R-:W0:Y:S01]  /*1cc90*/  LDGDEPBAR ;  /* 0x00000000000079af */ /* 0x000e220000000000 */
[----:B------:R-:W-:Y:S01]  /*1cca0*/  BAR.SYNC.DEFER_BLOCKING 0x0 ;  /* 0x0000000000007b1d */ /* 0x000fe20000010000 */
[----:B------:R-:W-:Y:S01]  /*1ccb0*/  ISETP.GE.U32.AND P0, PT, R252, 0x7ffffefb, PT ;  /* 0x7ffffefbfc00780c */ /* 0x000fe20003f06070 */
[----:B------:R-:W-:-:S04]  /*1ccc0*/  VIADD R252, R83, 0xffffff5f ;  /* 0xffffff5f53fc7836 */ /* 0x000fc80000000000 */
[----:B------:R-:W2:Y:S04]  /*1ccd0*/  LDL.64 R82, [R1+0xa50] ;  /* 0x000a500001527983 */ /* 0x000ea80000100a00 */
[----:B------:R-:W-:Y:S01]  /*1cce0*/  @!PT LDS RZ, [RZ] ;  /* 0x00000000fffff984 */ /* 0x000fe20000000800 */
[----:B------:R-:W-:Y:S01]  /*1ccf0*/  @!PT LDS RZ, [RZ] ;  /* 0x00000000fffff984 */ /* 0x000fe20000000800 */
[----:B------:R-:W-:Y:S01]  /*1cd00*/  @!PT LDS RZ, [RZ] ;  /* 0x00000000fffff984 */ /* 0x000fe20000000800 */
[----:B---3--:R-:W-:Y:S04]  /*1cd10*/  LDGSTS.E [R248+0x20000], desc[UR8][R148.64], !P6 ;  /* 0x2000000094f87fae */ /* 0x008fe8000f121848 */
[----:B----4-:R-:W-:Y:S04]  /*1cd20*/  LDGSTS.E [R248+0x24000], desc[UR8][R188.64], !P6 ;  /* 0x24000000bcf87fae */ /* 0x010fe8000f121848 */
[----:B------:R-:W-:Y:S04]  /*1cd30*/  LDGSTS.E [R248+0x20004], desc[UR8][R210.64], !P5 ;  /* 0x20004000d2f87fae */ /* 0x000fe8000e921848 */
[----:B------:R-:W3:Y:S04]  /*1cd40*/  LDL.64 R148, [R1+0xa48] ;  /* 0x000a480001947983 */ /* 0x000ee80000100a00 */
[----:B------:R-:W4:Y:S04]  /*1cd50*/  LDL.64 R188, [R1+0xa40] ;  /* 0x000a400001bc7983 */ /* 0x000f280000100a00 */
[----:B------:R-:W-:Y:S04]  /*1cd60*/  LDGSTS.E [R248+0x24004], desc[UR8][R244.64], !P5 ;  /* 0x24004000f4f87fae */ /* 0x000fe8000e921848 */
[----:B------:R1:W-:Y:S01]  /*1cd70*/  LDGSTS.E [R248+0x20008], desc[UR8][R96.64], !P3 ;  /* 0x2000800060f87fae */ /* 0x0003e2000d921848 */
[----:B------:R-:W-:-:S03]  /*1cd80*/  ISETP.GE.U32.AND P6, PT, R252, 0x7ffffee0, PT ;  /* 0x7ffffee0fc00780c */ /* 0x000fc60003fc6070 */
[----:B------:R-:W4:Y:S04]  /*1cd90*/  LDL.64 R210, [R1+0xa38] ;  /* 0x000a380001d27983 */ /* 0x000f280000100a00 */
[----:B------:R-:W4:Y:S01]  /*1cda0*/  LDL.64 R244, [R1+0xa30] ;  /* 0x000a300001f47983 */ /* 0x000f220000100a00 */
[----:B-1----:R-:W1:Y:S01]  /*1cdb0*/  LDC R97, c[0x0][0x230] ;  /* 0x00008c00ff617b82 */ /* 0x002e620000000800 */
[----:B------:R-:W-:Y:S01]  /*1cdc0*/  VIADD R252, R81, 0xffffff5d ;  /* 0xffffff5d51fc7836 */ /* 0x000fe20000000000 */
[----:B------:R-:W-:Y:S01]  /*1cdd0*/  ISETP.GE.U32.AND P5, PT, R8, 0x7ffffedf, PT ;  /* 0x7ffffedf0800780c */ /* 0x000fe20003fa6070 */
[----:B------:R-:W-:Y:S03]  /*1cde0*/  LDGSTS.E [R248+0x24008], desc[UR8][R84.64], !P3 ;  /* 0x2400800054f87fae */ /* 0x000fe6000d921848 */
[----:B------:R-:W-:-:S02]  /*1cdf0*/  ISETP.GE.U32.AND P3, PT, R252, 0x7ffffede, PT ;  /* 0x7ffffedefc00780c */ /* 0x000fc40003f66070 */
[----:B------:R-:W4:Y:S01]  /*1ce00*/  LDC R8, c[0x0][0x230] ;  /* 0x00008c00ff087b82 */ /* 0x000f220000000800 */
[----:B------:R-:W-:Y:S04]  /*1ce10*/  LDGSTS.E [R248+0x2000c], desc[UR8][R194.64], !P4 ;  /* 0x2000c000c2f87fae */ /* 0x000fe8000e121848 */
[----:B------:R-:W-:Y:S03]  /*1ce20*/  LDGSTS.E [R248+0x2400c], desc[UR8][R176.64], !P4 ;  /* 0x2400c000b0f87fae */ /* 0x000fe6000e121848 */
[----:B------:R-:W4:Y:S01]  /*1ce30*/  LDC R81, c[0x0][0x230] ;  /* 0x00008c00ff517b82 */ /* 0x000f220000000800 */
[----:B------:R-:W4:Y:S01]  /*1ce40*/  LDL.64 R84, [R1+0xa28] ;  /* 0x000a280001547983 */ /* 0x000f220000100a00 */
[----:B-1----:R-:W-:-:S03]  /*1ce50*/  VIADD R252, R97, 0xffffff5c ;  /* 0xffffff5c61fc7836 */ /* 0x002fc60000000000 */
[----:B------:R-:W4:Y:S04]  /*1ce60*/  LDL.64 R194, [R1+0xca8] ;  /* 0x000ca80001c27983 */ /* 0x000f280000100a00 */
[----:B------:R-:W4:Y:S04]  /*1ce70*/  LDL.64 R96, [R1+0xa20] ;  /* 0x000a200001607983 */ /* 0x000f280000100a00 */
[----:B------:R-:W4:Y:S04]  /*1ce80*/  LDL.64 R176, [R1+0xcb0] ;  /* 0x000cb00001b07983 */ /* 0x000f280000100a00 */
[----:B------:R-:W-:Y:S04]  /*1ce90*/  LDGSTS.E [R248+0x28000], desc[UR8][R144.64], !P6 ;  /* 0x2800000090f87fae */ /* 0x000fe8000f121848 */
[----:B------:R-:W4:Y:S04]  /*1cea0*/  LDL.64 R144, [R1+0xcb8] ;  /* 0x000cb80001907983 */ /* 0x000f280000100a00 */
[----:B--2---:R-:W-:Y:S04]  /*1ceb0*/  LDGSTS.E [R248+0x2c000], desc[UR8][R82.64], !P6 ;  /* 0x2c00000052f87fae */ /* 0x004fe8000f121848 */
[----:B------:R-:W2:Y:S04]  /*1cec0*/  LDL.64 R82, [R1+0xcc0] ;  /* 0x000cc00001527983 */ /* 0x000ea80000100a00 */
[----:B---3--:R-:W-:Y:S04]  /*1ced0*/  LDGSTS.E [R248+0x28004], desc[UR8][R148.64], !P5 ;  /* 0x2800400094f87fae */ /* 0x008fe8000e921848 */
[----:B----4-:R-:W-:Y:S04]  /*1cee0*/  LDGSTS.E [R248+0x2c004], desc[UR8][R188.64], !P5 ;  /* 0x2c004000bcf87fae */ /* 0x010fe8000e921848 */
[----:B------:R-:W3:Y:S04]  /*1cef0*/  LDL.64 R148, [R1+0xcc8] ;  /* 0x000cc80001947983 */ /* 0x000ee80000100a00 */
[----:B------:R-:W4:Y:S01]  /*1cf00*/  LDL.64 R188, [R1+0xcd0] ;  /* 0x000cd00001bc7983 */ /* 0x000f220000100a00 */
[----:B------:R-:W-:-:S02]  /*1cf10*/  ISETP.GE.U32.AND P4, PT, R252, 0x7ffffedd, PT ;  /* 0x7ffffeddfc00780c */ /* 0x000fc40003f86070 */
[----:B------:R-:W-:Y:S01]  /*1cf20*/  IADD3 R252, R80, -0xc2, RZ ;  /* 0xffffff3e50fc7810 */ /* 0x000fe20007ffe0ff */
[----:B------:R-:W-:Y:S01]  /*1cf30*/  LDGSTS.E [R248+0x28008], desc[UR8][R210.64], !P3 ;  /* 0x28008000d2f87fae */ /* 0x000fe2000d921848 */
[----:B------:R-:W-:Y:S01]  /*1cf40*/  ISETP.GE.U32.AND P6, PT, R9, 0x7ffffec0, PT ;  /* 0x7ffffec00900780c */ /* 0x000fe20003fc6070 */
[----:B------:R-:W1:Y:S01]  /*1cf50*/  LDC R80, c[0x0][0x230] ;  /* 0x00008c00ff507b82 */ /* 0x000e620000000800 */
[----:B------:R-:W-:Y:S01]  /*1cf60*/  ISETP.GE.U32.AND P5, PT, R252, 0x7ffffebf, PT ;  /* 0x7ffffebffc00780c */ /* 0x000fe20003fa6070 */
[----:B------:R-:W-:Y:S01]  /*1cf70*/  LDGSTS.E [R248+0x2c008], desc[UR8][R244.64], !P3 ;  /* 0x2c008000f4f87fae */ /* 0x000fe2000d921848 */
[----:B------:R-:W-:-:S05]  /*1cf80*/  ISETP.GE.U32.AND P3, PT, R70, 0x7ffffebe, PT ;  /* 0x7ffffebe4600780c */ /* 0x000fca0003f66070 */
[----:B------:R-:W1:Y:S01]  /*1cf90*/  LDC R9, c[0x0][0x230] ;  /* 0x00008c00ff097b82 */ /* 0x000e620000000800 */
[----:B------:R-:W4:Y:S04]  /*1cfa0*/  LDL.64 R210, [R1+0xcd8] ;  /* 0x000cd80001d27983 */ /* 0x000f280000100a00 */
[----:B------:R-:W4:Y:S01]  /*1cfb0*/  LDL.64 R244, [R1+0xce0] ;  /* 0x000ce00001f47983 */ /* 0x000f220000100a00 */
[----:B------:R-:W-:Y:S02]  /*1cfc0*/  VIADD R252, R71, 0xffffff3c ;  /* 0xffffff3c47fc7836 */ /* 0x000fe40000000000 */
[----:B------:R-:W1:Y:S01]  /*1cfd0*/  LDC R70, c[0x0][0x230] ;  /* 0x00008c00ff467b82 */ /* 0x000e620000000800 */
[----:B------:R-:W-:Y:S01]  /*1cfe0*/  LDGSTS.E [R248+0x2800c], desc[UR8][R84.64], !P4 ;  /* 0x2800c00054f87fae */ /* 0x000fe2000e121848 */
[----:B------:R-:W-:-:S06]  /*1cff0*/  IADD3 R81, R81, -0x87, RZ ;  /* 0xffffff7951517810 */ /* 0x000fcc0007ffe0ff */
[----:B------:R-:W4:Y:S01]  /*1d000*/  LDC R71, c[0x0][0x230] ;  /* 0x00008c00ff477b82 */ /* 0x000f220000000800 */
[----:B------:R-:W-:Y:S04]  /*1d010*/  LDGSTS.E [R248+0x2c00c], desc[UR8][R96.64], !P4 ;  /* 0x2c00c00060f87fae */ /* 0x000fe8000e121848 */
[----:B------:R-:W4:Y:S04]  /*1d020*/  LDL.64 R84, [R1+0xea8] ;  /* 0x000ea80001547983 */ /* 0x000f280000100a00 */
[----:B------:R-:W-:Y:S04]  /*1d030*/  LDGSTS.E [R248+0x30000], desc[UR8][R194.64], !P6 ;  /* 0x30000000c2f87fae */ /* 0x000fe8000f121848 */
[----:B------:R-:W4:Y:S04]  /*1d040*/  LDL.64 R96, [R1+0xeb0] ;  /* 0x000eb00001607983 */ /* 0x000f280000100a00 */
[----:B------:R-:W-:Y:S04]  /*1d050*/  LDGSTS.E [R248+0x34000], desc[UR8][R176.64], !P6 ;  /* 0x34000000b0f87fae */ /* 0x000fe8000f121848 */
[----:B------:R-:W4:Y:S04]  /*1d060*/  LDL.64 R194, [R1+0xeb8] ;  /* 0x000eb80001c27983 */ /* 0x000f280000100a00 */
[----:B------:R-:W-:Y:S04]  /*1d070*/  LDGSTS.E [R248+0x30004], desc[UR8][R144.64], !P5 ;  /* 0x3000400090f87fae */ /* 0x000fe8000e921848 */
[----:B------:R-:W4:Y:S04]  /*1d080*/  LDL.64 R176, [R1+0xec0] ;  /* 0x000ec00001b07983 */ /* 0x000f280000100a00 */
[----:B------:R-:W4:Y:S04]  /*1d090*/  LDL.64 R144, [R1+0xed0] ;  /* 0x000ed00001907983 */ /* 0x000f280000100a00 */
[----:B--2---:R2:W-:Y:S01]  /*1d0a0*/  LDGSTS.E [R248+0x34004], desc[UR8][R82.64], !P5 ;  /* 0x3400400052f87fae */ /* 0x0045e2000e921848 */
[----:B------:R-:W-:Y:S01]  /*1d0b0*/  ISETP.GE.U32.AND P4, PT, R252, 0x7ffffebd, PT ;  /* 0x7ffffebdfc00780c */ /* 0x000fe20003f86070 */
[----:B-1----:R-:W-:-:S02]  /*1d0c0*/  VIADD R9, R9, 0xffffff1d ;  /* 0xffffff1d09097836 */ /* 0x002fc40000000000 */
[----:B------:R-:W-:Y:S01]  /*1d0d0*/  VIADD R70, R70, 0xffffff5b ;  /* 0xffffff5b46467836 */ /* 0x000fe20000000000 */
[----:B--2---:R-:W1:Y:S01]  /*1d0e0*/  LDC R82, c[0x0][0x230] ;  /* 0x00008c00ff527b82 */ /* 0x004e620000000800 */
[----:B---3--:R-:W-:Y:S04]  /*1d0f0*/  LDGSTS.E [R248+0x30008], desc[UR8][R148.64], !P3 ;  /* 0x3000800094f87fae */ /* 0x008fe8000d921848 */
[----:B----4-:R-:W-:Y:S04]  /*1d100*/  LDGSTS.E [R248+0x34008], desc[UR8][R188.64], !P3 ;  /* 0x34008000bcf87fae */ /* 0x010fe8000d921848 */
[----:B------:R-:W2:Y:S04]  /*1d110*/  LDL.64 R148, [R1+0xed8] ;  /* 0x000ed80001947983 */ /* 0x000ea80000100a00 */
[----:B------:R-:W3:Y:S01]  /*1d120*/  LDL.64 R188, [R1+0xee0] ;  /* 0x000ee00001bc7983 */ /* 0x000ee20000100a00 */
[----:B------:R-:W-:-:S02]  /*1d130*/  VIADD R252, R8, 0xffffff1f ;  /* 0xffffff1f08fc7836 */ /* 0x000fc40000000000 */
[----:B------:R-:W4:Y:S01]  /*1d140*/  LDC R8, c[0x0][0x230] ;  /* 0x00008c00ff087b82 */ /* 0x000f220000000800 */
[----:B------:R-:W-:Y:S02]  /*1d150*/  LDGSTS.E [R248+0x3000c], desc[UR8][R210.64], !P4 ;  /* 0x3000c000d2f87fae */ /* 0x000fe4000e121848 */
[----:B------:R-:W-:Y:S01]  /*1d160*/  ISETP.GE.U32.AND P6, PT, R252, 0x7ffffea0, PT ;  /* 0x7ffffea0fc00780c */ /* 0x000fe20003fc6070 */
[----:B------:R-:W-:Y:S01]  /*1d170*/  VIADD R252, R86, 0xffffff1e ;  /* 0xffffff1e56fc7836 */ /* 0x000fe20000000000 */
[----:B------:R-:W-:Y:S04]  /*1d180*/  LDGSTS.E [R248+0x3400c], desc[UR8][R244.64], !P4 ;  /* 0x3400c000f4f87fae */ /* 0x000fe8000e121848 */
[----:B------:R-:W-:Y:S01]  /*1d190*/  ISETP.GE.U32.AND P3, PT, R252, 0x7ffffe9f, PT ;  /* 0x7ffffe9ffc00780c */ /* 0x000fe20003f66070 */
[----:B------:R-:W-:Y:S01]  /*1d1a0*/  VIADD R252, R80, 0xffffff1c ;  /* 0xffffff1c50fc7836 */ /* 0x000fe20000000000 */
[----:B------:R-:W-:Y:S01]  /*1d1b0*/  ISETP.GE.U32.AND P4, PT, R9, 0x7ffffe9e, PT ;  /* 0x7ffffe9e0900780c */ /* 0x000fe20003f86070 */
[----:B------:R-:W1:Y:S01]  /*1d1c0*/  LDC R80, c[0x0][0x230] ;  /* 0x00008c00ff507b82 */ /* 0x000e620000000800 */
[----:B------:R-:W4:Y:S04]  /*1d1d0*/  LDL.64 R210, [R1+0xc18] ;  /* 0x000c180001d27983 */ /* 0x000f280000100a00 */
[----:B------:R-:W4:Y:S01]  /*1d1e0*/  LDL.64 R244, [R1+0xc10] ;  /* 0x000c100001f47983 */ /* 0x000f220000100a00 */
[----:B------:R-:W-:-:S02]  /*1d1f0*/  ISETP.GE.U32.AND P5, PT, R81, 0x7ffffefa, PT ;  /* 0x7ffffefa5100780c */ /* 0x000fc40003fa6070 */
[----:B------:R-:W1:Y:S01]  /*1d200*/  LDC R81, c[0x0][0x230] ;  /* 0x00008c00ff517b82 */ /* 0x000e620000000800 */
[----:B------:R-:W4:Y:S04]  /*1d210*/  LDL.64 R86, [R1+0xcf8] ;  /* 0x000cf80001567983 */ /* 0x000f280000100a00 */
[----:B------:R-:W-:Y:S03]  /*1d220*/  LDGSTS.E [R248+0x38000], desc[UR8][R84.64], !P6 ;  /* 0x3800000054f87fae */ /* 0x000fe6000f121848 */
[----:B------:R-:W1:Y:S01]  /*1d230*/  LDC R9, c[0x0][0x230] ;  /* 0x00008c00ff097b82 */ /* 0x000e620000000800 */
[----:B------:R-:W-:Y:S01]  /*1d240*/  LDGSTS.E [R248+0x3c000], desc[UR8][R96.64], !P6 ;  /* 0x3c00000060f87fae */ /* 0x000fe2000f121848 */
[----:B------:R-:W-:-:S03]  /*1d250*/  ISETP.GE.U32.AND P6, PT, R252, 0x7ffffe9d, PT ;  /* 0x7ffffe9dfc00780c */ /* 0x000fc60003fc6070 */
[----:B------:R-:W4:Y:S04]  /*1d260*/  LDL.64 R84, [R1+0xc00] ;  /* 0x000c000001547983 */ /* 0x000f280000100a00 */
        /* <DEDUP_REMOVED lines=9> */
[----:B--2---:R-:W-:Y:S04]  /*1d300*/  LDGSTS.E [R248+0x3800c], desc[UR8][R148.64], !P6 ;  /* 0x3800c00094f87fae */ /* 0x004fe8000f121848 */
[----:B---3--:R1:W-:Y:S01]  /*1d310*/  LDGSTS.E [R248+0x3c00c], desc[UR8][R188.64], !P6 ;  /* 0x3c00c000bcf87fae */ /* 0x0083e2000f121848 */
[----:B----4-:R-:W-:-:S02]  /*1d320*/  IADD3 R252, R8, -0x88, RZ ;  /* 0xffffff7808fc7810 */ /* 0x010fc40007ffe0ff */
[----:B------:R-:W-:Y:S01]  /*1d330*/  ISETP.GE.U32.AND P4, PT, R70, 0x7ffffedc, PT ;  /* 0x7ffffedc4600780c */ /* 0x000fe20003f86070 */
[----:B------:R-:W2:Y:S01]  /*1d340*/  LDC R8, c[0x0][0x230] ;  /* 0x00008c00ff087b82 */ /* 0x000ea20000000800 */
[----:B------:R-:W3:Y:S04]  /*1d350*/  LDL.64 R148, [R1+0xa10] ;  /* 0x000a100001947983 */ /* 0x000ee80000100a00 */
[----:B------:R-:W4:Y:S01]  /*1d360*/  LDL.64 R188, [R1+0xa18] ;  /* 0x000a180001bc7983 */ /* 0x000f220000100a00 */
[----:B------:R-:W-:-:S03]  /*1d370*/  ISETP.GE.U32.AND P3, PT, R252, 0x7ffffef9, PT ;  /* 0x7ffffef9fc00780c */ /* 0x000fc60003f66070 */
[----:B------:R-:W-:Y:S01]  /*1d380*/  LDGSTS.E [R4+0x20000], desc[UR8][R210.64], !P1 ;  /* 0x20000000d2047fae */ /* 0x000fe2000c921848 */
[----:B------:R-:W2:Y:S03]  /*1d390*/  LDC R70, c[0x0][0x230] ;  /* 0x00008c00ff467b82 */ /* 0x000ea60000000800 */
[----:B------:R-:W-:Y:S04]  /*1d3a0*/  LDGSTS.E [R4+0x24000], desc[UR8][R244.64], !P1 ;  /* 0x24000000f4047fae */ /* 0x000fe8000c921848 */
[----:B------:R-:W2:Y:S04]  /*1d3b0*/  LDL.64 R210, [R1+0xa08] ;  /* 0x000a080001d27983 */ /* 0x000ea80000100a00 */
[----:B------:R-:W2:Y:S04]  /*1d3c0*/  LDL.64 R244, [R1+0xa00] ;  /* 0x000a000001f47983 */ /* 0x000ea80000100a00 */
[----:B------:R-:W-:Y:S04]  /*1d3d0*/  LDGSTS.E [R4+0x20004], desc[UR8][R96.64], !P0 ;  /* 0x2000400060047fae */ /* 0x000fe8000c121848 */
[----:B------:R-:W-:Y:S04]  /*1d3e0*/  LDGSTS.E [R4+0x24004], desc[UR8][R84.64], !P0 ;  /* 0x2400400054047fae */ /* 0x000fe8000c121848 */
[----:B------:R-:W-:Y:S04]  /*1d3f0*/  LDGSTS.E [R4+0x20008], desc[UR8][R194.64], !P5 ;  /* 0x20008000c2047fae */ /* 0x000fe8000e921848 */
[----:B------:R-:W2:Y:S04]  /*1d400*/  LDL.64 R96, [R1+0x9f8] ;  /* 0x0009f80001607983 */ /* 0x000ea80000100a00 */
[----:B------:R-:W2:Y:S04]  /*1d410*/  LDL.64 R84, [R1+0x9f0] ;  /* 0x0009f00001547983 */ /* 0x000ea80000100a00 */
[----:B------:R-:W-:Y:S04]  /*1d420*/  LDGSTS.E [R4+0x24008], desc[UR8][R176.64], !P5 ;  /* 0x24008000b0047fae */ /* 0x000fe8000e921848 */
[----:B------:R-:W2:Y:S04]  /*1d430*/  LDL.64 R194, [R1+0x9e8] ;  /* 0x0009e80001c27983 */ /* 0x000ea80000100a00 */
[----:B------:R-:W-:Y:S04]  /*1d440*/  LDGSTS.E [R4+0x2000c], desc[UR8][R208.64], !P3 ;  /* 0x2000c000d0047fae */ /* 0x000fe8000d921848 */
[----:B------:R-:W2:Y:S04]  /*1d450*/  LDL.64 R176, [R1+0x9e0] ;  /* 0x0009e00001b07983 */ /* 0x000ea80000100a00 */
[----:B------:R-:W-:Y:S01]  /*1d460*/  LDGSTS.E [R4+0x2400c], desc[UR8][R144.64], !P3 ;  /* 0x2400c00090047fae */ /* 0x000fe2000d921848 */
[----:B------:R-:W-:-:S02]  /*1d470*/  VIADD R252, R71, 0xffffff5a ;  /* 0xffffff5a47fc7836 */ /* 0x000fc40000000000 */
[----:B------:R-:W2:Y:S01]  /*1d480*/  LDC R71, c[0x0][0x230] ;  /* 0x00008c00ff477b82 */ /* 0x000ea20000000800 */
[----:B-1----:R-:W-:Y:S01]  /*1d490*/  IADD3 R248, R81, -0xa8, RZ ;  /* 0xffffff5851f87810 */ /* 0x002fe20007ffe0ff */
[----:B------:R-:W2:Y:S04]  /*1d4a0*/  LDL.64 R208, [R1+0xd20] ;  /* 0x000d200001d07983 */ /* 0x000ea80000100a00 */
[----:B------:R-:W2:Y:S04]  /*1d4b0*/  LDL.64 R144, [R1+0xee8] ;  /* 0x000ee80001907983 */ /* 0x000ea80000100a00 */
[----:B----4-:R-:W-:Y:S01]  /*1d4c0*/  LDGSTS.E [R4+0x28000], desc[UR8][R188.64], !P4 ;  /* 0x28000000bc047fae */ /* 0x010fe2000e121848 */
[----:B------:R-:W-:Y:S01]  /*1d4d0*/  ISETP.GE.U32.AND P6, PT, R252, 0x7ffffedb, PT ;  /* 0x7ffffedbfc00780c */ /* 0x000fe20003fc6070 */
[----:B------:R-:W1:Y:S02]  /*1d4e0*/  LDC R81, c[0x0][0x230] ;  /* 0x00008c00ff517b82 */ /* 0x000e640000000800 */
[----:B------:R-:W4:Y:S01]  /*1d4f0*/  LDL.64 R188, [R1+0xce8] ;  /* 0x000ce80001bc7983 */ /* 0x000f220000100a00 */
[----:B------:R-:W-:Y:S01]  /*1d500*/  VIADD R252, R82, 0xffffff59 ;  /* 0xffffff5952fc7836 */ /* 0x000fe20000000000 */
[----:B------:R-:W-:-:S04]  /*1d510*/  ISETP.GE.U32.AND P0, PT, R248, 0x7ffffed9, PT ;  /* 0x7ffffed9f800780c */ /* 0x000fc80003f06070 */
[----:B------:R-:W1:Y:S01]  /*1d520*/  LDC R82, c[0x0][0x230] ;  /* 0x00008c00ff527b82 */ /* 0x000e620000000800 */
[----:B------:R-:W-:Y:S01]  /*1d530*/  VIADD R248, R9, 0xffffff3b ;  /* 0xffffff3b09f87836 */ /* 0x000fe20000000000 */
[----:B---3--:R-:W-:Y:S01]  /*1d540*/  LDGSTS.E [R4+0x2c000], desc[UR8][R148.64], !P4 ;  /* 0x2c00000094047fae */ /* 0x008fe2000e121848 */
[----:B------:R-:W-:Y:S01]  /*1d550*/  ISETP.GE.U32.AND P1, PT, R252, 0x7ffffeda, PT ;  /* 0x7ffffedafc00780c */ /* 0x000fe20003f26070 */
[----:B------:R-:W-:Y:S02]  /*1d560*/  VIADD R252, R80, 0xffffff3a ;  /* 0xffffff3a50fc7836 */ /* 0x000fe40000000000 */
[----:B------:R-:W-:Y:S01]  /*1d570*/  ISETP.GE.U32.AND P5, PT, R248, 0x7ffffebc, PT ;  /* 0x7ffffebcf800780c */ /* 0x000fe20003fa6070 */
[----:B--2---:R-:W-:Y:S01]  /*1d580*/  VIADD R248, R8, 0xffffff39 ;  /* 0xffffff3908f87836 */ /* 0x004fe20000000000 */
[----:B------:R-:W-:Y:S01]  /*1d590*/  LDGSTS.E [R4+0x28004], desc[UR8][R210.64], !P6 ;  /* 0x28004000d2047fae */ /* 0x000fe2000f121848 */
[----:B------:R-:W-:Y:S01]  /*1d5a0*/  ISETP.GE.U32.AND P3, PT, R252, 0x7ffffebb, PT ;  /* 0x7ffffebbfc00780c */ /* 0x000fe20003f66070 */
[----:B------:R-:W2:Y:S01]  /*1d5b0*/  LDC R9, c[0x0][0x230] ;  /* 0x00008c00ff097b82 */ /* 0x000ea20000000800 */
[----:B------:R-:W-:Y:S01]  /*1d5c0*/  IADD3 R252, R71, -0xc8, RZ ;  /* 0xffffff3847fc7810 */ /* 0x000fe20007ffe0ff */
[----:B------:R-:W-:Y:S01]  /*1d5d0*/  LDGSTS.E [R4+0x2c004], desc[UR8][R244.64], !P6 ;  /* 0x2c004000f4047fae */ /* 0x000fe2000f121848 */
[----:B------:R-:W-:Y:S01]  /*1d5e0*/  ISETP.GE.U32.AND P4, PT, R248, 0x7ffffeba, PT ;  /* 0x7ffffebaf800780c */ /* 0x000fe20003f86070 */
[----:B------:R-:W-:-:S02]  /*1d5f0*/  VIADD R248, R70, 0xffffff1b ;  /* 0xffffff1b46f87836 */ /* 0x000fc40000000000 */
[----:B------:R-:W3:Y:S01]  /*1d600*/  LDL.64 R70, [R1+0xd00] ;  /* 0x000d000001467983 */ /* 0x000ee20000100a00 */
[----:B------:R-:W-:Y:S01]  /*1d610*/  ISETP.GE.U32.AND P6, PT, R252, 0x7ffffeb9, PT ;  /* 0x7ffffeb9fc00780c */ /* 0x000fe20003fc6070 */
[----:B------:R-:W3:Y:S02]  /*1d620*/  LDC R8, c[0x0][0x230] ;  /* 0x00008c00ff087b82 */ /* 0x000ee40000000800 */
[----:B------:R-:W3:Y:S04]  /*1d630*/  LDL.64 R148, [R1+0xf08] ;  /* 0x000f080001947983 */ /* 0x000ee80000100a00 */
[----:B------:R-:W3:Y:S01]  /*1d640*/  LDL.64 R244, [R1+0xd08] ;  /* 0x000d080001f47983 */ /* 0x000ee20000100a00 */
[----:B-1----:R-:W-:Y:S01]  /*1d650*/  VIADD R252, R82, 0xffffff19 ;  /* 0xffffff1952fc7836 */ /* 0x002fe20000000000 */
[----:B------:R-:W1:Y:S02]  /*1d660*/  LDC R80, c[0x0][0x230] ;  /* 0x00008c00ff507b82 */ /* 0x000e640000000800 */
[----:B------:R-:W3:Y:S04]  /*1d670*/  LDL.64 R82, [R1+0xf00] ;  /* 0x000f000001527983 */ /* 0x000ee80000100a00 */
[----:B------:R-:W3:Y:S04]  /*1d680*/  LDL.64 R210, [R1+0xf10] ;  /* 0x000f100001d27983 */ /* 0x000ee80000100a00 */
[----:B------:R-:W-:Y:S04]  /*1d690*/  LDGSTS.E [R4+0x28008], desc[UR8][R96.64], !P1 ;  /* 0x2800800060047fae */ /* 0x000fe8000c921848 */
[----:B------:R2:W-:Y:S04]  /*1d6a0*/  LDGSTS.E [R4+0x2c008], desc[UR8][R84.64], !P1 ;  /* 0x2c00800054047fae */ /* 0x0005e8000c921848 */
[----:B------:R-:W-:Y:S04]  /*1d6b0*/  LDGSTS.E [R4+0x2800c], desc[UR8][R194.64], !P0 ;  /* 0x2800c000c2047fae */ /* 0x000fe8000c121848 */
[----:B------:R-:W3:Y:S01]  /*1d6c0*/  LDL.64 R96, [R1+0xd10] ;  /* 0x000d100001607983 */ /* 0x000ee20000100a00 */
[----:B--2---:R-:W2:Y:S03]  /*1d6d0*/  LDC R84, c[0x0][0x230] ;  /* 0x00008c00ff547b82 */ /* 0x004ea60000000800 */
[----:B------:R-:W-:Y:S04]  /*1d6e0*/  LDGSTS.E [R4+0x2c00c], desc[UR8][R176.64], !P0 ;  /* 0x2c00c000b0047fae */ /* 0x000fe8000c121848 */
[----:B------:R-:W2:Y:S01]  /*1d6f0*/  LDL.64 R194, [R1+0xef0] ;  /* 0x000ef00001c27983 */ /* 0x000ea20000100a00 */
[----:B-1----:R-:W-:Y:S01]  /*1d700*/  VIADD R80, R80, 0xffffff76 ;  /* 0xffffff7650507836 */ /* 0x002fe20000000000 */
[----:B------:R-:W1:Y:S02]  /*1d710*/  LDC R85, c[0x0][0x230] ;  /* 0x00008c00ff557b82 */ /* 0x000e640000000800 */
[----:B------:R-:W2:Y:S04]  /*1d720*/  LDL.64 R176, [R1+0xef8] ;  /* 0x000ef80001b07983 */ /* 0x000ea80000100a00 */
[----:B----4-:R-:W-:Y:S01]  /*1d730*/  LDGSTS.E [R4+0x30000], desc[UR8][R188.64], !P5 ;  /* 0x30000000bc047fae */ /* 0x010fe2000e921848 */
[----:B------:R-:W-:-:S03]  /*1d740*/  ISETP.GE.U32.AND P1, PT, R248, 0x7ffffe9c, PT ;  /* 0x7ffffe9cf800780c */ /* 0x000fc60003f26070 */
[----:B------:R-:W4:Y:S01]  /*1d750*/  LDL.64 R188, [R1+0xf18] ;  /* 0x000f180001bc7983 */ /* 0x000f220000100a00 */
[----:B------:R-:W-:Y:S02]  /*1d760*/  VIADD R248, R81, 0xffffff1a ;  /* 0xffffff1a51f87836 */ /* 0x000fe40000000000 */
[----:B------:R-:W1:Y:S01]  /*1d770*/  LDC R81, c[0x0][0x230] ;  /* 0x00008c00ff517b82 */ /* 0x000e620000000800 */
[----:B------:R-:W-:Y:S02]  /*1d780*/  LDGSTS.E [R4+0x34000], desc[UR8][R102.64], !P5 ;  /* 0x3400000066047fae */ /* 0x000fe4000e921848 */
[----:B------:R-:W-:Y:S02]  /*1d790*/  ISETP.GE.U32.AND P0, PT, R248, 0x7ffffe9b, PT ;  /* 0x7ffffe9bf800780c */ /* 0x000fe40003f06070 */
[----:B------:R-:W-:Y:S01]  /*1d7a0*/  IADD3 R248, R9, -0xe8, RZ ;  /* 0xffffff1809f87810 */ /* 0x000fe20007ffe0ff */
[----:B------:R2:W-:Y:S01]  /*1d7b0*/  LDGSTS.E [R4+0x30004], desc[UR8][R86.64], !P3 ;  /* 0x3000400056047fae */ /* 0x0005e2000d921848 */
[----:B------:R-:W-:Y:S01]  /*1d7c0*/  ISETP.GE.U32.AND P5, PT, R252, 0x7ffffe9a, PT ;  /* 0x7ffffe9afc00780c */ /* 0x000fe20003fa6070 */
[----:B------:R-:W1:Y:S02]  /*1d7d0*/  LDC R9, c[0x0][0x230] ;  /* 0x00008c00ff097b82 */ /* 0x000e640000000800 */
[----:B---3--:R3:W-:Y:S01]  /*1d7e0*/  LDGSTS.E [R4+0x34004], desc[UR8][R70.64], !P3 ;  /* 0x3400400046047fae */ /* 0x0087e2000d921848 */
[----:B------:R-:W-:-:S03]  /*1d7f0*/  ISETP.GE.U32.AND P3, PT, R248, 0x7ffffe99, PT ;  /* 0x7ffffe99f800780c */ /* 0x000fc60003f66070 */
[----:B------:R-:W-:Y:S01]  /*1d800*/  LDGSTS.E [R4+0x30008], desc[UR8][R244.64], !P4 ;  /* 0x30008000f4047fae */ /* 0x000fe2000e121848 */
[----:B--2---:R-:W-:Y:S02]  /*1d810*/  VIADD R252, R84, 0xffffff75 ;  /* 0xffffff7554fc7836 */ /* 0x004fe40000000000 */
[----:B------:R-:W-:Y:S01]  /*1d820*/  VIADD R248, R8, 0xffffff77 ;  /* 0xffffff7708f87836 */ /* 0x000fe20000000000 */
[----:B------:R-:W2:Y:S01]  /*1d830*/  LDC R86, c[0x0][0x230] ;  /* 0x00008c00ff567b82 */ /* 0x000ea20000000800 */
[----:B------:R-:W2:Y:S07]  /*1d840*/  LDL.64 R244, [R1+0xbd8] ;  /* 0x000bd80001f47983 */ /* 0x000eae0000100a00 */
[----:B------:R-:W2:Y:S08]  /*1d850*/  LDC R8, c[0x0][0x230] ;  /* 0x00008c00ff087b82 */ /* 0x000eb00000000800 */
[----:B---3--:R-:W3:Y:S01]  /*1d860*/  LDC R71, c[0x0][0x230] ;  /* 0x00008c00ff477b82 */ /* 0x008ee20000000800 */
[----:B------:R-:W-:Y:S04]  /*1d870*/  LDGSTS.E [R4+0x34008], desc[UR8][R96.64], !P4 ;  /* 0x3400800060047fae */ /* 0x000fe8000e121848 */
[----:B------:R-:W-:Y:S03]  /*1d880*/  LDGSTS.E [R4+0x3000c], desc[UR8][R94.64], !P6 ;  /* 0x3000c0005e047fae */ /* 0x000fe6000f121848 */
[----:B------:R-:W2:Y:S01]  /*1d890*/  LDC R70, c[0x0][0x230] ;  /* 0x00008c00ff467b82 */ /* 0x000ea20000000800 */
[----:B------:R-:W-:Y:S04]  /*1d8a0*/  LDGSTS.E [R4+0x3400c], desc[UR8][R208.64], !P6 ;  /* 0x3400c000d0047fae */ /* 0x000fe8000f121848 */
[----:B------:R-:W-:Y:S03]  /*1d8b0*/  LDGSTS.E [R4+0x38000], desc[UR8][R144.64], !P1 ;  /* 0x3800000090047fae */ /* 0x000fe6000c921848 */
[----:B------:R-:W2:Y:S01]  /*1d8c0*/  LDC R84, c[0x0][0x230] ;  /* 0x00008c00ff547b82 */ /* 0x000ea20000000800 */
[----:B------:R-:W-:Y:S04]  /*1d8d0*/  LDGSTS.E [R4+0x3c000], desc[UR8][R194.64], !P1 ;  /* 0x3c000000c2047fae */ /* 0x000fe8000c921848 */
[----:B------:R-:W-:Y:S04]  /*1d8e0*/  LDGSTS.E [R4+0x38004], desc[UR8][R176.64], !P0 ;  /* 0x38004000b0047fae */ /* 0x000fe8000c121848 */
[----:B------:R-:W-:Y:S04]  /*1d8f0*/  LDGSTS.E [R4+0x3c004], desc[UR8][R82.64], !P0 ;  /* 0x3c00400052047fae */ /* 0x000fe8000c121848 */
[----:B------:R-:W-:Y:S04]  /*1d900*/  LDGSTS.E [R4+0x38008], desc[UR8][R148.64], !P5 ;  /* 0x3800800094047fae */ /* 0x000fe8000e921848 */
[----:B------:R-:W-:Y:S04]  /*1d910*/  LDGSTS.E [R4+0x3c008], desc[UR8][R210.64], !P5 ;  /* 0x3c008000d2047fae */ /* 0x000fe8000e921848 */
[----:B------:R-:W2:Y:S04]  /*1d920*/  LDL.64 R96, [R1+0xbd0] ;  /* 0x000bd00001607983 */ /* 0x000ea80000100a00 */
[----:B------:R-:W2:Y:S04]  /*1d930*/  LDL.64 R194, [R1+0xbc8] ;  /* 0x000bc80001c27983 */ /* 0x000ea80000100a00 */
[----:B------:R-:W2:Y:S04]  /*1d940*/  LDL.64 R176, [R1+0xbc0] ;  /* 0x000bc00001b07983 */ /* 0x000ea80000100a00 */
[----:B----4-:R-:W-:Y:S04]  /*1d950*/  LDGSTS.E [R4+0x3800c], desc[UR8][R188.64], !P3 ;  /* 0x3800c000bc047fae */ /* 0x010fe8000d921848 */
[----:B------:R3:W-:Y:S04]  /*1d960*/  LDGSTS.E [R4+0x3c00c], desc[UR8][R246.64], !P3 ;  /* 0x3c00c000f6047fae */ /* 0x0007e8000d921848 */
[----:B------:R-:W2:Y:S04]  /*1d970*/  LDL.LU.64 R246, [R1+0x1b70] ;  /* 0x001b700001f67983 */ /* 0x000ea80000300a00 */
[----:B------:R-:W4:Y:S04]  /*1d980*/  LDL.64 R208, [R1+0xbb8] ;  /* 0x000bb80001d07983 */ /* 0x000f280000100a00 */
[----:B------:R-:W4:Y:S01]  /*1d990*/  LDL.64 R188, [R1+0xbb0] ;  /* 0x000bb00001bc7983 */ /* 0x000f220000100a00 */
[----:B------:R-:W-:-:S02]  /*1d9a0*/  ISETP.GE.U32.AND P4, PT, R248, 0x7ffffef8, PT ;  /* 0x7ffffef8f800780c */ /* 0x000fc40003f86070 */
[----:B-1----:R-:W-:Y:S01]  /*1d9b0*/  IADD3 R248, R81, -0x8c, RZ ;  /* 0xffffff7451f87810 */ /* 0x002fe20007ffe0ff */
[----:B------:R-:W4:Y:S01]  /*1d9c0*/  LDL.64 R144, [R1+0xba0] ;  /* 0x000ba00001907983 */ /* 0x000f220000100a00 */
[----:B------:R-:W-:-:S03]  /*1d9d0*/  ISETP.GE.U32.AND P6, PT, R80, 0x7ffffef7, PT ;  /* 0x7ffffef75000780c */ /* 0x000fc60003fc6070 */
[----:B------:R-:W4:Y:S04]  /*1d9e0*/  LDL.64 R80, [R1+0xba8] ;  /* 0x000ba80001507983 */ /* 0x000f280000100a00 */
[----:B------:R-:W4:Y:S01]  /*1d9f0*/  LDL.64 R82, [R1+0x9d8] ;  /* 0x0009d80001527983 */ /* 0x000f220000100a00 */
[----:B------:R-:W-:-:S03]  /*1da00*/  ISETP.GE.U32.AND P5, PT, R252, 0x7ffffef6, PT ;  /* 0x7ffffef6fc00780c */ /* 0x000fc60003fa6070 */
[----:B------:R-:W4:Y:S04]  /*1da10*/  LDL.64 R148, [R1+0x9d0] ;  /* 0x0009d00001947983 */ /* 0x000f280000100a00 */
[----:B------:R-:W4:Y:S01]  /*1da20*/  LDL.64 R210, [R1+0x9c8] ;  /* 0x0009c80001d27983 */ /* 0x000f220000100a00 */
[----:B---3--:R-:W-:-:S03]  /*1da30*/  VIADD R4, R71, 0xffffff57 ;  /* 0xffffff5747047836 */ /* 0x008fc60000000000 */
[----:B------:R-:W3:Y:S04]  /*1da40*/  LDL.64 R250, [R1+0xd28] ;  /* 0x000d280001fa7983 */ /* 0x000ee80000100a00 */
[----:B------:R-:W3:Y:S04]  /*1da50*/  LDL.64 R102, [R1+0xd48] ;  /* 0x000d480001667983 */ /* 0x000ee80000100a00 */
[----:B------:R-:W3:Y:S04]  /*1da60*/  LDL.64 R94, [R1+0xd50] ;  /* 0x000d5000015e7983 */ /* 0x000ee80000100a00 */
[----:B--2---:R-:W-:Y:S01]  /*1da70*/  LDGSTS.E [R247+0x20000], desc[UR8][R244.64], !P4 ;  /* 0x20000000f4f77fae */ /* 0x004fe2000e121848 */
[----:B------:R-:W-:Y:S01]  /*1da80*/  ISETP.GE.U32.AND P3, PT, R248, 0x7ffffef5, PT ;  /* 0x7ffffef5f800780c */ /* 0x000fe20003f66070 */
[----:B------:R-:W1:Y:S02]  /*1da90*/  LDC R71, c[0x0][0x230] ;  /* 0x00008c00ff477b82 */ /* 0x000e640000000800 */
[----:B------:R-:W-:Y:S04]  /*1daa0*/  LDGSTS.E [R247+0x24000], desc[UR8][R96.64], !P4 ;  /* 0x2400000060f77fae */ /* 0x000fe8000e121848 */
[----:B------:R-:W-:Y:S02]  /*1dab0*/  LDGSTS.E [R247+0x20004], desc[UR8][R194.64], !P6 ;  /* 0x20004000c2f77fae */ /* 0x000fe4000f121848 */
[----:B------:R-:W2:Y:S02]  /*1dac0*/  LDC R252, c[0x0][0x230] ;  /* 0x00008c00fffc7b82 */ /* 0x000ea40000000800 */
[----:B------:R-:W3:Y:S04]  /*1dad0*/  LDL.64 R244, [R1+0x9c0] ;  /* 0x0009c00001f47983 */ /* 0x000ee80000100a00 */
[----:B------:R-:W2:Y:S04]  /*1dae0*/  LDL.64 R96, [R1+0x9b8] ;  /* 0x0009b80001607983 */ /* 0x000ea80000100a00 */
[----:B------:R-:W-:Y:S04]  /*1daf0*/  LDGSTS.E [R247+0x24004], desc[UR8][R176.64], !P6 ;  /* 0x24004000b0f77fae */ /* 0x000fe8000f121848 */
[----:B------:R-:W2:Y:S04]  /*1db00*/  LDL.64 R194, [R1+0x9b0] ;  /* 0x0009b00001c27983 */ /* 0x000ea80000100a00 */
[----:B----4-:R-:W-:Y:S04]  /*1db10*/  LDGSTS.E [R247+0x20008], desc[UR8][R208.64], !P5 ;  /* 0x20008000d0f77fae */ /* 0x010fe8000e921848 */
[----:B------:R-:W4:Y:S04]  /*1db20*/  LDL.64 R176, [R1+0x9a8] ;  /* 0x0009a80001b07983 */ /* 0x000f280000100a00 */
[----:B------:R-:W-:Y:S01]  /*1db30*/  LDGSTS.E [R247+0x24008], desc[UR8][R188.64], !P5 ;  /* 0x24008000bcf77fae */ /* 0x000fe2000e921848 */
[----:B------:R-:W-:-:S02]  /*1db40*/  VIADD R248, R8, 0xffffff56 ;  /* 0xffffff5608f87836 */ /* 0x000fc40000000000 */
[----:B------:R-:W1:Y:S01]  /*1db50*/  LDC R8, c[0x0][0x230] ;  /* 0x00008c00ff087b82 */ /* 0x000e620000000800 */
[----:B------:R-:W-:Y:S01]  /*1db60*/  ISETP.GE.U32.AND P1, PT, R4, 0x7ffffed8, PT ;  /* 0x7ffffed80400780c */ /* 0x000fe20003f26070 */
[----:B------:R-:W4:Y:S04]  /*1db70*/  LDL.64 R208, [R1+0xd58] ;  /* 0x000d580001d07983 */ /* 0x000f280000100a00 */
[----:B------:R-:W4:Y:S01]  /*1db80*/  LDL.64 R188, [R1+0x9a0] ;  /* 0x0009a00001bc7983 */ /* 0x000f220000100a00 */
[----:B------:R-:W-:Y:S01]  /*1db90*/  VIADD R4, R70, 0xffffff55 ;  /* 0xffffff5546047836 */ /* 0x000fe20000000000 */
[----:B------:R-:W-:Y:S01]  /*1dba0*/  ISETP.GE.U32.AND P0, PT, R248, 0x7ffffed7, PT ;  /* 0x7ffffed7f800780c */ /* 0x000fe20003f06070 */
[----:B------:R-:W-:Y:S01]  /*1dbb0*/  VIADD R248, R86, 0xffffff37 ;  /* 0xffffff3756f87836 */ /* 0x000fe20000000000 */
[----:B------:R-:W-:Y:S01]  /*1dbc0*/  LDGSTS.E [R247+0x2000c], desc[UR8][R80.64], !P3 ;  /* 0x2000c00050f77fae */ /* 0x000fe2000d921848 */
[----:B------:R-:W4:Y:S01]  /*1dbd0*/  LDC R70, c[0x0][0x230] ;  /* 0x00008c00ff467b82 */ /* 0x000f220000000800 */
[----:B------:R-:W-:-:S02]  /*1dbe0*/  ISETP.GE.U32.AND P4, PT, R4, 0x7ffffed6, PT ;  /* 0x7ffffed60400780c */ /* 0x000fc40003f86070 */
[----:B------:R-:W-:Y:S01]  /*1dbf0*/  IADD3 R4, R9, -0xac, RZ ;  /* 0xffffff5409047810 */ /* 0x000fe20007ffe0ff */
[----:B------:R-:W4:Y:S03]  /*1dc00*/  LDL.64 R86, [R1+0xd30] ;  /* 0x000d300001567983 */ /* 0x000f260000100a00 */
[----:B------:R-:W-:Y:S01]  /*1dc10*/  ISETP.GE.U32.AND P6, PT, R4, 0x7ffffed5, PT ;  /* 0x7ffffed50400780c */ /* 0x000fe20003fc6070 */
[----:B------:R-:W-:Y:S01]  /*1dc20*/  VIADD R4, R85, 0xffffff36 ;  /* 0xffffff3655047836 */ /* 0x000fe20000000000 */
[----:B------:R-:W-:Y:S01]  /*1dc30*/  LDGSTS.E [R247+0x2400c], desc[UR8][R144.64], !P3 ;  /* 0x2400c00090f77fae */ /* 0x000fe2000d921848 */
[----:B------:R-:W4:Y:S03]  /*1dc40*/  LDC R9, c[0x0][0x230] ;  /* 0x00008c00ff097b82 */ /* 0x000f260000000800 */
[----:B------:R-:W4:Y:S01]  /*1dc50*/  LDL.64 R80, [R1+0xd38] ;  /* 0x000d380001507983 */ /* 0x000f220000100a00 */
[----:B------:R-:W-:-:S03]  /*1dc60*/  ISETP.GE.U32.AND P3, PT, R4, 0x7ffffeb7, PT ;  /* 0x7ffffeb70400780c */ /* 0x000fc60003f66070 */
[----:B------:R-:W-:Y:S01]  /*1dc70*/  LDGSTS.E [R247+0x28000], desc[UR8][R82.64], !P1 ;  /* 0x2800000052f77fae */ /* 0x000fe2000c921848 */
[----:B-1----:R-:W-:Y:S02]  /*1dc80*/  IADD3 R4, R8, -0xcc, RZ ;  /* 0xffffff3408047810 */ /* 0x002fe40007ffe0ff */
[----:B------:R-:W-:Y:S01]  /*1dc90*/  ISETP.GE.U32.AND P5, PT, R248, 0x7ffffeb8, PT ;  /* 0x7ffffeb8f800780c */ /* 0x000fe20003fa6070 */
[----:B------:R-:W-:Y:S01]  /*1dca0*/  LDGSTS.E [R247+0x2c000], desc[UR8][R148.64], !P1 ;  /* 0x2c00000094f77fae */ /* 0x000fe2000c921848 */
[----:B------:R-:W1:Y:S03]  /*1dcb0*/  LDC R8, c[0x0][0x230] ;  /* 0x00008c00ff087b82 */ /* 0x000e660000000800 */
[----:B------:R-:W-:Y:S04]  /*1dcc0*/  LDGSTS.E [R247+0x28004], desc[UR8][R210.64], !P0 ;  /* 0x28004000d2f77fae */ /* 0x000fe8000c121848 */
[----:B------:R-:W4:Y:S04]  /*1dcd0*/  LDL.64 R82, [R1+0xd40] ;  /* 0x000d400001527983 */ /* 0x000f280000100a00 */
[----:B------:R-:W4:Y:S04]  /*1dce0*/  LDL.64 R144, [R1+0xd60] ;  /* 0x000d600001907983 */ /* 0x000f280000100a00 */
[----:B------:R-:W4:Y:S04]  /*1dcf0*/  LDL.64 R148, [R1+0xf28] ;  /* 0x000f280001947983 */ /* 0x000f280000100a00 */
[----:B------:R-:W4:Y:S04]  /*1dd00*/  LDL.64 R210, [R1+0xf30] ;  /* 0x000f300001d27983 */ /* 0x000f280000100a00 */
[----:B---3--:R-:W-:Y:S01]  /*1dd10*/  LDGSTS.E [R247+0x2c004], desc[UR8][R244.64], !P0 ;  /* 0x2c004000f4f77fae */ /* 0x008fe2000c121848 */
[----:B------:R-:W-:Y:S01]  /*1dd20*/  ISETP.GE.U32.AND P0, PT, R4, 0x7ffffeb5, PT ;  /* 0x7ffffeb50400780c */ /* 0x000fe20003f06070 */
[----:B------:R-:W-:-:S02]  /*1dd30*/  VIADD R4, R84, 0xffffff16 ;  /* 0xffffff1654047836 */ /* 0x000fc40000000000 */
[----:B------:R-:W3:Y:S04]  /*1dd40*/  LDL.64 R84, [R1+0xf40] ;  /* 0x000f400001547983 */ /* 0x000ee80000100a00 */
[----:B--2---:R-:W-:Y:S04]  /*1dd50*/  LDGSTS.E [R247+0x28008], desc[UR8][R96.64], !P4 ;  /* 0x2800800060f77fae */ /* 0x004fe8000e121848 */
[----:B------:R-:W2:Y:S04]  /*1dd60*/  LDL.64 R244, [R1+0xf38] ;  /* 0x000f380001f47983 */ /* 0x000ea80000100a00 */
[----:B------:R-:W-:Y:S04]  /*1dd70*/  LDGSTS.E [R247+0x2c008], desc[UR8][R194.64], !P4 ;  /* 0x2c008000c2f77fae */ /* 0x000fe8000e121848 */
[----:B------:R-:W3:Y:S04]  /*1dd80*/  LDL.64 R96, [R1+0xf48] ;  /* 0x000f480001607983 */ /* 0x000ee80000100a00 */
[----:B----4-:R-:W-:Y:S04]  /*1dd90*/  LDGSTS.E [R247+0x2800c], desc[UR8][R176.64], !P6 ;  /* 0x2800c000b0f77fae */ /* 0x010fe8000f121848 */
[----:B------:R-:W4:Y:S04]  /*1dda0*/  LDL.64 R194, [R1+0xf50] ;  /* 0x000f500001c27983 */ /* 0x000f280000100a00 */
[----:B------:R-:W4:Y:S04]  /*1ddb0*/  LDL.64 R176, [R1+0xf58] ;  /* 0x000f580001b07983 */ /* 0x000f280000100a00 */
[----:B------:R-:W-:Y:S04]  /*1ddc0*/  LDGSTS.E [R247+0x2c00c], desc[UR8][R188.64], !P6 ;  /* 0x2c00c000bcf77fae */ /* 0x000fe8000f121848 */
[----:B------:R-:W4:Y:S01]  /*1ddd0*/  LDL.64 R188, [R1+0xf60] ;  /* 0x000f600001bc7983 */ /* 0x000f220000100a00 */
[----:B------:R-:W-:-:S02]  /*1dde0*/  VIADD R248, R71, 0xffffff35 ;  /* 0xffffff3547f87836 */ /* 0x000fc40000000000 */
[----:B------:R-:W1:Y:S01]  /*1ddf0*/  LDC R71, c[0x0][0x230] ;  /* 0x00008c00ff477b82 */ /* 0x000e620000000800 */
[----:B------:R-:W-:Y:S02]  /*1de00*/  LDGSTS.E [R247+0x30000], desc[UR8][R250.64], !P5 ;  /* 0x30000000faf77fae */ /* 0x000fe4000e921848 */
[----:B------:R-:W-:Y:S01]  /*1de10*/  ISETP.GE.U32.AND P1, PT, R248, 0x7ffffeb6, PT ;  /* 0x7ffffeb6f800780c */ /* 0x000fe20003f26070 */
[----:B------:R-:W-:Y:S01]  /*1de20*/  VIADD R248, R252, 0xffffff17 ;  /* 0xffffff17fcf87836 */ /* 0x000fe20000000000 */
[----:B------:R-:W-:Y:S01]  /*1de30*/  LDGSTS.E [R247+0x34000], desc[UR8][R86.64], !P5 ;  /* 0x3400000056f77fae */ /* 0x000fe2000e921848 */
[----:B------:R-:W-:Y:S02]  /*1de40*/  ISETP.GE.U32.AND P6, PT, R4, 0x7ffffe97, PT ;  /* 0x7ffffe970400780c */ /* 0x000fe40003fc6070 */
[----:B------:R-:W1:Y:S01]  /*1de50*/  LDC R252, c[0x0][0x230] ;  /* 0x00008c00fffc7b82 */ /* 0x000e620000000800 */
[----:B------:R-:W-:Y:S01]  /*1de60*/  ISETP.GE.U32.AND P4, PT, R248, 0x7ffffe98, PT ;  /* 0x7ffffe98f800780c */ /* 0x000fe20003f86070 */
[----:B------:R1:W-:Y:S01]  /*1de70*/  LDGSTS.E [R247+0x30004], desc[UR8][R80.64], !P3 ;  /* 0x3000400050f77fae */ /* 0x0003e2000d921848 */
[----:B------:R-:W-:Y:S01]  /*1de80*/  VIADD R248, R70, 0xffffff15 ;  /* 0xffffff1546f87836 */ /* 0x000fe20000000000 */
[----:B------:R-:W-:-:S02]  /*1de90*/  IADD3 R4, R9, -0xec, RZ ;  /* 0xffffff1409047810 */ /* 0x000fc40007ffe0ff */
[----:B------:R1:W-:Y:S02]  /*1dea0*/  LDGSTS.E [R247+0x34004], desc[UR8][R82.64], !P3 ;  /* 0x3400400052f77fae */ /* 0x0003e4000d921848 */
[----:B------:R-:W-:Y:S01]  /*1deb0*/  ISETP.GE.U32.AND P5, PT, R248, 0x7ffffe96, PT ;  /* 0x7ffffe96f800780c */ /* 0x000fe20003fa6070 */
[----:B------:R-:W4:Y:S01]  /*1dec0*/  LDC R70, c[0x0][0x230] ;  /* 0x00008c00ff467b82 */ /* 0x000f220000000800 */
[----:B------:R-:W-:Y:S01]  /*1ded0*/  ISETP.GE.U32.AND P3, PT, R4, 0x7ffffe95, PT ;  /* 0x7ffffe950400780c */ /* 0x000fe20003f66070 */
[----:B------:R1:W-:Y:S04]  /*1dee0*/  LDGSTS.E [R247+0x30008], desc[UR8][R102.64], !P1 ;  /* 0x3000800066f77fae */ /* 0x0003e8000c921848 */
[----:B------:R-:W-:Y:S02]  /*1def0*/  LDGSTS.E [R247+0x34008], desc[UR8][R94.64], !P1 ;  /* 0x340080005ef77fae */ /* 0x000fe4000c921848 */
[----:B-1----:R-:W1:Y:S02]  /*1df00*/  LDC R80, c[0x0][0x230] ;  /* 0x00008c00ff507b82 */ /* 0x002e640000000800 */
[----:B------:R-:W-:Y:S04]  /*1df10*/  LDGSTS.E [R247+0x3000c], desc[UR8][R208.64], !P0 ;  /* 0x3000c000d0f77fae */ /* 0x000fe8000c121848 */
[----:B------:R-:W-:Y:S01]  /*1df20*/  LDGSTS.E [R247+0x3400c], desc[UR8][R144.64], !P0 ;  /* 0x3400c00090f77fae */ /* 0x000fe2000c121848 */
[----:B------:R-:W-:Y:S01]  /*1df30*/  VIADD R248, R71, 0xffffff73 ;  /* 0xffffff7347f87836 */ /* 0x000fe20000000000 */
[----:B------:R-:W4:Y:S02]  /*1df40*/  LDC R9, c[0x0][0x230] ;  /* 0x00008c00ff097b82 */ /* 0x000f240000000800 */
[----:B------:R-:W-:Y:S04]  /*1df50*/  LDGSTS.E [R247+0x38000], desc[UR8][R148.64], !P4 ;  /* 0x3800000094f77fae */ /* 0x000fe8000e121848 */
[----:B------:R-:W-:Y:S01]  /*1df60*/  LDGSTS.E [R247+0x3c000], desc[UR8][R210.64], !P4 ;  /* 0x3c000000d2f77fae */ /* 0x000fe2000e121848 */
[----:B------:R-:W-:Y:S01]  /*1df70*/  VIADD R4, R8, 0xffffff72 ;  /* 0xffffff7208047836 */ /* 0x000fe20000000000 */
[----:B------:R-:W4:Y:S02]  /*1df80*/  LDC R83, c[0x0][0x230] ;  /* 0x00008c00ff537b82 */ /* 0x000f240000000800 */
[----:B------:R-:W4:Y:S01]  /*1df90*/  LDL.64 R208, [R1+0xb80] ;  /* 0x000b800001d07983 */ /* 0x000f220000100a00 */
[----:B------:R-:W-:Y:S01]  /*1dfa0*/  ISETP.GE.U32.AND P1, PT, R248, 0x7ffffef4, PT ;  /* 0x7ffffef4f800780c */ /* 0x000fe20003f26070 */
[----:B------:R-:W-:-:S02]  /*1dfb0*/  VIADD R252, R252, 0xffffff71 ;  /* 0xffffff71fcfc7836 */ /* 0x000fc40000000000 */
[----:B------:R-:W4:Y:S02]  /*1dfc0*/  LDL.64 R144, [R1+0x990] ;  /* 0x0009900001907983 */ /* 0x000f240000100a00 */
[----:B------:R-:W4:Y:S02]  /*1dfd0*/  LDC R86, c[0x0][0x230] ;  /* 0x00008c00ff567b82 */ /* 0x000f240000000800 */
[----:B------:R-:W4:Y:S01]  /*1dfe0*/  LDL.64 R210, [R1+0xb98] ;  /* 0x000b980001d27983 */ /* 0x000f220000100a00 */
[----:B-1----:R-:W-:-:S03]  /*1dff0*/  IADD3 R248, R80, -0x90, RZ ;  /* 0xffffff7050f87810 */ /* 0x002fc60007ffe0ff */
[----:B------:R-:W4:Y:S02]  /*1e000*/  LDL.64 R80, [R1+0xb68] ;  /* 0x000b680001507983 */ /* 0x000f240000100a00 */
[----:B------:R-:W1:Y:S02]  /*1e010*/  LDC R82, c[0x0][0x230] ;  /* 0x00008c00ff527b82 */ /* 0x000e640000000800 */
[----:B------:R-:W4:Y:S04]  /*1e020*/  LDL.64 R148, [R1+0x988] ;  /* 0x0009880001947983 */ /* 0x000f280000100a00 */
[----:B------:R-:W4:Y:S02]  /*1e030*/  LDL.64 R94, [R1+0xd98] ;  /* 0x000d9800015e7983 */ /* 0x000f240000100a00 */
[----:B------:R-:W1:Y:S08]  /*1e040*/  LDC R71, c[0x0][0x230] ;  /* 0x00008c00ff477b82 */ /* 0x000e700000000800 */
[----:B------:R-:W1:Y:S08]  /*1e050*/  LDC R87, c[0x0][0x230] ;  /* 0x00008c00ff577b82 */ /* 0x000e700000000800 */
[----:B------:R-:W1:Y:S01]  /*1e060*/  LDC R102, c[0x0][0x230] ;  /* 0x00008c00ff667b82 */ /* 0x000e620000000800 */
[----:B--2---:R-:W-:Y:S07]  /*1e070*/  LDGSTS.E [R247+0x38004], desc[UR8][R244.64], !P6 ;  /* 0x38004000f4f77fae */ /* 0x004fee000f121848 */
[----:B------:R-:W2:Y:S01]  /*1e080*/  LDC R8, c[0x0][0x230] ;  /* 0x00008c00ff087b82 */ /* 0x000ea20000000800 */
[----:B---3--:R-:W-:Y:S04]  /*1e090*/  LDGSTS.E [R247+0x3c004], desc[UR8][R84.64], !P6 ;  /* 0x3c00400054f77fae */ /* 0x008fe8000f121848 */
[----:B------:R-:W-:Y:S04]  /*1e0a0*/  LDGSTS.E [R247+0x38008], desc[UR8][R96.64], !P5 ;  /* 0x3800800060f77fae */ /* 0x000fe8000e921848 */
[----:B------:R-:W3:Y:S04]  /*1e0b0*/  LDL.64 R244, [R1+0xb90] ;  /* 0x000b900001f47983 */ /* 0x000ee80000100a00 */
[----:B------:R-:W2:Y:S04]  /*1e0c0*/  LDL.64 R84, [R1+0xb88] ;  /* 0x000b880001547983 */ /* 0x000ea80000100a00 */
[----:B----4-:R-:W-:Y:S04]  /*1e0d0*/  LDGSTS.E [R247+0x3c008], desc[UR8][R194.64], !P5 ;  /* 0x3c008000c2f77fae */ /* 0x010fe8000e921848 */
[----:B------:R-:W-:Y:S04]  /*1e0e0*/  LDGSTS.E [R247+0x3800c], desc[UR8][R176.64], !P3 ;  /* 0x3800c000b0f77fae */ /* 0x000fe8000d921848 */
[----:B------:R-:W4:Y:S04]  /*1e0f0*/  LDL.64 R96, [R1+0xb60] ;  /* 0x000b600001607983 */ /* 0x000f280000100a00 */
[----:B------:R-:W4:Y:S04]  /*1e100*/  LDL.64 R194, [R1+0xb78] ;  /* 0x000b780001c27983 */ /* 0x000f280000100a00 */
[----:B------:R-:W4:Y:S04]  /*1e110*/  LDL.64 R176, [R1+0xb70] ;  /* 0x000b700001b07983 */ /* 0x000f280000100a00 */
[----:B------:R1:W-:Y:S04]  /*1e120*/  LDGSTS.E [R247+0x3c00c], desc[UR8][R188.64], !P3 ;  /* 0x3c00c000bcf77fae */ /* 0x0003e8000d921848 */
[----:B------:R-:W4:Y:S01]  /*1e130*/  LDL.64 R188, [R1+0x998] ;  /* 0x0009980001bc7983 */ /* 0x000f220000100a00 */
[----:B------:R-:W-:-:S02]  /*1e140*/  ISETP.GE.U32.AND P3, PT, R4, 0x7ffffef3, PT ;  /* 0x7ffffef30400780c */ /* 0x000fc40003f66070 */
[----:B------:R-:W-:Y:S01]  /*1e150*/  ISETP.GE.U32.AND P4, PT, R252, 0x7ffffef2, PT ;  /* 0x7ffffef2fc00780c */ /* 0x000fe20003f86070 */
[----:B-1----:R-:W-:Y:S01]  /*1e160*/  VIADD R247, R70, 0xffffff53 ;  /* 0xffffff5346f77836 */ /* 0x002fe20000000000 */
[----:B------:R-:W-:Y:S01]  /*1e170*/  ISETP.GE.U32.AND P5, PT, R248, 0x7ffffef1, PT ;  /* 0x7ffffef1f800780c */ /* 0x000fe20003fa6070 */
[----:B------:R-:W-:Y:S03]  /*1e180*/  LDGSTS.E [R246+0x20000], desc[UR8][R210.64], !P1 ;  /* 0x20000000d2f67fae */ /* 0x000fe6000c921848 */
[----:B------:R-:W-:Y:S01]  /*1e190*/  ISETP.GE.U32.AND P6, PT, R247, 0x7ffffed4, PT ;  /* 0x7ffffed4f700780c */ /* 0x000fe20003fc6070 */
[----:B------:R-:W-:Y:S01]  /*1e1a0*/  VIADD R4, R9, 0xffffff52 ;  /* 0xffffff5209047836 */ /* 0x000fe20000000000 */
[----:B------:R-:W1:Y:S08]  /*1e1b0*/  LDC R70, c[0x0][0x230] ;  /* 0x00008c00ff467b82 */ /* 0x000e700000000800 */
[----:B------:R-:W1:Y:S01]  /*1e1c0*/  LDC R9, c[0x0][0x230] ;  /* 0x00008c00ff097b82 */ /* 0x000e620000000800 */
[----:B------:R-:W4:Y:S07]  /*1e1d0*/  LDL.64 R210, [R1+0x980] ;  /* 0x0009800001d27983 */ /* 0x000f2e0000100a00 */
[----:B------:R-:W1:Y:S08]  /*1e1e0*/  LDC R252, c[0x0][0x230] ;  /* 0x00008c00fffc7b82 */ /* 0x000e700000000800 */
[----:B------:R-:W1:Y:S01]  /*1e1f0*/  LDC R248, c[0x0][0x230] ;  /* 0x00008c00fff87b82 */ /* 0x000e620000000800 */
[----:B---3--:R-:W-:Y:S04]  /*1e200*/  LDGSTS.E [R246+0x24000], desc[UR8][R244.64], !P1 ;  /* 0x24000000f4f67fae */ /* 0x008fe8000c921848 */
[----:B--2---:R-:W-:Y:S04]  /*1e210*/  LDGSTS.E [R246+0x20004], desc[UR8][R84.64], !P3 ;  /* 0x2000400054f67fae */ /* 0x004fe8000d921848 */
[----:B------:R-:W-:Y:S04]  /*1e220*/  LDGSTS.E [R246+0x24004], desc[UR8][R208.64], !P3 ;  /* 0x24004000d0f67fae */ /* 0x000fe8000d921848 */
[----:B------:R-:W2:Y:S04]  /*1e230*/  LDL.64 R244, [R1+0x978] ;  /* 0x0009780001f47983 */ /* 0x000ea80000100a00 */
[----:B------:R-:W3:Y:S04]  /*1e240*/  LDL.64 R84, [R1+0x970] ;  /* 0x0009700001547983 */ /* 0x000ee80000100a00 */
[----:B----4-:R-:W-:Y:S04]  /*1e250*/  LDGSTS.E [R246+0x20008], desc[UR8][R194.64], !P4 ;  /* 0x20008000c2f67fae */ /* 0x010fe8000e121848 */
[----:B------:R-:W-:Y:S04]  /*1e260*/  LDGSTS.E [R246+0x24008], desc[UR8][R176.64], !P4 ;  /* 0x24008000b0f67fae */ /* 0x000fe8000e121848 */
[----:B------:R-:W-:Y:S04]  /*1e270*/  LDGSTS.E [R246+0x2000c], desc[UR8][R80.64], !P5 ;  /* 0x2000c00050f67fae */ /* 0x000fe8000e921848 */
[----:B------:R-:W4:Y:S04]  /*1e280*/  LDL.64 R194, [R1+0x968] ;  /* 0x0009680001c27983 */ /* 0x000f280000100a00 */
[----:B------:R-:W4:Y:S04]  /*1e290*/  LDL.64 R176, [R1+0x960] ;  /* 0x0009600001b07983 */ /* 0x000f280000100a00 */
[----:B------:R-:W-:Y:S04]  /*1e2a0*/  LDGSTS.E [R246+0x2400c], desc[UR8][R96.64], !P5 ;  /* 0x2400c00060f67fae */ /* 0x000fe8000e921848 */
[----:B------:R-:W-:Y:S01]  /*1e2b0*/  LDGSTS.E [R246+0x28000], desc[UR8][R188.64], !P6 ;  /* 0x28000000bcf67fae */ /* 0x000fe2000f121848 */
[----:B------:R-:W-:Y:S01]  /*1e2c0*/  ISETP.GE.U32.AND P0, PT, R4, 0x7ffffed3, PT ;  /* 0x7ffffed30400780c */ /* 0x000fe20003f06070 */
[----:B------:R-:W-:-:S02]  /*1e2d0*/  VIADD R247, R86, 0xffffff51 ;  /* 0xffffff5156f77836 */ /* 0x000fc40000000000 */
[----:B------:R-:W4:Y:S04]  /*1e2e0*/  LDL.64 R80, [R1+0xd80] ;  /* 0x000d800001507983 */ /* 0x000f280000100a00 */
[----:B------:R-:W4:Y:S04]  /*1e2f0*/  LDL.64 R96, [R1+0xd68] ;  /* 0x000d680001607983 */ /* 0x000f280000100a00 */
[----:B------:R-:W4:Y:S01]  /*1e300*/  LDL.64 R188, [R1+0xd70] ;  /* 0x000d700001bc7983 */ /* 0x000f220000100a00 */
[----:B------:R-:W-:Y:S01]  /*1e310*/  IADD3 R4, R83, -0xb0, RZ ;  /* 0xffffff5053047810 */ /* 0x000fe20007ffe0ff */
[----:B------:R-:W4:Y:S02]  /*1e320*/  LDC R86, c[0x0][0x230] ;  /* 0x00008c00ff567b82 */ /* 0x000f240000000800 */
[----:B------:R-:W-:Y:S01]  /*1e330*/  LDGSTS.E [R246+0x2c000], desc[UR8][R144.64], !P6 ;  /* 0x2c00000090f67fae */ /* 0x000fe2000f121848 */
[----:B------:R-:W-:Y:S01]  /*1e340*/  ISETP.GE.U32.AND P3, PT, R4, 0x7ffffed1, PT ;  /* 0x7ffffed10400780c */ /* 0x000fe20003f66070 */
[----:B------:R-:W-:Y:S01]  /*1e350*/  VIADD R4, R82, 0xffffff33 ;  /* 0xffffff3352047836 */ /* 0x000fe20000000000 */
[----:B------:R-:W-:Y:S01]  /*1e360*/  ISETP.GE.U32.AND P1, PT, R247, 0x7ffffed2, PT ;  /* 0x7ffffed2f700780c */ /* 0x000fe20003f26070 */
[----:B------:R-:W-:Y:S02]  /*1e370*/  LDGSTS.E [R246+0x28004], desc[UR8][R148.64], !P0 ;  /* 0x2800400094f67fae */ /* 0x000fe4000c121848 */
[----:B------:R-:W4:Y:S01]  /*1e380*/  LDC R82, c[0x0][0x230] ;  /* 0x00008c00ff527b82 */ /* 0x000f220000000800 */
[----:B------:R-:W-:Y:S01]  /*1e390*/  ISETP.GE.U32.AND P4, PT, R4, 0x7ffffeb4, PT ;  /* 0x7ffffeb40400780c */ /* 0x000fe20003f86070 */
[----:B------:R-:W-:Y:S01]  /*1e3a0*/  VIADD R247, R71, 0xffffff32 ;  /* 0xffffff3247f77836 */ /* 0x000fe20000000000 */
[----:B------:R-:W4:Y:S01]  /*1e3b0*/  LDL.64 R208, [R1+0xda0] ;  /* 0x000da00001d07983 */ /* 0x000f220000100a00 */
[----:B------:R-:W-:-:S03]  /*1e3c0*/  VIADD R4, R8, 0xffffff31 ;  /* 0xffffff3108047836 */ /* 0x000fc60000000000 */
[----:B------:R-:W-:Y:S01]  /*1e3d0*/  ISETP.GE.U32.AND P5, PT, R247, 0x7ffffeb3, PT ;  /* 0x7ffffeb3f700780c */ /* 0x000fe20003fa6070 */
[----:B------:R-:W4:Y:S01]  /*1e3e0*/  LDL.64 R144, [R1+0xf68] ;  /* 0x000f680001907983 */ /* 0x000f220000100a00 */
[----:B------:R-:W-:Y:S01]  /*1e3f0*/  ISETP.GE.U32.AND P6, PT, R4, 0x7ffffeb2, PT ;  /* 0x7ffffeb20400780c */ /* 0x000fe20003fc6070 */
[----:B-1----:R-:W-:Y:S01]  /*1e400*/  VIADD R4, R9, 0xffffff13 ;  /* 0xffffff1309047836 */ /* 0x002fe20000000000 */
[----:B------:R-:W-:Y:S01]  /*1e410*/  IADD3 R247, R70, -0xd0, RZ ;  /* 0xffffff3046f77810 */ /* 0x000fe20007ffe0ff */
[----:B------:R-:W4:Y:S01]  /*1e420*/  LDL.64 R148, [R1+0xf88] ;  /* 0x000f880001947983 */ /* 0x000f220000100a00 */
[----:B------:R-:W1:Y:S03]  /*1e430*/  LDC R8, c[0x0][0x230] ;  /* 0x00008c00ff087b82 */ /* 0x000e660000000800 */
[----:B------:R-:W4:Y:S05]  /*1e440*/  LDL.64 R70, [R1+0xd78] ;  /* 0x000d780001467983 */ /* 0x000f2a0000100a00 */
[----:B------:R-:W1:Y:S01]  /*1e450*/  LDC R9, c[0x0][0x230] ;  /* 0x00008c00ff097b82 */ /* 0x000e620000000800 */
[----:B------:R-:W-:Y:S04]  /*1e460*/  LDGSTS.E [R246+0x2c004], desc[UR8][R210.64], !P0 ;  /* 0x2c004000d2f67fae */ /* 0x000fe8000c121848 */
[----:B------:R-:W4:Y:S04]  /*1e470*/  LDL.64 R210, [R1+0xd88] ;  /* 0x000d880001d27983 */ /* 0x000f280000100a00 */
[----:B--2---:R-:W-:Y:S04]  /*1e480*/  LDGSTS.E [R246+0x28008], desc[UR8][R244.64], !P1 ;  /* 0x28008000f4f67fae */ /* 0x004fe8000c921848 */
[----:B---3--:R-:W-:Y:S01]  /*1e490*/  LDGSTS.E [R246+0x2c008], desc[UR8][R84.64], !P1 ;  /* 0x2c00800054f67fae */ /* 0x008fe2000c921848 */
[----:B------:R-:W-:Y:S01]  /*1e4a0*/  ISETP.GE.U32.AND P1, PT, R4, 0x7ffffe94, PT ;  /* 0x7ffffe940400780c */ /* 0x000fe20003f26070 */
[----:B------:R-:W-:Y:S01]  /*1e4b0*/  VIADD R4, R252, 0xffffff12 ;  /* 0xffffff12fc047836 */ /* 0x000fe20000000000 */
[----:B------:R-:W-:Y:S01]  /*1e4c0*/  ISETP.GE.U32.AND P0, PT, R247, 0x7ffffeb1, PT ;  /* 0x7ffffeb1f700780c */ /* 0x000fe20003f06070 */
[----:B------:R-:W2:Y:S04]  /*1e4d0*/  LDL.64 R244, [R1+0xd90] ;  /* 0x000d900001f47983 */ /* 0x000ea80000100a00 */
[----:B------:R-:W3:Y:S04]  /*1e4e0*/  LDL.64 R84, [R1+0xf90] ;  /* 0x000f900001547983 */ /* 0x000ee80000100a00 */
[----:B----4-:R-:W-:Y:S01]  /*1e4f0*/  LDGSTS.E [R246+0x2800c], desc[UR8][R194.64], !P3 ;  /* 0x2800c000c2f67fae */ /* 0x010fe2000d921848 */
[----:B------:R-:W4:Y:S03]  /*1e500*/  LDC R252, c[0x0][0x230] ;  /* 0x00008c00fffc7b82 */ /* 0x000f260000000800 */
[----:B------:R-:W-:Y:S01]  /*1e510*/  LDGSTS.E [R246+0x2c00c], desc[UR8][R176.64], !P3 ;  /* 0x2c00c000b0f67fae */ /* 0x000fe2000d921848 */
[----:B------:R-:W-:-:S02]  /*1e520*/  ISETP.GE.U32.AND P3, PT, R4, 0x7ffffe93, PT ;  /* 0x7ffffe930400780c */ /* 0x000fc40003f66070 */
[----:B------:R-:W-:Y:S02]  /*1e530*/  IADD3 R4, R82, -0xf0, RZ ;  /* 0xffffff1052047810 */ /* 0x000fe40007ffe0ff */
[----:B------:R-:W4:Y:S04]  /*1e540*/  LDL.64 R82, [R1+0xf80] ;  /* 0x000f800001527983 */ /* 0x000f280000100a00 */
[----:B------:R-:W3:Y:S04]  /*1e550*/  LDL.64 R194, [R1+0xf70] ;  /* 0x000f700001c27983 */ /* 0x000ee80000100a00 */
[----:B------:R-:W4:Y:S04]  /*1e560*/  LDL.64 R176, [R1+0xf78] ;  /* 0x000f780001b07983 */ /* 0x000f280000100a00 */
[----:B------:R-:W-:Y:S04]  /*1e570*/  LDGSTS.E [R246+0x30000], desc[UR8][R96.64], !P4 ;  /* 0x3000000060f67fae */ /* 0x000fe8000e121848 */
[----:B------:R-:W-:Y:S04]  /*1e580*/  LDGSTS.E [R246+0x34000], desc[UR8][R188.64], !P4 ;  /* 0x34000000bcf67fae */ /* 0x000fe8000e121848 */
[----:B------:R-:W4:Y:S04]  /*1e590*/  LDL.64 R96, [R1+0xf98] ;  /* 0x000f980001607983 */ /* 0x000f280000100a00 */
[----:B------:R-:W4:Y:S01]  /*1e5a0*/  LDL.64 R188, [R1+0xfa0] ;  /* 0x000fa00001bc7983 */ /* 0x000f220000100a00 */
[----:B------:R-:W-:-:S05]  /*1e5b0*/  VIADD R247, R248, 0xffffff11 ;  /* 0xffffff11f8f77836 */ /* 0x000fca0000000000 */
[----:B------:R-:W-:Y:S01]  /*1e5c0*/  ISETP.GE.U32.AND P4, PT, R247, 0x7ffffe92, PT ;  /* 0x7ffffe92f700780c */ /* 0x000fe20003f86070 */
[----:B------:R1:W-:Y:S04]  /*1e5d0*/  LDGSTS.E [R246+0x30004], desc[UR8][R70.64], !P5 ;  /* 0x3000400046f67fae */ /* 0x0003e8000e921848 */
[----:B------:R1:W-:Y:S01]  /*1e5e0*/  LDGSTS.E [R246+0x34004], desc[UR8][R80.64], !P5 ;  /* 0x3400400050f67fae */ /* 0x0003e2000e921848 */
[----:B------:R-:W-:Y:S01]  /*1e5f0*/  ISETP.GE.U32.AND P5, PT, R4, 0x7ffffe91, PT ;  /* 0x7ffffe910400780c */ /* 0x000fe20003fa6070 */
[----:B------:R-:W-:Y:S02]  /*1e600*/  VIADD R248, R87, 0xffffff6e ;  /* 0xffffff6e57f87836 */ /* 0x000fe40000000000 */
[----:B------:R-:W-:Y:S01]  /*1e610*/  VIADD R247, R86, 0xffffff6d ;  /* 0xffffff6d56f77836 */ /* 0x000fe20000000000 */
[----:B-1----:R-:W1:Y:S08]  /*1e620*/  LDC R71, c[0x0][0x230] ;  /* 0x00008c00ff477b82 */ /* 0x002e700000000800 */
[----:B------:R-:W1:Y:S01]  /*1e630*/  LDC R81, c[0x0][0x230] ;  /* 0x00008c00ff517b82 */ /* 0x000e620000000800 */
[----:B------:R-:W-:Y:S01]  /*1e640*/  LDGSTS.E [R246+0x30008], desc[UR8][R210.64], !P6 ;  /* 0x30008000d2f67fae */ /* 0x000fe2000f121848 */
[----:B------:R-:W-:-:S06]  /*1e650*/  VIADD R4, R8, 0xffffff6f ;  /* 0xffffff6f08047836 */ /* 0x000fcc0000000000 */
[----:B------:R-:W1:Y:S01]  /*1e660*/  LDC R8, c[0x0][0x230] ;  /* 0x00008c00ff087b82 */ /* 0x000e620000000800 */
[----:B------:R-:W4:Y:S04]  /*1e670*/  LDL.64 R86, [R1+0xda8] ;  /* 0x000da80001567983 */ /* 0x000f280000100a00 */
[----:B------:R-:W4:Y:S03]  /*1e680*/  LDL.64 R210, [R1+0xb58] ;  /* 0x000b580001d27983 */ /* 0x000f260000100a00 */
[----:B------:R-:W1:Y:S08]  /*1e690*/  LDC R80, c[0x0][0x230] ;  /* 0x00008c00ff507b82 */ /* 0x000e700000000800 */
[----:B------:R-:W1:Y:S01]  /*1e6a0*/  LDC R70, c[0x0][0x230] ;  /* 0x00008c00ff467b82 */ /* 0x000e620000000800 */
[----:B--2---:R-:W-:Y:S04]  /*1e6b0*/  LDGSTS.E [R246+0x34008], desc[UR8][R244.64], !P6 ;  /* 0x34008000f4f67fae */ /* 0x004fe8000f121848 */
[----:B------:R-:W-:Y:S04]  /*1e6c0*/  LDGSTS.E [R246+0x3000c], desc[UR8][R94.64], !P0 ;  /* 0x3000c0005ef67fae */ /* 0x000fe8000c121848 */
[----:B------:R-:W-:Y:S04]  /*1e6d0*/  LDGSTS.E [R246+0x3400c], desc[UR8][R208.64], !P0 ;  /* 0x3400c000d0f67fae */ /* 0x000fe8000c121848 */
[----:B------:R-:W-:Y:S04]  /*1e6e0*/  LDGSTS.E [R246+0x38000], desc[UR8][R144.64], !P1 ;  /* 0x3800000090f67fae */ /* 0x000fe8000c921848 */
[----:B------:R-:W2:Y:S01]  /*1e6f0*/  LDL.64 R244, [R1+0xb50] ;  /* 0x000b500001f47983 */ /* 0x000ea20000100a00 */
[----:B------:R-:W-:-:S03]  /*1e700*/  ISETP.GE.U32.AND P6, PT, R4, 0x7ffffef0, PT ;  /* 0x7ffffef00400780c */ /* 0x000fc60003fc6070 */
[----:B------:R-:W2:Y:S04]  /*1e710*/  LDL.64 R94, [R1+0xdb8] ;  /* 0x000db800015e7983 */ /* 0x000ea80000100a00 */
[----:B---3--:R-:W-:Y:S04]  /*1e720*/  LDGSTS.E [R246+0x3c000], desc[UR8][R194.64], !P1 ;  /* 0x3c000000c2f67fae */ /* 0x008fe8000c921848 */
[----:B----4-:R-:W-:Y:S04]  /*1e730*/  LDGSTS.E [R246+0x38004], desc[UR8][R176.64], !P3 ;  /* 0x38004000b0f67fae */ /* 0x010fe8000d921848 */
[----:B------:R-:W-:Y:S04]  /*1e740*/  LDGSTS.E [R246+0x3c004], desc[UR8][R82.64], !P3 ;  /* 0x3c00400052f67fae */ /* 0x000fe8000d921848 */
[----:B------:R-:W3:Y:S04]  /*1e750*/  LDL.64 R194, [R1+0xb48] ;  /* 0x000b480001c27983 */ /* 0x000ee80000100a00 */
[----:B------:R-:W-:Y:S04]  /*1e760*/  LDGSTS.E [R246+0x38008], desc[UR8][R148.64], !P4 ;  /* 0x3800800094f67fae */ /* 0x000fe8000e121848 */
[----:B------:R-:W4:Y:S04]  /*1e770*/  LDL.64 R176, [R1+0xb40] ;  /* 0x000b400001b07983 */ /* 0x000f280000100a00 */
[----:B------:R-:W-:Y:S04]  /*1e780*/  LDGSTS.E [R246+0x3c008], desc[UR8][R84.64], !P4 ;  /* 0x3c00800054f67fae */ /* 0x000fe8000e121848 */
[----:B------:R-:W-:Y:S04]  /*1e790*/  LDGSTS.E [R246+0x3800c], desc[UR8][R96.64], !P5 ;  /* 0x3800c00060f67fae */ /* 0x000fe8000e921848 */
[----:B------:R-:W4:Y:S04]  /*1e7a0*/  LDL.64 R144, [R1+0xb38] ;  /* 0x000b380001907983 */ /* 0x000f280000100a00 */
[----:B------:R1:W-:Y:S04]  /*1e7b0*/  LDGSTS.E [R246+0x3c00c], desc[UR8][R188.64], !P5 ;  /* 0x3c00c000bcf67fae */ /* 0x0003e8000e921848 */
[----:B------:R-:W4:Y:S01]  /*1e7c0*/  LDL.64 R96, [R1+0xb30] ;  /* 0x000b300001607983 */ /* 0x000f220000100a00 */
[----:B------:R-:W-:-:S03]  /*1e7d0*/  IADD3 R4, R9, -0x94, RZ ;  /* 0xffffff6c09047810 */ /* 0x000fc60007ffe0ff */
[----:B------:R-:W4:Y:S04]  /*1e7e0*/  LDL.64 R82, [R1+0xb20] ;  /* 0x000b200001527983 */ /* 0x000f280000100a00 */
[----:B------:R-:W4:Y:S01]  /*1e7f0*/  LDL.64 R188, [R1+0xb28] ;  /* 0x000b280001bc7983 */ /* 0x000f220000100a00 */
[----:B------:R-:W-:Y:S02]  /*1e800*/  ISETP.GE.U32.AND P5, PT, R248, 0x7ffffeef, PT ;  /* 0x7ffffeeff800780c */ /* 0x000fe40003fa6070 */
[----:B------:R-:W-:Y:S01]  /*1e810*/  ISETP.GE.U32.AND P4, PT, R247, 0x7ffffeee, PT ;  /* 0x7ffffeeef700780c */ /* 0x000fe20003f86070 */
[----:B------:R-:W4:Y:S01]  /*1e820*/  LDL.64 R148, [R1+0x958] ;  /* 0x0009580001947983 */ /* 0x000f220000100a00 */
[----:B------:R-:W-:-:S03]  /*1e830*/  ISETP.GE.U32.AND P3, PT, R4, 0x7ffffeed, PT ;  /* 0x7ffffeed0400780c */ /* 0x000fc60003f66070 */
[----:B------:R-:W4:Y:S04]  /*1e840*/  LDL.64 R84, [R1+0x950] ;  /* 0x0009500001547983 */ /* 0x000f280000100a00 */
[----:B------:R-:W4:Y:S04]  /*1e850*/  LDL.64 R208, [R1+0xdc8] ;  /* 0x000dc80001d07983 */ /* 0x000f280000100a00 */
[----:B------:R-:W-:Y:S01]  /*1e860*/  LDGSTS.E [R49+0x20000], desc[UR8][R210.64], !P6 ;  /* 0x20000000d2317fae */ /* 0x000fe2000f121848 */
[----:B-1----:R-:W-:Y:S01]  /*1e870*/  VIADD R246, R8, 0xffffff4e ;  /* 0xffffff4e08f67836 */ /* 0x002fe20000000000 */
[----:B------:R-:W1:Y:S08]  /*1e880*/  LDC R9, c[0x0][0x230] ;  /* 0x00008c00ff097b82 */ /* 0x000e700000000800 */
[----:B------:R-:W1:Y:S01]  /*1e890*/  LDC R247, c[0x0][0x230] ;  /* 0x00008c00fff77b82 */ /* 0x000e620000000800 */
[----:B------:R-:W4:Y:S07]  /*1e8a0*/  LDL.64 R210, [R1+0x948] ;  /* 0x0009480001d27983 */ /* 0x000f2e0000100a00 */
[----:B------:R-:W1:Y:S01]  /*1e8b0*/  LDC R248, c[0x0][0x230] ;  /* 0x00008c00fff87b82 */ /* 0x000e620000000800 */
[----:B--2---:R-:W-:Y:S01]  /*1e8c0*/  LDGSTS.E [R49+0x24000], desc[UR8][R244.64], !P6 ;  /* 0x24000000f4317fae */ /* 0x004fe2000f121848 */
[----:B------:R-:W-:Y:S01]  /*1e8d0*/  VIADD R4, R252, 0xffffff4f ;  /* 0xffffff4ffc047836 */ /* 0x000fe20000000000 */
[----:B------:R-:W-:-:S05]  /*1e8e0*/  ISETP.GE.U32.AND P0, PT, R246, 0x7ffffecf, PT ;  /* 0x7ffffecff600780c */ /* 0x000fca0003f06070 */
[----:B------:R-:W2:Y:S01]  /*1e8f0*/  LDC R8, c[0x0][0x230] ;  /* 0x00008c00ff087b82 */ /* 0x000ea20000000800 */
[----:B------:R-:W2:Y:S04]  /*1e900*/  LDL.64 R244, [R1+0x940] ;  /* 0x0009400001f47983 */ /* 0x000ea80000100a00 */
[----:B---3--:R-:W-:Y:S03]  /*1e910*/  LDGSTS.E [R49+0x20004], desc[UR8][R194.64], !P5 ;  /* 0x20004000c2317fae */ /* 0x008fe6000e921848 */
[----:B------:R-:W3:Y:S01]  /*1e920*/  LDC R252, c[0x0][0x230] ;  /* 0x00008c00fffc7b82 */ /* 0x000ee20000000800 */
[----:B----4-:R-:W-:Y:S04]  /*1e930*/  LDGSTS.E [R49+0x24004], desc[UR8][R176.64], !P5 ;  /* 0x24004000b0317fae */ /* 0x010fe8000e921848 */
[----:B------:R-:W4:Y:S04]  /*1e940*/  LDL.64 R194, [R1+0x938] ;  /* 0x0009380001c27983 */ /* 0x000f280000100a00 */
[----:B------:R-:W3:Y:S04]  /*1e950*/  LDL.64 R176, [R1+0x930] ;  /* 0x0009300001b07983 */ /* 0x000ee80000100a00 */
[----:B------:R-:W-:Y:S04]  /*1e960*/  LDGSTS.E [R49+0x20008], desc[UR8][R144.64], !P4 ;  /* 0x2000800090317fae */ /* 0x000fe8000e121848 */
[----:B------:R-:W-:Y:S04]  /*1e970*/  LDGSTS.E [R49+0x24008], desc[UR8][R96.64], !P4 ;  /* 0x2400800060317fae */ /* 0x000fe8000e121848 */
[----:B------:R-:W-:Y:S04]  /*1e980*/  LDGSTS.E [R49+0x2000c], desc[UR8][R188.64], !P3 ;  /* 0x2000c000bc317fae */ /* 0x000fe8000d921848 */
[----:B------:R-:W3:Y:S01]  /*1e990*/  LDL.64 R96, [R1+0x928] ;  /* 0x0009280001607983 */ /* 0x000ee20000100a00 */
[----:B------:R-:W-:Y:S01]  /*1e9a0*/  ISETP.GE.U32.AND P1, PT, R4, 0x7ffffed0, PT ;  /* 0x7ffffed00400780c */ /* 0x000fe20003f26070 */
[----:B------:R-:W-:-:S02]  /*1e9b0*/  VIADD R246, R71, 0xffffff2f ;  /* 0xffffff2f47f67836 */ /* 0x000fc40000000000 */
[----:B------:R-:W3:Y:S04]  /*1e9c0*/  LDL.64 R144, [R1+0xdd8] ;  /* 0x000dd80001907983 */ /* 0x000ee80000100a00 */
[----:B------:R-:W3:Y:S01]  /*1e9d0*/  LDL.64 R188, [R1+0x920] ;  /* 0x0009200001bc7983 */ /* 0x000ee20000100a00 */
[----:B------:R-:W-:-:S03]  /*1e9e0*/  VIADD R4, R81, 0xffffff4d ;  /* 0xffffff4d51047836 */ /* 0x000fc60000000000 */
[----:B------:R-:W-:Y:S02]  /*1e9f0*/  LDGSTS.E [R49+0x2400c], desc[UR8][R82.64], !P3 ;  /* 0x2400c00052317fae */ /* 0x000fe4000d921848 */
[----:B------:R-:W-:Y:S02]  /*1ea00*/  ISETP.GE.U32.AND P6, PT, R4, 0x7ffffece, PT ;  /* 0x7ffffece0400780c */ /* 0x000fe40003fc6070 */
[----:B------:R-:W-:Y:S01]  /*1ea10*/  IADD3 R4, R80, -0xb4, RZ ;  /* 0xffffff4c50047810 */ /* 0x000fe20007ffe0ff */
[----:B------:R-:W-:Y:S03]  /*1ea20*/  LDGSTS.E [R49+0x28000], desc[UR8][R148.64], !P1 ;  /* 0x2800000094317fae */ /* 0x000fe6000c921848 */
[----:B------:R-:W-:Y:S01]  /*1ea30*/  ISETP.GE.U32.AND P5, PT, R4, 0x7ffffecd, PT ;  /* 0x7ffffecd0400780c */ /* 0x000fe20003fa6070 */
[----:B------:R-:W-:Y:S01]  /*1ea40*/  VIADD R4, R70, 0xffffff2e ;  /* 0xffffff2e46047836 */ /* 0x000fe20000000000 */
[----:B------:R-:W-:Y:S04]  /*1ea50*/  LDGSTS.E [R49+0x2c000], desc[UR8][R84.64], !P1 ;  /* 0x2c00000054317fae */ /* 0x000fe8000c921848 */
[----:B------:R-:W3:Y:S04]  /*1ea60*/  LDL.64 R70, [R1+0xdb0] ;  /* 0x000db00001467983 */ /* 0x000ee80000100a00 */
[----:B------:R-:W3:Y:S04]  /*1ea70*/  LDL.64 R80, [R1+0xdd0] ;  /* 0x000dd00001507983 */ /* 0x000ee80000100a00 */
[----:B------:R-:W3:Y:S04]  /*1ea80*/  LDL.64 R84, [R1+0xdc0] ;  /* 0x000dc00001547983 */ /* 0x000ee80000100a00 */
[----:B------:R-:W-:Y:S04]  /*1ea90*/  LDGSTS.E [R49+0x28004], desc[UR8][R210.64], !P0 ;  /* 0x28004000d2317fae */ /* 0x000fe8000c121848 */
[----:B------:R-:W3:Y:S04]  /*1eaa0*/  LDL.64 R82, [R1+0xde0] ;  /* 0x000de00001527983 */ /* 0x000ee80000100a00 */
[----:B------:R-:W3:Y:S04]  /*1eab0*/  LDL.64 R148, [R1+0xfa8] ;  /* 0x000fa80001947983 */ /* 0x000ee80000100a00 */
[----:B------:R-:W3:Y:S04]  /*1eac0*/  LDL.64 R210, [R1+0xfb0] ;  /* 0x000fb00001d27983 */ /* 0x000ee80000100a00 */
[----:B--2---:R-:W-:Y:S04]  /*1ead0*/  LDGSTS.E [R49+0x2c004], desc[UR8][R244.64], !P0 ;  /* 0x2c004000f4317fae */ /* 0x004fe8000c121848 */
[----:B------:R-:W2:Y:S04]  /*1eae0*/  LDL.64 R244, [R1+0xfc8] ;  /* 0x000fc80001f47983 */ /* 0x000ea80000100a00 */
[----:B----4-:R-:W-:Y:S04]  /*1eaf0*/  LDGSTS.E [R49+0x28008], desc[UR8][R194.64], !P6 ;  /* 0x28008000c2317fae */ /* 0x010fe8000f121848 */
[----:B---3--:R-:W-:Y:S04]  /*1eb00*/  LDGSTS.E [R49+0x2c008], desc[UR8][R176.64], !P6 ;  /* 0x2c008000b0317fae */ /* 0x008fe8000f121848 */
[----:B------:R-:W3:Y:S04]  /*1eb10*/  LDL.64 R194, [R1+0xfb8] ;  /* 0x000fb80001c27983 */ /* 0x000ee80000100a00 */
[----:B------:R-:W4:Y:S04]  /*1eb20*/  LDL.64 R176, [R1+0xfc0] ;  /* 0x000fc00001b07983 */ /* 0x000f280000100a00 */
[----:B------:R-:W-:Y:S04]  /*1eb30*/  LDGSTS.E [R49+0x2800c], desc[UR8][R96.64], !P5 ;  /* 0x2800c00060317fae */ /* 0x000fe8000e921848 */
[----:B------:R-:W-:Y:S04]  /*1eb40*/  LDGSTS.E [R49+0x2c00c], desc[UR8][R188.64], !P5 ;  /* 0x2c00c000bc317fae */ /* 0x000fe8000e921848 */
[----:B------:R-:W2:Y:S04]  /*1eb50*/  LDL.64 R96, [R1+0xfd0] ;  /* 0x000fd00001607983 */ /* 0x000ea80000100a00 */
[----:B------:R-:W2:Y:S01]  /*1eb60*/  LDL.64 R188, [R1+0xfd8] ;  /* 0x000fd80001bc7983 */ /* 0x000ea20000100a00 */
[----:B------:R-:W-:Y:S01]  /*1eb70*/  ISETP.GE.U32.AND P4, PT, R246, 0x7ffffeb0, PT ;  /* 0x7ffffeb0f600780c */ /* 0x000fe20003f86070 */
[----:B-1----:R-:W-:Y:S01]  /*1eb80*/  VIADD R246, R9, 0xffffff2d ;  /* 0xffffff2d09f67836 */ /* 0x002fe20000000000 */
[----:B------:R-:W-:Y:S01]  /*1eb90*/  ISETP.GE.U32.AND P3, PT, R4, 0x7ffffeaf, PT ;  /* 0x7ffffeaf0400780c */ /* 0x000fe20003f66070 */
[----:B------:R-:W1:Y:S01]  /*1eba0*/  LDC R9, c[0x0][0x230] ;  /* 0x00008c00ff097b82 */ /* 0x000e620000000800 */
[----:B------:R-:W-:-:S02]  /*1ebb0*/  IADD3 R4, R8, -0xd4, RZ ;  /* 0xffffff2c08047810 */ /* 0x000fc40007ffe0ff */
[----:B------:R-:W-:Y:S01]  /*1ebc0*/  ISETP.GE.U32.AND P1, PT, R246, 0x7ffffeae, PT ;  /* 0x7ffffeaef600780c */ /* 0x000fe20003f26070 */
[----:B------:R-:W-:Y:S01]  /*1ebd0*/  VIADD R246, R247, 0xffffff0f ;  /* 0xffffff0ff7f67836 */ /* 0x000fe20000000000 */
[----:B------:R-:W-:Y:S01]  /*1ebe0*/  ISETP.GE.U32.AND P0, PT, R4, 0x7ffffead, PT ;  /* 0x7ffffead0400780c */ /* 0x000fe20003f06070 */
[----:B------:R-:W-:Y:S02]  /*1ebf0*/  VIADD R4, R252, 0xffffff0e ;  /* 0xffffff0efc047836 */ /* 0x000fe40000000000 */
[----:B------:R-:W1:Y:S01]  /*1ec00*/  LDC R8, c[0x0][0x230] ;  /* 0x00008c00ff087b82 */ /* 0x000e620000000800 */
[----:B------:R-:W-:Y:S01]  /*1ec10*/  ISETP.GE.U32.AND P6, PT, R246, 0x7ffffe90, PT ;  /* 0x7ffffe90f600780c */ /* 0x000fe20003fc6070 */
[----:B------:R-:W-:Y:S01]  /*1ec20*/  VIADD R246, R248, 0xffffff0d ;  /* 0xffffff0df8f67836 */ /* 0x000fe20000000000 */
[----:B------:R-:W-:Y:S01]  /*1ec30*/  ISETP.GE.U32.AND P5, PT, R4, 0x7ffffe8f, PT ;  /* 0x7ffffe8f0400780c */ /* 0x000fe20003fa6070 */
[----:B------:R-:W-:Y:S01]  /*1ec40*/  LDGSTS.E [R49+0x30000], desc[UR8][R86.64], !P4 ;  /* 0x3000000056317fae */ /* 0x000fe2000e121848 */
[----:B------:R-:W-:-:S03]  /*1ec50*/  IADD3 R4, R102, -0xf4, RZ ;  /* 0xffffff0c66047810 */ /* 0x000fc60007ffe0ff */
[----:B------:R-:W-:Y:S01]  /*1ec60*/  LDGSTS.E [R49+0x34000], desc[UR8][R70.64], !P4 ;  /* 0x3400000046317fae */ /* 0x000fe2000e121848 */
[----:B------:R-:W-:Y:S01]  /*1ec70*/  ISETP.GE.U32.AND P4, PT, R246, 0x7ffffe8e, PT ;  /* 0x7ffffe8ef600780c */ /* 0x000fe20003f86070 */
[----:B------:R-:W1:Y:S02]  /*1ec80*/  LDC R248, c[0x0][0x230] ;  /* 0x00008c00fff87b82 */ /* 0x000e640000000800 */
[----:B------:R-:W-:Y:S04]  /*1ec90*/  LDGSTS.E [R49+0x30004], desc[UR8][R94.64], !P3 ;  /* 0x300040005e317fae */ /* 0x000fe8000d921848 */
[----:B------:R1:W-:Y:S01]  /*1eca0*/  LDGSTS.E [R49+0x34004], desc[UR8][R84.64], !P3 ;  /* 0x3400400054317fae */ /* 0x0003e2000d921848 */
[----:B------:R-:W-:Y:S01]  /*1ecb0*/  ISETP.GE.U32.AND P3, PT, R4, 0x7ffffe8d, PT ;  /* 0x7ffffe8d0400780c */ /* 0x000fe20003f66070 */
[----:B------:R-:W2:Y:S02]  /*1ecc0*/  LDC R247, c[0x0][0x230] ;  /* 0x00008c00fff77b82 */ /* 0x000ea40000000800 */
[----:B------:R-:W-:Y:S04]  /*1ecd0*/  LDGSTS.E [R49+0x30008], desc[UR8][R208.64], !P1 ;  /* 0x30008000d0317fae */ /* 0x000fe8000c921848 */
[----:B------:R-:W-:Y:S02]  /*1ece0*/  LDGSTS.E [R49+0x34008], desc[UR8][R80.64], !P1 ;  /* 0x3400800050317fae */ /* 0x000fe4000c921848 */
[----:B------:R-:W2:Y:S02]  /*1ecf0*/  LDC R252, c[0x0][0x230] ;  /* 0x00008c00fffc7b82 */ /* 0x000ea40000000800 */
[----:B------:R-:W-:Y:S04]  /*1ed00*/  LDGSTS.E [R49+0x3000c], desc[UR8][R144.64], !P0 ;  /* 0x3000c00090317fae */ /* 0x000fe8000c121848 */
[----:B------:R-:W-:Y:S02]  /*1ed10*/  LDGSTS.E [R49+0x3400c], desc[UR8][R82.64], !P0 ;  /* 0x3400c00052317fae */ /* 0x000fe4000c121848 */
[----:B-1----:R-:W1:Y:S02]  /*1ed20*/  LDC R85, c[0x0][0x230] ;  /* 0x00008c00ff557b82 */ /* 0x002e640000000800 */
[----:B------:R-:W-:Y:S04]  /*1ed30*/  LDGSTS.E [R49+0x38000], desc[UR8][R148.64], !P6 ;  /* 0x3800000094317fae */ /* 0x000fe8000f121848 */
[----:B------:R-:W-:Y:S02]  /*1ed40*/  LDGSTS.E [R49+0x3c000], desc[UR8][R210.64], !P6 ;  /* 0x3c000000d2317fae */ /* 0x000fe4000f121848 */
[----:B------:R-:W1:Y:S08]  /*1ed50*/  LDC R84, c[0x0][0x230] ;  /* 0x00008c00ff547b82 */ /* 0x000e700000000800 */
[----:B------:R-:W1:Y:S08]  /*1ed60*/  LDC R71, c[0x0][0x230] ;  /* 0x00008c00ff477b82 */ /* 0x000e700000000800 */
[----:B------:R-:W1:Y:S08]  /*1ed70*/  LDC R70, c[0x0][0x230] ;  /* 0x00008c00ff467b82 */ /* 0x000e700000000800 */
[----:B------:R-:W1:Y:S01]  /*1ed80*/  LDC R86, c[0x0][0x230] ;  /* 0x00008c00ff567b82 */ /* 0x000e620000000800 */
[----:B---3--:R-:W-:Y:S04]  /*1ed90*/  LDGSTS.E [R49+0x38004], desc[UR8][R194.64], !P5 ;  /* 0x38004000c2317fae */ /* 0x008fe8000e921848 */
[----:B----4-:R-:W-:Y:S04]  /*1eda0*/  LDGSTS.E [R49+0x3c004], desc[UR8][R176.64], !P5 ;  /* 0x3c004000b0317fae */ /* 0x010fe8000e921848 */
[----:B--2---:R-:W-:Y:S04]  /*1edb0*/  LDGSTS.E [R49+0x38008], desc[UR8][R244.64], !P4 ;  /* 0x38008000f4317fae */ /* 0x004fe8000e121848 */
[----:B------:R-:W2:Y:S04]  /*1edc0*/  LDL.64 R194, [R1+0xb18] ;  /* 0x000b180001c27983 */ /* 0x000ea80000100a00 */
[----:B------:R-:W3:Y:S04]  /*1edd0*/  LDL.64 R176, [R1+0xb10] ;  /* 0x000b100001b07983 */ /* 0x000ee80000100a00 */
[----:B------:R-:W-:Y:S04]  /*1ede0*/  LDGSTS.E [R49+0x3c008], desc[UR8][R96.64], !P4 ;  /* 0x3c00800060317fae */ /* 0x000fe8000e121848 */
[----:B------:R-:W-:Y:S04]  /*1edf0*/  LDGSTS.E [R49+0x3800c], desc[UR8][R188.64], !P3 ;  /* 0x3800c000bc317fae */ /* 0x000fe8000d921848 */
[----:B------:R4:W-:Y:S04]  /*1ee00*/  LDGSTS.E [R49+0x3c00c], desc[UR8][R2.64], !P3 ;  /* 0x3c00c00002317fae */ /* 0x0009e8000d921848 */
[----:B------:R-:W2:Y:S01]  /*1ee10*/  LDL.LU.64 R2, [R1+0x1b68] ;  /* 0x001b680001027983 */ /* 0x000ea20000300a00 */
[----:B------:R-:W-:-:S02]  /*1ee20*/  VIADD R4, R8, 0xffffff6a ;  /* 0xffffff6a08047836 */ /* 0x000fc40000000000 */
[----:B------:R-:W-:Y:S01]  /*1ee30*/  VIADD R246, R9, 0xffffff6b ;  /* 0xffffff6b09f67836 */ /* 0x000fe20000000000 */
[----:B------:R-:W3:Y:S01]  /*1ee40*/  LDL.64 R208, [R1+0xb08] ;  /* 0x000b080001d07983 */ /* 0x000ee20000100a00 */
[----:B------:R-:W3:Y:S01]  /*1ee50*/  LDC R9, c[0x0][0x230] ;  /* 0x00008c00ff097b82 */ /* 0x000ee20000000800 */
[----:B------:R-:W-:Y:S02]  /*1ee60*/  ISETP.GE.U32.AND P3, PT, R4, 0x7ffffeeb, PT ;  /* 0x7ffffeeb0400780c */ /* 0x000fe40003f66070 */
[----:B------:R-:W3:Y:S01]  /*1ee70*/  LDL.64 R80, [R1+0xb00] ;  /* 0x000b000001507983 */ /* 0x000ee20000100a00 */
[----:B-1----:R-:W-:-:S03]  /*1ee80*/  VIADD R4, R85, 0xffffff4a ;  /* 0xffffff4a55047836 */ /* 0x002fc60000000000 */
[----:B------:R-:W3:Y:S01]  /*1ee90*/  LDL.64 R144, [R1+0xaf8] ;  /* 0x000af80001907983 */ /* 0x000ee20000100a00 */
[----:B------:R-:W-:-:S03]  /*1eea0*/  VIADD R247, R247, 0xffffff69 ;  /* 0xffffff69f7f77836 */ /* 0x000fc60000000000 */
[----:B------:R-:W3:Y:S01]  /*1eeb0*/  LDL.64 R82, [R1+0xaf0] ;  /* 0x000af00001527983 */ /* 0x000ee20000100a00 */
[----:B------:R-:W-:-:S03]  /*1eec0*/  ISETP.GE.U32.AND P0, PT, R4, 0x7ffffecb, PT ;  /* 0x7ffffecb0400780c */ /* 0x000fc60003f06070 */
[----:B------:R-:W3:Y:S01]  /*1eed0*/  LDL.64 R148, [R1+0xae8] ;  /* 0x000ae80001947983 */ /* 0x000ee20000100a00 */
[----:B------:R-:W-:Y:S01]  /*1eee0*/  VIADD R4, R84, 0xffffff49 ;  /* 0xffffff4954047836 */ /* 0x000fe20000000000 */
[----:B------:R-:W1:Y:S02]  /*1eef0*/  LDC R8, c[0x0][0x230] ;  /* 0x00008c00ff087b82 */ /* 0x000e640000000800 */
[----:B------:R-:W3:Y:S04]  /*1ef00*/  LDL.64 R188, [R1+0xae0] ;  /* 0x000ae00001bc7983 */ /* 0x000ee80000100a00 */
[----:B------:R-:W3:Y:S04]  /*1ef10*/  LDL.64 R210, [R1+0x918] ;  /* 0x0009180001d27983 */ /* 0x000ee80000100a00 */
[----:B------:R-:W3:Y:S04]  /*1ef20*/  LDL.64 R244, [R1+0x910] ;  /* 0x0009100001f47983 */ /* 0x000ee80000100a00 */
[----:B------:R-:W3:Y:S04]  /*1ef30*/  LDL.64 R84, [R1+0x908] ;  /* 0x0009080001547983 */ /* 0x000ee80000100a00 */
[----:B------:R-:W3:Y:S01]  /*1ef40*/  LDL.64 R96, [R1+0x900] ;  /* 0x0009000001607983 */ /* 0x000ee20000100a00 */
[----:B------:R-:W-:-:S02]  /*1ef50*/  ISETP.GE.U32.AND P1, PT, R246, 0x7ffffeec, PT ;  /* 0x7ffffeecf600780c */ /* 0x000fc40003f26070 */
[----:B------:R-:W-:Y:S01]  /*1ef60*/  IADD3 R246, R248, -0x98, RZ ;  /* 0xffffff68f8f67810 */ /* 0x000fe20007ffe0ff */
[----:B----4-:R-:W-:Y:S01]  /*1ef70*/  VIADD R49, R252, 0xffffff4b ;  /* 0xffffff4bfc317836 */ /* 0x010fe20000000000 */
[----:B------:R-:W-:Y:S01]  /*1ef80*/  ISETP.GE.U32.AND P4, PT, R247, 0x7ffffeea, PT ;  /* 0x7ffffeeaf700780c */ /* 0x000fe20003f86070 */
[----:B------:R-:W4:Y:S01]  /*1ef90*/  LDL.64 R250, [R1+0xde8] ;  /* 0x000de80001fa7983 */ /* 0x000f220000100a00 */
[----:B------:R-:W-:Y:S01]  /*1efa0*/  ISETP.GE.U32.AND P5, PT, R246, 0x7ffffee9, PT ;  /* 0x7ffffee9f600780c */ /* 0x000fe20003fa6070 */
[----:B------:R-:W1:Y:S02]  /*1efb0*/  LDC R247, c[0x0][0x230] ;  /* 0x00008c00fff77b82 */ /* 0x000e640000000800 */
[----:B------:R-:W4:Y:S04]  /*1efc0*/  LDL.64 R102, [R1+0xdf0] ;  /* 0x000df00001667983 */ /* 0x000f280000100a00 */
[----:B------:R-:W4:Y:S02]  /*1efd0*/  LDL.64 R94, [R1+0xe10] ;  /* 0x000e1000015e7983 */ /* 0x000f240000100a00 */
[----:B------:R-:W1:Y:S02]  /*1efe0*/  LDC R246, c[0x0][0x230] ;  /* 0x00008c00fff67b82 */ /* 0x000e640000000800 */
[----:B--2---:R-:W-:Y:S06]  /*1eff0*/  LDGSTS.E [R2+0x20000], desc[UR8][R194.64], !P1 ;  /* 0x20000000c2027fae */ /* 0x004fec000c921848 */
[----:B------:R-:W2:Y:S01]  /*1f000*/  LDC R248, c[0x0][0x230] ;  /* 0x00008c00fff87b82 */ /* 0x000ea20000000800 */
[----:B---3--:R-:W-:Y:S01]  /*1f010*/  LDGSTS.E [R2+0x24000], desc[UR8][R176.64], !P1 ;  /* 0x24000000b0027fae */ /* 0x008fe2000c921848 */
[----:B------:R-:W-:-:S06]  /*1f020*/  ISETP.GE.U32.AND P6, PT, R49, 0x7ffffecc, PT ;  /* 0x7ffffecc3100780c */ /* 0x000fcc0003fc6070 */
[----:B------:R-:W3:Y:S01]  /*1f030*/  LDC R252, c[0x0][0x230] ;  /* 0x00008c00fffc7b82 */ /* 0x000ee20000000800 */
[----:B------:R-:W2:Y:S04]  /*1f040*/  LDL.64 R194, [R1+0x8f8] ;  /* 0x0008f80001c27983 */ /* 0x000ea80000100a00 */
[----:B------:R-:W4:Y:S01]  /*1f050*/  LDL.64 R176, [R1+0x8f0] ;  /* 0x0008f00001b07983 */ /* 0x000f220000100a00 */
[----:B------:R-:W-:-:S03]  /*1f060*/  IADD3 R49, R71, -0xb8, RZ ;  /* 0xffffff4847317810 */ /* 0x000fc60007ffe0ff */
[----:B------:R-:W-:Y:S04]  /*1f070*/  LDGSTS.E [R2+0x20004], desc[UR8][R208.64], !P3 ;  /* 0x20004000d0027fae */ /* 0x000fe8000d921848 */
[----:B------:R-:W-:Y:S01]  /*1f080*/  LDGSTS.E [R2+0x24004], desc[UR8][R80.64], !P3 ;  /* 0x2400400050027fae */ /* 0x000fe2000d921848 */
[----:B------:R-:W-:Y:S01]  /*1f090*/  ISETP.GE.U32.AND P3, PT, R49, 0x7ffffec9, PT ;  /* 0x7ffffec93100780c */ /* 0x000fe20003f66070 */
[----:B------:R-:W-:Y:S02]  /*1f0a0*/  VIADD R49, R9, 0xffffff2a ;  /* 0xffffff2a09317836 */ /* 0x000fe40000000000 */
[----:B------:R-:W-:Y:S04]  /*1f0b0*/  LDGSTS.E [R2+0x20008], desc[UR8][R144.64], !P4 ;  /* 0x2000800090027fae */ /* 0x000fe8000e121848 */
[----:B------:R-:W-:Y:S04]  /*1f0c0*/  LDGSTS.E [R2+0x24008], desc[UR8][R82.64], !P4 ;  /* 0x2400800052027fae */ /* 0x000fe8000e121848 */
[----:B------:R-:W-:Y:S04]  /*1f0d0*/  LDGSTS.E [R2+0x2000c], desc[UR8][R148.64], !P5 ;  /* 0x2000c00094027fae */ /* 0x000fe8000e921848 */
[----:B------:R-:W-:Y:S01]  /*1f0e0*/  LDGSTS.E [R2+0x2400c], desc[UR8][R188.64], !P5 ;  /* 0x2400c000bc027fae */ /* 0x000fe2000e921848 */
[----:B------:R-:W-:-:S02]  /*1f0f0*/  ISETP.GE.U32.AND P5, PT, R49, 0x7ffffeab, PT ;  /* 0x7ffffeab3100780c */ /* 0x000fc40003fa6070 */
[----:B-1----:R-:W-:Y:S01]  /*1f100*/  IADD3 R49, R246, -0xd8, RZ ;  /* 0xffffff28f6317810 */ /* 0x002fe20007ffe0ff */
[----:B------:R-:W-:Y:S04]  /*1f110*/  LDGSTS.E [R2+0x28000], desc[UR8][R210.64], !P6 ;  /* 0x28000000d2027fae */ /* 0x000fe8000f121848 */
[----:B------:R-:W-:Y:S04]  /*1f120*/  LDGSTS.E [R2+0x2c000], desc[UR8][R244.64], !P6 ;  /* 0x2c000000f4027fae */ /* 0x000fe8000f121848 */
[----:B------:R-:W-:Y:S04]  /*1f130*/  LDGSTS.E [R2+0x28004], desc[UR8][R84.64], !P0 ;  /* 0x2800400054027fae */ /* 0x000fe8000c121848 */
[----:B------:R-:W-:Y:S01]  /*1f140*/  LDGSTS.E [R2+0x2c004], desc[UR8][R96.64], !P0 ;  /* 0x2c00400060027fae */ /* 0x000fe2000c121848 */
[----:B------:R-:W-:Y:S01]  /*1f150*/  ISETP.GE.U32.AND P0, PT, R49, 0x7ffffea9, PT ;  /* 0x7ffffea93100780c */ /* 0x000fe20003f06070 */
[----:B------:R-:W-:-:S02]  /*1f160*/  VIADD R49, R247, 0xffffff0a ;  /* 0xffffff0af7317836 */ /* 0x000fc40000000000 */
[----:B------:R-:W3:Y:S01]  /*1f170*/  LDL.64 R188, [R1+0x8e8] ;  /* 0x0008e80001bc7983 */ /* 0x000ee20000100a00 */
[----:B------:R-:W-:-:S03]  /*1f180*/  ISETP.GE.U32.AND P1, PT, R4, 0x7ffffeca, PT ;  /* 0x7ffffeca0400780c */ /* 0x000fc60003f26070 */
[----:B------:R-:W3:Y:S01]  /*1f190*/  LDL.64 R246, [R1+0x8e0] ;  /* 0x0008e00001f67983 */ /* 0x000ee20000100a00 */
[----:B------:R-:W-:-:S03]  /*1f1a0*/  VIADD R4, R70, 0xffffff2b ;  /* 0xffffff2b46047836 */ /* 0x000fc60000000000 */
[----:B------:R-:W3:Y:S02]  /*1f1b0*/  LDL.64 R70, [R1+0xdf8] ;  /* 0x000df80001467983 */ /* 0x000ee40000100a00 */
[----:B------:R-:W-:Y:S02]  /*1f1c0*/  ISETP.GE.U32.AND P4, PT, R4, 0x7ffffeac, PT ;  /* 0x7ffffeac0400780c */ /* 0x000fe40003f86070 */
[----:B------:R-:W3:Y:S01]  /*1f1d0*/  LDL.64 R84, [R1+0xe00] ;  /* 0x000e000001547983 */ /* 0x000ee20000100a00 */
[----:B------:R-:W-:-:S03]  /*1f1e0*/  VIADD R4, R8, 0xffffff29 ;  /* 0xffffff2908047836 */ /* 0x000fc60000000000 */
        /* <DEDUP_REMOVED lines=9> */
[----:B--2---:R-:W-:Y:S04]  /*1f280*/  LDGSTS.E [R2+0x28008], desc[UR8][R194.64], !P1 ;  /* 0x28008000c2027fae */ /* 0x004fe8000c921848 */
[----:B----4-:R-:W-:Y:S04]  /*1f290*/  LDGSTS.E [R2+0x2c008], desc[UR8][R176.64], !P1 ;  /* 0x2c008000b0027fae */ /* 0x010fe8000c921848 */
[----:B------:R-:W2:Y:S04]  /*1f2a0*/  LDL.64 R194, [R1+0x1018] ;  /* 0x0010180001c27983 */ /* 0x000ea80000100a00 */
[----:B------:R-:W4:Y:S01]  /*1f2b0*/  LDL.64 R176, [R1+0x1020] ;  /* 0x0010200001b07983 */ /* 0x000f220000100a00 */
[----:B------:R-:W-:Y:S01]  /*1f2c0*/  ISETP.GE.U32.AND P6, PT, R4, 0x7ffffeaa, PT ;  /* 0x7ffffeaa0400780c */ /* 0x000fe20003fc6070 */
[----:B------:R-:W-:-:S02]  /*1f2d0*/  VIADD R4, R248, 0xffffff0b ;  /* 0xffffff0bf8047836 */ /* 0x000fc40000000000 */
[----:B------:R-:W1:Y:S03]  /*1f2e0*/  LDC R248, c[0x0][0x230] ;  /* 0x00008c00fff87b82 */ /* 0x000e660000000800 */
[----:B------:R-:W-:Y:S01]  /*1f2f0*/  ISETP.GE.U32.AND P1, PT, R4, 0x7ffffe8c, PT ;  /* 0x7ffffe8c0400780c */ /* 0x000fe20003f26070 */
[----:B---3--:R-:W-:-:S04]  /*1f300*/  VIADD R4, R252, 0xffffff09 ;  /* 0xffffff09fc047836 */ /* 0x008fc80000000000 */
[----:B------:R-:W3:Y:S01]  /*1f310*/  LDC R252, c[0x0][0x230] ;  /* 0x00008c00fffc7b82 */ /* 0x000ee20000000800 */
[----:B------:R-:W-:Y:S04]  /*1f320*/  LDGSTS.E [R2+0x2800c], desc[UR8][R188.64], !P3 ;  /* 0x2800c000bc027fae */ /* 0x000fe8000d921848 */
[----:B------:R1:W-:Y:S01]  /*1f330*/  LDGSTS.E [R2+0x2c00c], desc[UR8][R246.64], !P3 ;  /* 0x2c00c000f6027fae */ /* 0x0003e2000d921848 */
[----:B------:R-:W-:Y:S02]  /*1f340*/  ISETP.GE.U32.AND P3, PT, R49, 0x7ffffe8b, PT ;  /* 0x7ffffe8b3100780c */ /* 0x000fe40003f66070 */
[----:B------:R-:W3:Y:S01]  /*1f350*/  LDC R49, c[0x0][0x230] ;  /* 0x00008c00ff317b82 */ /* 0x000ee20000000800 */
[----:B------:R-:W-:Y:S04]  /*1f360*/  LDGSTS.E [R2+0x30000], desc[UR8][R250.64], !P4 ;  /* 0x30000000fa027fae */ /* 0x000fe8000e121848 */
[----:B------:R-:W-:Y:S01]  /*1f370*/  LDGSTS.E [R2+0x34000], desc[UR8][R102.64], !P4 ;  /* 0x3400000066027fae */ /* 0x000fe2000e121848 */
[----:B------:R-:W-:-:S02]  /*1f380*/  ISETP.GE.U32.AND P4, PT, R4, 0x7ffffe8a, PT ;  /* 0x7ffffe8a0400780c */ /* 0x000fc40003f86070 */
[----:B------:R-:W-:Y:S01]  /*1f390*/  IADD3 R4, R86, -0xf8, RZ ;  /* 0xffffff0856047810 */ /* 0x000fe20007ffe0ff */
[----:B------:R-:W-:Y:S01]  /*1f3a0*/  LDGSTS.E [R2+0x30004], desc[UR8][R70.64], !P5 ;  /* 0x3000400046027fae */ /* 0x000fe2000e921848 */
[----:B-1----:R-:W1:Y:S03]  /*1f3b0*/  LDC R246, c[0x0][0x230] ;  /* 0x00008c00fff67b82 */ /* 0x002e660000000800 */
[----:B------:R3:W-:Y:S01]  /*1f3c0*/  LDGSTS.E [R2+0x34004], desc[UR8][R84.64], !P5 ;  /* 0x3400400054027fae */ /* 0x0007e2000e921848 */
[----:B------:R-:W-:-:S03]  /*1f3d0*/  ISETP.GE.U32.AND P5, PT, R4, 0x7ffffe89, PT ;  /* 0x7ffffe890400780c */ /* 0x000fc60003fa6070 */
[----:B------:R1:W-:Y:S01]  /*1f3e0*/  LDGSTS.E [R2+0x30008], desc[UR8][R8.64], !P6 ;  /* 0x3000800008027fae */ /* 0x0003e2000f121848 */
[----:B------:R-:W1:Y:S03]  /*1f3f0*/  LDC R247, c[0x0][0x230] ;  /* 0x00008c00fff77b82 */ /* 0x000e660000000800 */
[----:B------:R-:W-:Y:S04]  /*1f400*/  LDGSTS.E [R2+0x34008], desc[UR8][R94.64], !P6 ;  /* 0x340080005e027fae */ /* 0x000fe8000f121848 */
[----:B------:R-:W-:Y:S01]  /*1f410*/  LDGSTS.E [R2+0x3000c], desc[UR8][R208.64], !P0 ;  /* 0x3000c000d0027fae */ /* 0x000fe2000c121848 */
[----:B---3--:R-:W3:Y:S03]  /*1f420*/  LDC R84, c[0x0][0x230] ;  /* 0x00008c00ff547b82 */ /* 0x008ee60000000800 */
[----:B------:R-:W-:Y:S04]  /*1f430*/  LDGSTS.E [R2+0x3400c], desc[UR8][R80.64], !P0 ;  /* 0x3400c00050027fae */ /* 0x000fe8000c121848 */
[----:B------:R-:W-:Y:S04]  /*1f440*/  LDGSTS.E [R2+0x38000], desc[UR8][R144.64], !P1 ;  /* 0x3800000090027fae */ /* 0x000fe8000c921848 */
[----:B------:R-:W3:Y:S01]  /*1f450*/  LDL.LU.64 R188, [R1+0x1b60] ;  /* 0x001b600001bc7983 */ /* 0x000ee20000300a00 */
[----:B-1----:R-:W-:Y:S01]  /*1f460*/  VIADD R246, R246, 0xffffff67 ;  /* 0xffffff67f6f67836 */ /* 0x002fe20000000000 */
[----:B------:R-:W1:Y:S02]  /*1f470*/  LDC R70, c[0x0][0x230] ;  /* 0x00008c00ff467b82 */ /* 0x000e640000000800 */
[----:B------:R-:W-:Y:S04]  /*1f480*/  LDGSTS.E [R2+0x3c000], desc[UR8][R82.64], !P1 ;  /* 0x3c00000052027fae */ /* 0x000fe8000c921848 */
[----:B------:R-:W-:Y:S02]  /*1f490*/  LDGSTS.E [R2+0x38004], desc[UR8][R148.64], !P3 ;  /* 0x3800400094027fae */ /* 0x000fe4000d921848 */
[----:B------:R-:W1:Y:S02]  /*1f4a0*/  LDC R71, c[0x0][0x230] ;  /* 0x00008c00ff477b82 */ /* 0x000e640000000800 */
[----:B------:R-:W-:Y:S04]  /*1f4b0*/  LDGSTS.E [R2+0x3c004], desc[UR8][R210.64], !P3 ;  /* 0x3c004000d2027fae */ /* 0x000fe8000d921848 */
[----:B------:R-:W-:Y:S02]  /*1f4c0*/  LDGSTS.E [R2+0x38008], desc[UR8][R244.64], !P4 ;  /* 0x38008000f4027fae */ /* 0x000fe4000e121848 */
[----:B------:R-:W1:Y:S02]  /*1f4d0*/  LDC R8, c[0x0][0x230] ;  /* 0x00008c00ff087b82 */ /* 0x000e640000000800 */
[----:B------:R-:W-:Y:S01]  /*1f4e0*/  LDGSTS.E [R2+0x3c008], desc[UR8][R96.64], !P4 ;  /* 0x3c00800060027fae */ /* 0x000fe2000e121848 */
[----:B------:R-:W-:-:S03]  /*1f4f0*/  ISETP.GE.U32.AND P1, PT, R246, 0x7ffffee8, PT ;  /* 0x7ffffee8f600780c */ /* 0x000fc60003f26070 */
[----:B------:R-:W3:Y:S01]  /*1f500*/  LDL.64 R94, [R1+0xac8] ;  /* 0x000ac800015e7983 */ /* 0x000ee20000100a00 */
[----:B------:R-:W-:Y:S01]  /*1f510*/  VIADD R49, R49, 0xffffff66 ;  /* 0xffffff6631317836 */ /* 0x000fe20000000000 */
[----:B------:R-:W1:Y:S02]  /*1f520*/  LDC R246, c[0x0][0x230] ;  /* 0x00008c00fff67b82 */ /* 0x000e640000000800 */
[----:B------:R-:W3:Y:S04]  /*1f530*/  LDL.64 R208, [R1+0xac0] ;  /* 0x000ac00001d07983 */ /* 0x000ee80000100a00 */
[----:B------:R-:W3:Y:S02]  /*1f540*/  LDL.64 R80, [R1+0xab8] ;  /* 0x000ab80001507983 */ /* 0x000ee40000100a00 */
[----:B------:R-:W1:Y:S02]  /*1f550*/  LDC R9, c[0x0][0x230] ;  /* 0x00008c00ff097b82 */ /* 0x000e640000000800 */
[----:B------:R-:W3:Y:S04]  /*1f560*/  LDL.64 R144, [R1+0xab0] ;  /* 0x000ab00001907983 */ /* 0x000ee80000100a00 */
[----:B------:R-:W3:Y:S04]  /*1f570*/  LDL.64 R82, [R1+0xaa8] ;  /* 0x000aa80001527983 */ /* 0x000ee80000100a00 */
[----:B------:R-:W3:Y:S04]  /*1f580*/  LDL.64 R148, [R1+0xaa0] ;  /* 0x000aa00001947983 */ /* 0x000ee80000100a00 */
[----:B------:R-:W3:Y:S04]  /*1f590*/  LDL.64 R210, [R1+0x8d8] ;  /* 0x0008d80001d27983 */ /* 0x000ee80000100a00 */
[----:B------:R-:W3:Y:S04]  /*1f5a0*/  LDL.64 R244, [R1+0x8d0] ;  /* 0x0008d00001f47983 */ /* 0x000ee80000100a00 */
[----:B------:R-:W3:Y:S01]  /*1f5b0*/  LDL.64 R96, [R1+0x8c0] ;  /* 0x0008c00001607983 */ /* 0x000ee20000100a00 */
[----:B------:R-:W-:-:S03]  /*1f5c0*/  VIADD R4, R247, 0xffffff65 ;  /* 0xffffff65f7047836 */ /* 0x000fc60000000000 */
[----:B------:R-:W3:Y:S04]  /*1f5d0*/  LDL.64 R102, [R1+0xc58] ;  /* 0x000c580001667983 */ /* 0x000ee80000100a00 */
[----:B------:R-:W3:Y:S04]  /*1f5e0*/  LDL.64 R86, [R1+0xc60] ;  /* 0x000c600001567983 */ /* 0x000ee80000100a00 */
[----:B------:R-:W3:Y:S04]  /*1f5f0*/  LDL.64 R250, [R1+0xe50] ;  /* 0x000e500001fa7983 */ /* 0x000ee80000100a00 */
[----:B--2---:R-:W-:Y:S01]  /*1f600*/  LDGSTS.E [R2+0x3800c], desc[UR8][R194.64], !P5 ;  /* 0x3800c000c2027fae */ /* 0x004fe2000e921848 */
[----:B------:R-:W-:Y:S01]  /*1f610*/  ISETP.GE.U32.AND P3, PT, R49, 0x7ffffee7, PT ;  /* 0x7ffffee73100780c */ /* 0x000fe20003f66070 */
[----:B------:R-:W2:Y:S02]  /*1f620*/  LDC R247, c[0x0][0x230] ;  /* 0x00008c00fff77b82 */ /* 0x000ea40000000800 */
[----:B----4-:R4:W-:Y:S01]  /*1f630*/  LDGSTS.E [R2+0x3c00c], desc[UR8][R176.64], !P5 ;  /* 0x3c00c000b0027fae */ /* 0x0109e2000e921848 */
[----:B------:R-:W-:-:S05]  /*1f640*/  ISETP.GE.U32.AND P4, PT, R4, 0x7ffffee6, PT ;  /* 0x7ffffee60400780c */ /* 0x000fca0003f86070 */
[----:B------:R-:W2:Y:S01]  /*1f650*/  LDC R49, c[0x0][0x230] ;  /* 0x00008c00ff317b82 */ /* 0x000ea20000000800 */
[----:B------:R-:W2:Y:S04]  /*1f660*/  LDL.64 R194, [R1+0xad8] ;  /* 0x000ad80001c27983 */ /* 0x000ea80000100a00 */
[----:B------:R-:W2:Y:S01]  /*1f670*/  LDL.64 R176, [R1+0xad0] ;  /* 0x000ad00001b07983 */ /* 0x000ea20000100a00 */
[----:B----4-:R-:W-:Y:S02]  /*1f680*/  IADD3 R2, R252, -0x9c, RZ ;  /* 0xffffff64fc027810 */ /* 0x010fe40007ffe0ff */
[----:B------:R-:W4:Y:S02]  /*1f690*/  LDC R252, c[0x0][0x230] ;  /* 0x00008c00fffc7b82 */ /* 0x000f240000000800 */
[----:B------:R-:W-:Y:S01]  /*1f6a0*/  ISETP.GE.U32.AND P5, PT, R2, 0x7ffffee5, PT ;  /* 0x7ffffee50200780c */ /* 0x000fe20003fa6070 */
[----:B---3--:R-:W-:-:S02]  /*1f6b0*/  VIADD R2, R84, 0xffffff46 ;  /* 0xffffff4654027836 */ /* 0x008fc40000000000 */
[----:B------:R-:W3:Y:S01]  /*1f6c0*/  LDL.64 R84, [R1+0x8c8] ;  /* 0x0008c80001547983 */ /* 0x000ee20000100a00 */
[----:B------:R-:W-:Y:S02]  /*1f6d0*/  VIADD R4, R248, 0xffffff47 ;  /* 0xffffff47f8047836 */ /* 0x000fe40000000000 */
[----:B------:R-:W-:Y:S01]  /*1f6e0*/  ISETP.GE.U32.AND P0, PT, R2, 0x7ffffec7, PT ;  /* 0x7ffffec70200780c */ /* 0x000fe20003f06070 */
[----:B------:R-:W3:Y:S02]  /*1f6f0*/  LDC R248, c[0x0][0x230] ;  /* 0x00008c00fff87b82 */ /* 0x000ee40000000800 */
[----:B------:R-:W-:Y:S01]  /*1f700*/  ISETP.GE.U32.AND P6, PT, R4, 0x7ffffec8, PT ;  /* 0x7ffffec80400780c */ /* 0x000fe20003fc6070 */
[----:B--2---:R-:W-:Y:S04]  /*1f710*/  LDGSTS.E [R189+0x20000], desc[UR8][R194.64], !P1 ;  /* 0x20000000c2bd7fae */ /* 0x004fe8000c921848 */
[----:B------:R-:W-:Y:S01]  /*1f720*/  LDGSTS.E [R189+0x24000], desc[UR8][R176.64], !P1 ;  /* 0x24000000b0bd7fae */ /* 0x000fe2000c921848 */
[----:B-1----:R-:W-:Y:S01]  /*1f730*/  IADD3 R2, R70, -0xbc, RZ ;  /* 0xffffff4446027810 */ /* 0x002fe20007ffe0ff */
[----:B------:R-:W-:-:S02]  /*1f740*/  VIADD R4, R71, 0xffffff45 ;  /* 0xffffff4547047836 */ /* 0x000fc40000000000 */
[----:B------:R-:W-:Y:S04]  /*1f750*/  LDGSTS.E [R189+0x20004], desc[UR8][R94.64], !P3 ;  /* 0x200040005ebd7fae */ /* 0x000fe8000d921848 */
[----:B------:R-:W2:Y:S04]  /*1f760*/  LDL.64 R194, [R1+0x8b8] ;  /* 0x0008b80001c27983 */ /* 0x000ea80000100a00 */
[----:B------:R-:W2:Y:S01]  /*1f770*/  LDL.64 R176, [R1+0xc50] ;  /* 0x000c500001b07983 */ /* 0x000ea20000100a00 */
[----:B------:R-:W-:-:S03]  /*1f780*/  ISETP.GE.U32.AND P1, PT, R4, 0x7ffffec6, PT ;  /* 0x7ffffec60400780c */ /* 0x000fc60003f26070 */
        /* <DEDUP_REMOVED lines=8> */
[----:B----4-:R-:W-:Y:S01]  /*1f810*/  IADD3 R2, R252, -0xdc, RZ ;  /* 0xffffff24fc027810 */ /* 0x010fe20007ffe0ff */
[----:B------:R-:W-:Y:S04]  /*1f820*/  LDGSTS.E [R189+0x28000], desc[UR8][R210.64], !P6 ;  /* 0x28000000d2bd7fae */ /* 0x000fe8000f121848 */
[----:B------:R-:W4:Y:S01]  /*1f830*/  LDL.64 R70, [R1+0xe28] ;  /* 0x000e280001467983 */ /* 0x000f220000100a00 */
[----:B------:R-:W-:Y:S01]  /*1f840*/  VIADD R4, R9, 0xffffff27 ;  /* 0xffffff2709047836 */ /* 0x000fe20000000000 */
[----:B------:R-:W1:Y:S02]  /*1f850*/  LDC R252, c[0x0][0x230] ;  /* 0x00008c00fffc7b82 */ /* 0x000e640000000800 */
[----:B------:R-:W-:Y:S04]  /*1f860*/  LDGSTS.E [R189+0x2c000], desc[UR8][R244.64], !P6 ;  /* 0x2c000000f4bd7fae */ /* 0x000fe8000f121848 */
[----:B---3--:R-:W-:Y:S04]  /*1f870*/  LDGSTS.E [R189+0x28004], desc[UR8][R84.64], !P0 ;  /* 0x2800400054bd7fae */ /* 0x008fe8000c121848 */
[----:B------:R-:W-:Y:S01]  /*1f880*/  LDGSTS.E [R189+0x2c004], desc[UR8][R96.64], !P0 ;  /* 0x2c00400060bd7fae */ /* 0x000fe2000c121848 */
[----:B------:R-:W-:Y:S01]  /*1f890*/  ISETP.GE.U32.AND P0, PT, R2, 0x7ffffea5, PT ;  /* 0x7ffffea50200780c */ /* 0x000fe20003f06070 */
[----:B------:R-:W-:-:S02]  /*1f8a0*/  VIADD R2, R247, 0xffffff07 ;  /* 0xffffff07f7027836 */ /* 0x000fc40000000000 */
        /* <DEDUP_REMOVED lines=12> */
[----:B------:R-:W-:Y:S01]  /*1f970*/  LDGSTS.E [R189+0x2c008], desc[UR8][R176.64], !P1 ;  /* 0x2c008000b0bd7fae */ /* 0x000fe2000c921848 */
[----:B------:R-:W-:Y:S01]  /*1f980*/  ISETP.GE.U32.AND P1, PT, R2, 0x7ffffe88, PT ;  /* 0x7ffffe880200780c */ /* 0x000fe20003f26070 */
[----:B------:R-:W-:-:S02]  /*1f990*/  VIADD R2, R246, 0xffffff05 ;  /* 0xffffff05f6027836 */ /* 0x000fc40000000000 */
[----:B------:R-:W2:Y:S04]  /*1f9a0*/  LDL.64 R246, [R1+0xe30] ;  /* 0x000e300001f67983 */ /* 0x000ea80000100a00 */
[----:B------:R-:W3:Y:S04]  /*1f9b0*/  LDL.64 R194, [R1+0x1058] ;  /* 0x0010580001c27983 */ /* 0x000ee80000100a00 */
[----:B------:R-:W3:Y:S01]  /*1f9c0*/  LDL.64 R176, [R1+0x1060] ;  /* 0x0010600001b07983 */ /* 0x000ee20000100a00 */
[----:B------:R-:W-:Y:S01]  /*1f9d0*/  ISETP.GE.U32.AND P4, PT, R4, 0x7ffffea8, PT ;  /* 0x7ffffea80400780c */ /* 0x000fe20003f86070 */
[----:B------:R-:W-:-:S02]  /*1f9e0*/  VIADD R4, R248, 0xffffff25 ;  /* 0xffffff25f8047836 */ /* 0x000fc40000000000 */
[----:B------:R-:W1:Y:S01]  /*1f9f0*/  LDC R248, c[0x0][0x230] ;  /* 0x00008c00fff87b82 */ /* 0x000e620000000800 */
[----:B------:R-:W-:Y:S04]  /*1fa00*/  LDGSTS.E [R189+0x2800c], desc[UR8][R102.64], !P3 ;  /* 0x2800c00066bd7fae */ /* 0x000fe8000d921848 */
[----:B------:R-:W-:Y:S01]  /*1fa10*/  LDGSTS.E [R189+0x2c00c], desc[UR8][R86.64], !P3 ;  /* 0x2c00c00056bd7fae */ /* 0x000fe2000d921848 */
[----:B------:R-:W-:-:S04]  /*1fa20*/  ISETP.GE.U32.AND P6, PT, R4, 0x7ffffea6, PT ;  /* 0x7ffffea60400780c */ /* 0x000fc80003fc6070 */
[----:B----4-:R-:W-:Y:S01]  /*1fa30*/  LDGSTS.E [R189+0x30000], desc[UR8][R70.64], !P4 ;  /* 0x3000000046bd7fae */ /* 0x010fe2000e121848 */
[----:B------:R-:W-:Y:S02]  /*1fa40*/  VIADD R4, R49, 0xffffff06 ;  /* 0xffffff0631047836 */ /* 0x000fe40000000000 */
[----:B------:R-:W4:Y:S01]  /*1fa50*/  LDC R49, c[0x0][0x230] ;  /* 0x00008c00ff317b82 */ /* 0x000f220000000800 */
[----:B------:R-:W3:Y:S02]  /*1fa60*/  LDL.LU.64 R102, [R1+0x1b58] ;  /* 0x001b580001667983 */ /* 0x000ee40000300a00 */
[----:B------:R-:W-:Y:S02]  /*1fa70*/  ISETP.GE.U32.AND P3, PT, R4, 0x7ffffe87, PT ;  /* 0x7ffffe870400780c */ /* 0x000fe40003f66070 */
[----:B------:R-:W3:Y:S03]  /*1fa80*/  LDL.LU.64 R86, [R1+0x1b50] ;  /* 0x001b500001567983 */ /* 0x000ee60000300a00 */
[----:B------:R-:W3:Y:S01]  /*1fa90*/  LDC R4, c[0x0][0x230] ;  /* 0x00008c00ff047b82 */ /* 0x000ee20000000800 */
[----:B------:R-:W3:Y:S01]  /*1faa0*/  LDL.LU.64 R70, [R1+0x1b48] ;  /* 0x001b480001467983 */ /* 0x000ee20000300a00 */
[----:B----4-:R-:W-:-:S03]  /*1fab0*/  VIADD R49, R49, 0xffffff62 ;  /* 0xffffff6231317836 */ /* 0x010fc60000000000 */
[----:B--2---:R2:W-:Y:S01]  /*1fac0*/  LDGSTS.E [R189+0x34000], desc[UR8][R246.64], !P4 ;  /* 0x34000000f6bd7fae */ /* 0x0045e2000e121848 */
[----:B------:R-:W-:Y:S02]  /*1fad0*/  ISETP.GE.U32.AND P4, PT, R2, 0x7ffffe86, PT ;  /* 0x7ffffe860200780c */ /* 0x000fe40003f86070 */
[----:B-1----:R-:W-:Y:S01]  /*1fae0*/  IADD3 R2, R248, -0xfc, RZ ;  /* 0xffffff04f8027810 */ /* 0x002fe20007ffe0ff */
[----:B---3--:R-:W-:Y:S01]  /*1faf0*/  LDGSTS.E [R189+0x30004], desc[UR8][R8.64], !P5 ;  /* 0x3000400008bd7fae */ /* 0x008fe2000e921848 */
[----:B------:R-:W1:Y:S03]  /*1fb00*/  LDC R248, c[0x0][0x230] ;  /* 0x00008c00fff87b82 */ /* 0x000e660000000800 */
[----:B------:R3:W-:Y:S05]  /*1fb10*/  LDGSTS.E [R189+0x34004], desc[UR8][R82.64], !P5 ;  /* 0x3400400052bd7fae */ /* 0x0007ea000e921848 */
[----:B--2---:R-:W2:Y:S01]  /*1fb20*/  LDC R247, c[0x0][0x230] ;  /* 0x00008c00fff77b82 */ /* 0x004ea20000000800 */
[----:B------:R-:W-:Y:S01]  /*1fb30*/  ISETP.GE.U32.AND P5, PT, R2, 0x7ffffe85, PT ;  /* 0x7ffffe850200780c */ /* 0x000fe20003fa6070 */
[----:B------:R-:W-:Y:S01]  /*1fb40*/  LDGSTS.E [R189+0x30008], desc[UR8][R94.64], !P6 ;  /* 0x300080005ebd7fae */ /* 0x000fe2000f121848 */
[----:B------:R-:W-:-:S03]  /*1fb50*/  VIADD R2, R252, 0xffffff63 ;  /* 0xffffff63fc027836 */ /* 0x000fc60000000000 */
[----:B------:R4:W-:Y:S02]  /*1fb60*/  LDGSTS.E [R189+0x34008], desc[UR8][R250.64], !P6 ;  /* 0x34008000fabd7fae */ /* 0x0009e4000f121848 */
[----:B---3--:R-:W3:Y:S02]  /*1fb70*/  LDC R82, c[0x0][0x230] ;  /* 0x00008c00ff527b82 */ /* 0x008ee40000000800 */
[----:B------:R-:W-:Y:S04]  /*1fb80*/  LDGSTS.E [R189+0x3000c], desc[UR8][R208.64], !P0 ;  /* 0x3000c000d0bd7fae */ /* 0x000fe8000c121848 */
[----:B------:R-:W-:Y:S01]  /*1fb90*/  LDGSTS.E [R189+0x3400c], desc[UR8][R80.64], !P0 ;  /* 0x3400c00050bd7fae */ /* 0x000fe2000c121848 */
[----:B------:R-:W-:Y:S01]  /*1fba0*/  ISETP.GE.U32.AND P6, PT, R2, 0x7ffffee4, PT ;  /* 0x7ffffee40200780c */ /* 0x000fe20003fc6070 */
[----:B------:R-:W3:Y:S02]  /*1fbb0*/  LDC R246, c[0x0][0x230] ;  /* 0x00008c00fff67b82 */ /* 0x000ee40000000800 */
[----:B------:R-:W-:Y:S04]  /*1fbc0*/  LDGSTS.E [R189+0x38000], desc[UR8][R144.64], !P1 ;  /* 0x3800000090bd7fae */ /* 0x000fe8000c921848 */
[----:B------:R-:W-:Y:S01]  /*1fbd0*/  LDGSTS.E [R189+0x3c000], desc[UR8][R148.64], !P1 ;  /* 0x3c00000094bd7fae */ /* 0x000fe2000c921848 */
[----:B--2---:R-:W-:Y:S01]  /*1fbe0*/  IADD3 R2, R247, -0xa0, RZ ;  /* 0xffffff60f7027810 */ /* 0x004fe20007ffe0ff */
[----:B------:R-:W-:-:S02]  /*1fbf0*/  VIADD R4, R4, 0xffffff61 ;  /* 0xffffff6104047836 */ /* 0x000fc40000000000 */
[----:B------:R-:W-:Y:S01]  /*1fc00*/  LDGSTS.E [R189+0x38004], desc[UR8][R210.64], !P3 ;  /* 0x38004000d2bd7fae */ /* 0x000fe2000d921848 */
[----:B----4-:R-:W2:Y:S03]  /*1fc10*/  LDC R250, c[0x0][0x230] ;  /* 0x00008c00fffa7b82 */ /* 0x010ea60000000800 */
[----:B------:R-:W-:Y:S04]  /*1fc20*/  LDGSTS.E [R189+0x3c004], desc[UR8][R244.64], !P3 ;  /* 0x3c004000f4bd7fae */ /* 0x000fe8000d921848 */
[----:B------:R-:W-:Y:S01]  /*1fc30*/  LDGSTS.E [R189+0x38008], desc[UR8][R84.64], !P4 ;  /* 0x3800800054bd7fae */ /* 0x000fe2000e121848 */
[----:B------:R-:W-:Y:S01]  /*1fc40*/  ISETP.GE.U32.AND P3, PT, R2, 0x7ffffee1, PT ;  /* 0x7ffffee10200780c */ /* 0x000fe20003f66070 */
[----:B------:R-:W4:Y:S02]  /*1fc50*/  LDC R247, c[0x0][0x230] ;  /* 0x00008c00fff77b82 */ /* 0x000f240000000800 */
[----:B------:R-:W-:Y:S01]  /*1fc60*/  LDGSTS.E [R189+0x3c008], desc[UR8][R96.64], !P4 ;  /* 0x3c00800060bd7fae */ /* 0x000fe2000e121848 */
[----:B-1----:R-:W-:-:S03]  /*1fc70*/  VIADD R2, R248, 0xffffff42 ;  /* 0xffffff42f8027836 */ /* 0x002fc60000000000 */
[----:B------:R-:W4:Y:S02]  /*1fc80*/  LDL.LU.64 R8, [R1+0x1b40] ;  /* 0x001b400001087983 */ /* 0x000f240000300a00 */
[----:B------:R-:W1:Y:S02]  /*1fc90*/  LDC R251, c[0x0][0x230] ;  /* 0x00008c00fffb7b82 */ /* 0x000e640000000800 */
[----:B------:R-:W-:Y:S04]  /*1fca0*/  LDGSTS.E [R189+0x3800c], desc[UR8][R194.64], !P5 ;  /* 0x3800c000c2bd7fae */ /* 0x000fe8000e921848 */
[----:B------:R-:W4:Y:S02]  /*1fcb0*/  LDL.LU.64 R94, [R1+0x1b38] ;  /* 0x001b3800015e7983 */ /* 0x000f240000300a00 */
[----:B------:R-:W1:Y:S02]  /*1fcc0*/  LDC R252, c[0x0][0x230] ;  /* 0x00008c00fffc7b82 */ /* 0x000e640000000800 */
[----:B------:R3:W-:Y:S04]  /*1fcd0*/  LDGSTS.E [R189+0x3c00c], desc[UR8][R176.64], !P5 ;  /* 0x3c00c000b0bd7fae */ /* 0x0007e8000e921848 */
[----:B------:R-:W2:Y:S04]  /*1fce0*/  LDL.64 R208, [R1+0xa98] ;  /* 0x000a980001d07983 */ /* 0x000ea80000100a00 */
[----:B------:R-:W4:Y:S04]  /*1fcf0*/  LDL.64 R96, [R1+0xa88] ;  /* 0x000a880001607983 */ /* 0x000f280000100a00 */
[----:B------:R-:W4:Y:S04]  /*1fd00*/  LDL.64 R176, [R1+0xa80] ;  /* 0x000a800001b07983 */ /* 0x000f280000100a00 */
[----:B------:R-:W4:Y:S04]  /*1fd10*/  LDL.64 R80, [R1+0xa78] ;  /* 0x000a780001507983 */ /* 0x000f280000100a00 */
[----:B------:R-:W4:Y:S04]  /*1fd20*/  LDL.64 R144, [R1+0xa70] ;  /* 0x000a700001907983 */ /* 0x000f280000100a00 */
[----:B------:R-:W4:Y:S04]  /*1fd30*/  LDL.64 R210, [R1+0xa68] ;  /* 0x000a680001d27983 */ /* 0x000f280000100a00 */
[----:B------:R-:W4:Y:S01]  /*1fd40*/  LDL.64 R194, [R1+0xa60] ;  /* 0x000a600001c27983 */ /* 0x000f220000100a00 */
[----:B------:R-:W-:Y:S01]  /*1fd50*/  ISETP.GE.U32.AND P4, PT, R4, 0x7ffffee2, PT ;  /* 0x7ffffee20400780c */ /* 0x000fe20003f86070 */
[----:B---3--:R-:W3:Y:S02]  /*1fd60*/  LDC R189, c[0x0][0x230] ;  /* 0x00008c00ffbd7b82 */ /* 0x008ee40000000800 */
[----:B------:R1:W-:Y:S01]  /*1fd70*/  STL [R1+0x1828], R249 ;  /* 0x001828f901007387 */ /* 0x0003e20000100800 */
[----:B------:R-:W-:-:S03]  /*1fd80*/  ISETP.GE.U32.AND P5, PT, R49, 0x7ffffee3, PT ;  /* 0x7ffffee33100780c */ /* 0x000fc60003fa6070 */
[----:B------:R-:W4:Y:S04]  /*1fd90*/  LDL.64 R148, [R1+0xc70] ;  /* 0x000c700001947983 */ /* 0x000f280000100a00 */
[----:B------:R-:W4:Y:S04]  /*1fda0*/  LDL.64 R244, [R1+0xc78] ;  /* 0x000c780001f47983 */ /* 0x000f280000100a00 */
[----:B-1----:R-:W4:Y:S01]  /*1fdb0*/  LDL.64 R248, [R1+0xa90] ;  /* 0x000a900001f87983 */ /* 0x002f220000100a00 */
[----:B------:R-:W-:-:S03]  /*1fdc0*/  VIADD R49, R82, 0xffffff41 ;  /* 0xffffff4152317836 */ /* 0x000fc60000000000 */
[----:B------:R-:W4:Y:S04]  /*1fdd0*/  LDL.64 R82, [R1+0xc68] ;  /* 0x000c680001527983 */ /* 0x000f280000100a00 */
[----:B------:R-:W4:Y:S01]  /*1fde0*/  LDL.64 R84, [R1+0xc80] ;  /* 0x000c800001547983 */ /* 0x000f220000100a00 */
[----:B------:R-:W-:Y:S02]  /*1fdf0*/  VIADD R4, R246, 0xffffff43 ;  /* 0xffffff43f6047836 */ /* 0x000fe40000000000 */
[----:B------:R-:W1:Y:S03]  /*1fe00*/  LDC R246, c[0x0][0x230] ;  /* 0x00008c00fff67b82 */ /* 0x000e660000000800 */
[----:B------:R-:W-:-:S05]  /*1fe10*/  ISETP.GE.U32.AND P1, PT, R4, 0x7ffffec4, PT ;  /* 0x7ffffec40400780c */ /* 0x000fca0003f26070 */
[----:B------:R-:W3:Y:S01]  /*1fe20*/  LDC R4, c[0x0][0x230] ;  /* 0x00008c00ff047b82 */ /* 0x000ee20000000800 */
[----:B------:R-:W-:Y:S02]  /*1fe30*/  ISETP.GE.U32.AND P0, PT, R2, 0x7ffffec3, PT ;  /* 0x7ffffec30200780c */ /* 0x000fe40003f06070 */
[----:B------:R-:W-:Y:S02]  /*1fe40*/  SEL R2, RZ, 0x4, P2 ;  /* 0x00000004ff027807 */ /* 0x000fe40001000000 */
[----:B------:R-:W-:Y:S02]  /*1fe50*/  ISETP.GE.U32.AND P2, PT, R49, 0x7ffffec2, PT ;  /* 0x7ffffec23100780c */ /* 0x000fe40003f46070 */
[----:B---3--:R-:W-:Y:S01]  /*1fe60*/  IADD3 R49, R4, -0xc0, RZ ;  /* 0xffffff4004317810 */ /* 0x008fe20007ffe0ff */
[----:B------:R-:W-:Y:S02]  /*1fe70*/  VIADD R4, R189, 0xffffff23 ;  /* 0xffffff23bd047836 */ /* 0x000fe40000000000 */
[----:B------:R-:W3:Y:S01]  /*1fe80*/  LDC R189, c[0x0][0x230] ;  /* 0x00008c00ffbd7b82 */ /* 0x000ee20000000800 */
[----:B--2---:R-:W-:Y:S04]  /*1fe90*/  LDGSTS.E [R5+0x20000], desc[UR8][R208.64], !P6 ;  /* 0x20000000d0057fae */ /* 0x004fe8000f121848 */
[----:B------:R-:W2:Y:S04]  /*1fea0*/  LDL.LU.64 R208, [R1+0x1b30] ;  /* 0x001b300001d07983 */ /* 0x000ea80000300a00 */
[----:B----4-:R-:W-:Y:S04]  /*1feb0*/  LDGSTS.E [R5+0x24000], desc[UR8][R248.64], !P6 ;  /* 0x24000000f8057fae */ /* 0x010fe8000f121848 */
[----:B------:R-:W-:Y:S04]  /*1fec0*/  LDGSTS.E [R5+0x20004], desc[UR8][R96.64], !P5 ;  /* 0x2000400060057fae */ /* 0x000fe8000e921848 */
[----:B------:R-:W-:Y:S01]  /*1fed0*/  LDGSTS.E [R5+0x24004], desc[UR8][R176.64], !P5 ;  /* 0x24004000b0057fae */ /* 0x000fe2000e921848 */
[----:B------:R-:W-:Y:S01]  /*1fee0*/  ISETP.GE.U32.AND P5, PT, R4, 0x7ffffea4, PT ;  /* 0x7ffffea40400780c */ /* 0x000fe20003fa6070 */
[----:B------:R-:W-:-:S02]  /*1fef0*/  VIADD R4, R250, 0xffffff21 ;  /* 0xffffff21fa047836 */ /* 0x000fc40000000000 */
[----:B------:R-:W-:Y:S04]  /*1ff00*/  LDGSTS.E [R5+0x20008], desc[UR8][R80.64], !P4 ;  /* 0x2000800050057fae */ /* 0x000fe8000e121848 */
[----:B------:R-:W4:Y:S04]  /*1ff10*/  LDL.64 R96, [R1+0xc88] ;  /* 0x000c880001607983 */ /* 0x000f280000100a00 */
[----:B------:R-:W3:Y:S04]  /*1ff20*/  LDL.64 R176, [R1+0xc90] ;  /* 0x000c900001b07983 */ /* 0x000ee80000100a00 */
[----:B------:R-:W-:Y:S04]  /*1ff30*/  LDGSTS.E [R5+0x24008], desc[UR8][R144.64], !P4 ;  /* 0x2400800090057fae */ /* 0x000fe8000e121848 */
[----:B------:R-:W-:Y:S04]  /*1ff40*/  LDGSTS.E [R5+0x2000c], desc[UR8][R210.64], !P3 ;  /* 0x2000c000d2057fae */ /* 0x000fe8000d921848 */
[----:B------:R-:W-:Y:S01]  /*1ff50*/  LDGSTS.E [R5+0x2400c], desc[UR8][R194.64], !P3 ;  /* 0x2400c000c2057fae */ /* 0x000fe2000d921848 */
[----:B------:R-:W-:Y:S01]  /*1ff60*/  ISETP.GE.U32.AND P3, PT, R4, 0x7ffffea2, PT ;  /* 0x7ffffea20400780c */ /* 0x000fe20003f66070 */
[----:B------:R-:W-:-:S02]  /*1ff70*/  VIADD R4, R247, 0xffffff03 ;  /* 0xffffff03f7047836 */ /* 0x000fc40000000000 */
[----:B------:R-:W-:Y:S01]  /*1ff80*/  LDGSTS.E [R5+0x28000], desc[UR8][R82.64], !P1 ;  /* 0x2800000052057fae */ /* 0x000fe2000c921848 */
[----:B------:R-:W-:-:S03]  /*1ff90*/  ISETP.GE.U32.AND P6, PT, R49, 0x7ffffec1, PT ;  /* 0x7ffffec13100780c */ /* 0x000fc60003fc6070 */
[----:B------:R-:W-:Y:S01]  /*1ffa0*/  LDGSTS.E [R5+0x2c000], desc[UR8][R148.64], !P1 ;  /* 0x2c00000094057fae */ /* 0x000fe2000c921848 */
[----:B------:R-:W-:-:S03]  /*1ffb0*/  VIADD R49, R251, 0xffffff22 ;  /* 0xffffff22fb317836 */ /* 0x000fc60000000000 */
[----:B------:R-:W2:Y:S04]  /*1ffc0*/  LDL.64 R210, [R1+0xc98] ;  /* 0x000c980001d27983 */ /* 0x000ea80000100a00 */
[----:B------:R2:W-:Y:S04]  /*1ffd0*/  LDGSTS.E [R5+0x28004], desc[UR8][R244.64], !P0 ;  /* 0x28004000f4057fae */ /* 0x0005e8000c121848 */
[----:B------:R-:W2:Y:S04]  /*1ffe0*/  LDL.64 R194, [R1+0xca0] ;  /* 0x000ca00001c27983 */ /* 0x000ea80000100a00 */
[----:B------:R-:W-:Y:S01]  /*1fff0*/  LDGSTS.E [R5+0x2c004], desc[UR8][R84.64], !P0 ;  /* 0x2c00400054057fae */ /* 0x000fe2000c121848 */
[----:B------:R-:W-:Y:S01]  /*20000*/  ISETP.GE.U32.AND P0, PT, R4, 0x7ffffe84, PT ;  /* 0x7ffffe840400780c */ /* 0x000fe20003f06070 */
[----:B-1----:R-:W-:-:S02]  /*20010*/  VIADD R4, R246, 0xffffff02 ;  /* 0xffffff02f6047836 */ /* 0x002fc40000000000 */
[----:B------:R-:W2:Y:S04]  /*20020*/  LDL.64 R80, [R1+0xe68] ;  /* 0x000e680001507983 */ /* 0x000ea80000100a00 */
[----:B------:R-:W2:Y:S04]  /*20030*/  LDL.64 R144, [R1+0xe70] ;  /* 0x000e700001907983 */ /* 0x000ea80000100a00 */
[----:B------:R-:W2:Y:S04]  /*20040*/  LDL.64 R248, [R1+0xe80] ;  /* 0x000e800001f87983 */ /* 0x000ea80000100a00 */
[----:B------:R-:W2:Y:S04]  /*20050*/  LDL.64 R250, [R1+0xe88] ;  /* 0x000e880001fa7983 */ /* 0x000ea80000100a00 */
[----:B------:R-:W2:Y:S04]  /*20060*/  LDL.64 R84, [R1+0xe90] ;  /* 0x000e900001547983 */ /* 0x000ea80000100a00 */
[----:B------:R-:W2:Y:S04]  /*20070*/  LDL.64 R246, [R1+0xe78] ;  /* 0x000e780001f67983 */ /* 0x000ea80000100a00 */
[----:B------:R-:W2:Y:S01]  /*20080*/  LDL.LU.64 R244, [R1+0x460] ;  /* 0x0004600001f47983 */ /* 0x000ea20000300a00 */
[----:B------:R-:W-:Y:S01]  /*20090*/  UIADD3 UR5, UR4, -0x100, URZ ;  /* 0xffffff0004057890 */ /* 0x000fe2000fffe03f */
[----:B------:R-:W-:Y:S01]  /*200a0*/  ISETP.GE.U32.AND P4, PT, R49, 0x7ffffea3, PT ;  /* 0x7ffffea33100780c */ /* 0x000fe20003f86070 */
[----:B------:R-:W-:Y:S01]  /*200b0*/  USHF.L.U32 UR11, UR11, 0x7, URZ ;  /* 0x000000070b0b7899 */ /* 0x000fe2000800063f */
[----:B------:R-:W2:Y:S01]  /*200c0*/  LDL.LU.64 R148, [R1+0x458] ;  /* 0x0004580001947983 */ /* 0x000ea20000300a00 */
[----:B------:R-:W-:-:S04]  /*200d0*/  IADD3 R49, R252, -0xe0, RZ ;  /* 0xffffff20fc317810 */ /* 0x000fc80007ffe0ff */
[----:B------:R-:W-:Y:S01]  /*200e0*/  ISETP.GE.U32.AND P1, PT, R49, 0x7ffffea1, PT ;  /* 0x7ffffea13100780c */ /* 0x000fe20003f26070 */
[----:B------:R-:W-:Y:S01]  /*200f0*/  IMAD.U32 R49, RZ, RZ, UR11 ;  /* 0x0000000bff317e24 */ /* 0x000fe2000f8e00ff */
[----:B----4-:R1:W-:Y:S04]  /*20100*/  LDGSTS.E [R5+0x28008], desc[UR8][R96.64], !P2 ;  /* 0x2800800060057fae */ /* 0x0103e8000d121848 */
[----:B---3--:R3:W-:Y:S01]  /*20110*/  LDGSTS.E [R5+0x2c008], desc[UR8][R176.64], !P2 ;  /* 0x2c008000b0057fae */ /* 0x0087e2000d121848 */
[----:B------:R-:W-:Y:S01]  /*20120*/  ISETP.GE.U32.AND P2, PT, R4, 0x7ffffe83, PT ;  /* 0x7ffffe830400780c */ /* 0x000fe20003f46070 */
[----:B------:R-:W-:-:S05]  /*20130*/  IMAD.U32 R4, RZ, RZ, UR5 ;  /* 0x00000005ff047e24 */ /* 0x000fca000f8e00ff */
[----:B------:R4:W-:Y:S04]  /*20140*/  STL [R1+0x17f8], R4 ;  /* 0x0017f80401007387 */ /* 0x0009e80000100800 */
[----:B------:R-:W1:Y:S04]  /*20150*/  LDL.LU.64 R96, [R1+0x450] ;  /* 0x0004500001607983 */ /* 0x000e680000300a00 */
[----:B------:R-:W3:Y:S01]  /*20160*/  LDL.LU.64 R176, [R1+0x448] ;  /* 0x0004480001b07983 */ /* 0x000ee20000300a00 */
[----:B----4-:R-:W-:-:S03]  /*20170*/  IADD3 R4, R189, -0xff, RZ ;  /* 0xffffff01bd047810 */ /* 0x010fc60007ffe0ff */
[----:B------:R4:W-:Y:S04]  /*20180*/  STL [R1+0x1810], R188 ;  /* 0x001810bc01007387 */ /* 0x0009e80000100800 */
[----:B------:R-:W3:Y:S04]  /*20190*/  LDL.LU.64 R82, [R1+0x420] ;  /* 0x0004200001527983 */ /* 0x000ee80000300a00 */
[----:B--2---:R2:W-:Y:S04]  /*201a0*/  LDGSTS.E [R5+0x2800c], desc[UR8][R210.64], !P6 ;  /* 0x2800c000d2057fae */ /* 0x0045e8000f121848 */
[----:B------:R2:W-:Y:S04]  /*201b0*/  LDGSTS.E [R5+0x2c00c], desc[UR8][R194.64], !P6 ;  /* 0x2c00c000c2057fae */ /* 0x0005e8000f121848 */
[----:B------:R-:W2:Y:S04]  /*201c0*/  LDL.LU.64 R210, [R1+0x418] ;  /* 0x0004180001d27983 */ /* 0x000ea80000300a00 */
[----:B----4-:R-:W4:Y:S04]  /*201d0*/  LDL.LU.64 R188, [R1+0x410] ;  /* 0x0004100001bc7983 */ /* 0x010f280000300a00 */
[----:B------:R-:W-:Y:S04]  /*201e0*/  LDGSTS.E [R5+0x30000], desc[UR8][R80.64], !P5 ;  /* 0x3000000050057fae */ /* 0x000fe8000e921848 */
[----:B------:R-:W4:Y:S04]  /*201f0*/  LDL.LU.64 R194, [R1+0x408] ;  /* 0x0004080001c27983 */ /* 0x000f280000300a00 */
[----:B------:R-:W-:Y:S04]  /*20200*/  LDGSTS.E [R5+0x34000], desc[UR8][R144.64], !P5 ;  /* 0x3400000090057fae */ /* 0x000fe8000e921848 */
[----:B------:R-:W4:Y:S04]  /*20210*/  LDL.LU.64 R80, [R1+0x1b28] ;  /* 0x001b280001507983 */ /* 0x000f280000300a00 */
[----:B------:R4:W-:Y:S01]  /*20220*/  LDGSTS.E [R5+0x30004], desc[UR8][R246.64], !P4 ;  /* 0x30004000f6057fae */ /* 0x0009e2000e121848 */
[----:B------:R-:W-:-:S03]  /*20230*/  IMAD.WIDE R244, R49, 0x4, R244 ;  /* 0x0000000431f47825 */ /* 0x000fc600078e02f4 */
[----:B------:R-:W4:Y:S04]  /*20240*/  LDL.LU.64 R144, [R1+0x1b20] ;  /* 0x001b200001907983 */ /* 0x000f280000300a00 */
[----:B------:R-:W-:Y:S04]  /*20250*/  LDGSTS.E [R5+0x34004], desc[UR8][R248.64], !P4 ;  /* 0x34004000f8057fae */ /* 0x000fe8000e121848 */
[----:B------:R4:W-:Y:S04]  /*20260*/  LDGSTS.E [R5+0x30008], desc[UR8][R250.64], !P3 ;  /* 0x30008000fa057fae */ /* 0x0009e8000d921848 */
[----:B------:R-:W4:Y:S04]  /*20270*/  LDL.LU.64 R246, [R1+0x3e0] ;  /* 0x0003e00001f67983 */ /* 0x000f280000300a00 */
[----:B------:R4:W-:Y:S04]  /*20280*/  LDGSTS.E [R5+0x34008], desc[UR8][R84.64], !P3 ;  /* 0x3400800054057fae */ /* 0x0009e8000d921848 */
[----:B------:R-:W4:Y:S04]  /*20290*/  LDL.LU.64 R248, [R1+0x3d8] ;  /* 0x0003d80001f87983 */ /* 0x000f280000300a00 */
[----:B------:R-:W4:Y:S04]  /*202a0*/  LDL.LU.64 R84, [R1+0x3d0] ;  /* 0x0003d00001547983 */ /* 0x000f280000300a00 */
[----:B------:R-:W4:Y:S04]  /*202b0*/  LDL.LU.64 R250, [R1+0x3c8] ;  /* 0x0003c80001fa7983 */ /* 0x000f280000300a00 */
[----:B------:R1:W-:Y:S04]  /*202c0*/  STL.64 [R1+0x10b8], R244 ;  /* 0x0010b8f401007387 */ /* 0x0003e80000100a00 */
[----:B-1----:R-:W4:Y:S01]  /*202d0*/  LDL.LU.64 R244, [R1+0x1b18] ;  /* 0x001b180001f47983 */ /* 0x002f220000300a00 */
[----:B------:R-:W-:-:S05]  /*202e0*/  IMAD.WIDE R148, R49, 0x4, R148 ;  /* 0x0000000431947825 */ /* 0x000fca00078e0294 */
[----:B------:R1:W-:Y:S01]  /*202f0*/  STL.64 [R1+0x10c0], R148 ;  /* 0x0010c09401007387 */ /* 0x0003e20000100a00 */
[----:B------:R-:W-:-:S04]  /*20300*/  IMAD.WIDE R66, R49, 0x4, R66 ;  /* 0x0000000431427825 */ /* 0x000fc800078e0242 */
[C---:B------:R-:W-:Y:S01]  /*20310*/  IMAD.WIDE R98, R49.reuse, 0x4, R98 ;  /* 0x0000000431627825 */ /* 0x040fe200078e0262 */
[----:B-1----:R-:W4:Y:S03]  /*20320*/  LDL.LU.64 R148, [R1+0x3c0] ;  /* 0x0003c00001947983 */ /* 0x002f260000300a00 */
[----:B------:R-:W-:-:S04]  /*20330*/  IMAD.WIDE R10, R49, 0x4, R10 ;  /* 0x00000004310a7825 */ /* 0x000fc800078e020a */
[----:B------:R-:W-:-:S04]  /*20340*/  IMAD.WIDE R96, R49, 0x4, R96 ;  /* 0x0000000431607825 */ /* 0x000fc800078e0260 */
[C---:B---3--:R-:W-:Y:S01]  /*20350*/  IMAD.WIDE R176, R49.reuse, 0x4, R176 ;  /* 0x0000000431b07825 */ /* 0x048fe200078e02b0 */
[----:B------:R1:W-:Y:S04]  /*20360*/  STL.64 [R1+0x10c8], R96 ;  /* 0x0010c86001007387 */ /* 0x0003e80000100a00 */
[----:B-1----:R-:W3:Y:S04]  /*20370*/  LDL.LU.64 R96, [R1+0x3a0] ;  /* 0x0003a00001607983 */ /* 0x002ee80000300a00 */
[----:B------:R1:W-:Y:S01]  /*20380*/  STL.64 [R1+0x10d0], R176 ;  /* 0x0010d0b001007387 */ /* 0x0003e20000100a00 */
[----:B------:R-:W-:-:S03]  /*20390*/  IMAD.WIDE R82, R49, 0x4, R82 ;  /* 0x0000000431527825 */ /* 0x000fc600078e0252 */
[----:B-1----:R-:W3:Y:S01]  /*203a0*/  LDL.LU.64 R176, [R1+0x398] ;  /* 0x0003980001b07983 */ /* 0x002ee20000300a00 */
[----:B--2---:R-:W-:-:S04]  /*203b0*/  IMAD.WIDE R210, R49, 0x4, R210 ;  /* 0x0000000431d27825 */ /* 0x004fc800078e02d2 */
[----:B----4-:R-:W-:-:S05]  /*203c0*/  IMAD.WIDE R244, R49, 0x4, R244 ;  /* 0x0000000431f47825 */ /* 0x010fca00078e02f4 */
[----:B------:R1:W-:Y:S04]  /*203d0*/  STL.64 [R1+0x10d8], R244 ;  /* 0x0010d8f401007387 */ /* 0x0003e80000100a00 */
[----:B-1----:R-:W2:Y:S04]  /*203e0*/  LDL.LU.64 R244, [R1+0x390] ;  /* 0x0003900001f47983 */ /* 0x002ea80000300a00 */
[----:B------:R1:W-:Y:S04]  /*203f0*/  STL.64 [R1+0x10e0], R66 ;  /* 0x0010e04201007387 */ /* 0x0003e80000100a00 */
[----:B-1----:R-:W4:Y:S04]  /*20400*/  LDL.LU.64 R66, [R1+0x1b10] ;  /* 0x001b100001427983 */ /* 0x002f280000300a00 */
[----:B------:R1:W-:Y:S04]  /*20410*/  STL.64 [R1+0x10e8], R98 ;  /* 0x0010e86201007387 */ /* 0x0003e80000100a00 */
[----:B-1----:R-:W4:Y:S04]  /*20420*/  LDL.LU.64 R98, [R1+0x1b08] ;  /* 0x001b080001627983 */ /* 0x002f280000300a00 */
[----:B------:R1:W-:Y:S04]  /*20430*/  STL.64 [R1+0x10f0], R10 ;  /* 0x0010f00a01007387 */ /* 0x0003e80000100a00 */
[----:B-1----:R-:W4:Y:S04]  /*20440*/  LDL.LU.64 R10, [R1+0x388] ;  /* 0x00038800010a7983 */ /* 0x002f280000300a00 */
[----:B------:R1:W-:Y:S04]  /*20450*/  STL.64 [R1+0x10f8], R82 ;  /* 0x0010f85201007387 */ /* 0x0003e80000100a00 */
[----:B-1----:R-:W4:Y:S04]  /*20460*/  LDL.LU.64 R82, [R1+0x1b00] ;  /* 0x001b000001527983 */ /* 0x002f280000300a00 */
[----:B------:R1:W-:Y:S04]  /*20470*/  STL.64 [R1+0x1100], R210 ;  /* 0x001100d201007387 */ /* 0x0003e80000100a00 */
[----:B-1----:R-:W2:Y:S01]  /*20480*/  LDL.LU.64 R210, [R1+0x1af8] ;  /* 0x001af80001d27983 */ /* 0x002ea20000300a00 */
[----:B------:R-:W-:-:S04]  /*20490*/  IMAD.WIDE R188, R49, 0x4, R188 ;  /* 0x0000000431bc7825 */ /* 0x000fc800078e02bc */
[C---:B------:R-:W-:Y:S01]  /*204a0*/  IMAD.WIDE R194, R49.reuse, 0x4, R194 ;  /* 0x0000000431c27825 */ /* 0x040fe200078e02c2 */
[----:B------:R1:W-:Y:S03]  /*204b0*/  STL.64 [R1+0x1108], R188 ;  /* 0x001108bc01007387 */ /* 0x0003e60000100a00 */
[----:B------:R-:W-:-:S04]  /*204c0*/  IMAD.WIDE R36, R49, 0x4, R36 ;  /* 0x0000000431247825 */ /* 0x000fc800078e0224 */
[C---:B------:R-:W-:Y:S01]  /*204d0*/  IMAD.WIDE R164, R49.reuse, 0x4, R164 ;  /* 0x0000000431a47825 */ /* 0x040fe200078e02a4 */
[----:B-1----:R-:W4:Y:S03]  /*204e0*/  LDL.LU.64 R188, [R1+0x360] ;  /* 0x0003600001bc7983 */ /* 0x002f260000300a00 */
[C---:B------:R-:W-:Y:S01]  /*204f0*/  IMAD.WIDE R68, R49.reuse, 0x4, R68 ;  /* 0x0000000431447825 */ /* 0x040fe200078e0244 */
[----:B------:R1:W-:Y:S03]  /*20500*/  STL.64 [R1+0x1110], R194 ;  /* 0x001110c201007387 */ /* 0x0003e60000100a00 */
[C---:B------:R-:W-:Y:S01]  /*20510*/  IMAD.WIDE R246, R49.reuse, 0x4, R246 ;  /* 0x0000000431f67825 */ /* 0x040fe200078e02f6 */
[----:B-1----:R-:W4:Y:S03]  /*20520*/  LDL.LU.64 R194, [R1+0x358] ;  /* 0x0003580001c27983 */ /* 0x002f260000300a00 */
[----:B------:R-:W-:-:S04]  /*20530*/  IMAD.WIDE R250, R49, 0x4, R250 ;  /* 0x0000000431fa7825 */ /* 0x000fc800078e02fa */
[----:B------:R-:W-:-:S04]  /*20540*/  IMAD.WIDE R148, R49, 0x4, R148 ;  /* 0x0000000431947825 */ /* 0x000fc800078e0294 */
[----:B------:R-:W-:-:S04]  /*20550*/  IMAD.WIDE R230, R49, 0x4, R230 ;  /* 0x0000000431e67825 */ /* 0x000fc800078e02e6 */
[----:B------:R-:W-:-:S04]  /*20560*/  IMAD.WIDE R40, R49, 0x4, R40 ;  /* 0x0000000431287825 */ /* 0x000fc800078e0228 */
[----:B------:R-:W-:-:S04]  /*20570*/  IMAD.WIDE R26, R49, 0x4, R26 ;  /* 0x00000004311a7825 */ /* 0x000fc800078e021a */
[----:B---3--:R-:W-:-:S04]  /*20580*/  IMAD.WIDE R96, R49, 0x4, R96 ;  /* 0x0000000431607825 */ /* 0x008fc800078e0260 */
[----:B------:R-:W-:-:S04]  /*20590*/  IMAD.WIDE R176, R49, 0x4, R176 ;  /* 0x0000000431b07825 */ /* 0x000fc800078e02b0 */
[----:B--2---:R-:W-:-:S05]  /*205a0*/  IMAD.WIDE R210, R49, 0x4, R210 ;  /* 0x0000000431d27825 */ /* 0x004fca00078e02d2 */
[----:B------:R1:W-:Y:S04]  /*205b0*/  STL.64 [R1+0x1118], R210 ;  /* 0x001118d201007387 */ /* 0x0003e80000100a00 */
[----:B-1----:R-:W2:Y:S04]  /*205c0*/  LDL.LU.64 R210, [R1+0x350] ;  /* 0x0003500001d27983 */ /* 0x002ea80000300a00 */
        /* <DEDUP_REMOVED lines=8> */
[C---:B------:R-:W-:Y:S02]  /*20650*/  IMAD.WIDE R248, R49.reuse, 0x4, R84 ;  /* 0x0000000431f87825 */ /* 0x040fe400078e0254 */
        /* <DEDUP_REMOVED lines=18> */
[----:B-1----:R-:W3:Y:S01]  /*20780*/  LDL.LU.64 R176, [R1+0x2d8] ;  /* 0x0002d80001b07983 */ /* 0x002ee20000300a00 */
[----:B------:R-:W-:-:S04]  /*20790*/  IMAD.WIDE R244, R49, 0x4, R244 ;  /* 0x0000000431f47825 */ /* 0x000fc800078e02f4 */
[C---:B----4-:R-:W-:Y:S01]  /*207a0*/  IMAD.WIDE R10, R49.reuse, 0x4, R10 ;  /* 0x00000004310a7825 */ /* 0x050fe200078e020a */
[----:B------:R1:W-:Y:S03]  /*207b0*/  STL.64 [R1+0x1188], R244 ;  /* 0x001188f401007387 */ /* 0x0003e60000100a00 */
[----:B------:R-:W-:-:S04]  /*207c0*/  IMAD.WIDE R214, R49, 0x4, R214 ;  /* 0x0000000431d67825 */ /* 0x000fc800078e02d6 */
[C---:B------:R-:W-:Y:S01]  /*207d0*/  IMAD.WIDE R198, R49.reuse, 0x4, R198 ;  /* 0x0000000431c67825 */ /* 0x040fe200078e02c6 */
[----:B-1----:R-:W4:Y:S03]  /*207e0*/  LDL.LU.64 R244, [R1+0x2d0] ;  /* 0x0002d00001f47983 */ /* 0x002f260000300a00 */
[C---:B------:R-:W-:Y:S01]  /*207f0*/  IMAD.WIDE R180, R49.reuse, 0x4, R180 ;  /* 0x0000000431b47825 */ /* 0x040fe200078e02b4 */
[----:B------:R1:W-:Y:S03]  /*20800*/  STL.64 [R1+0x1190], R10 ;  /* 0x0011900a01007387 */ /* 0x0003e60000100a00 */
[----:B------:R-:W-:-:S04]  /*20810*/  IMAD.WIDE R188, R49, 0x4, R188 ;  /* 0x0000000431bc7825 */ /* 0x000fc800078e02bc */
[C---:B------:R-:W-:Y:S01]  /*20820*/  IMAD.WIDE R194, R49.reuse, 0x4, R194 ;  /* 0x0000000431c27825 */ /* 0x040fe200078e02c2 */
[----:B-1----:R-:W4:Y:S03]  /*20830*/  LDL.LU.64 R10, [R1+0x1ac0] ;  /* 0x001ac000010a7983 */ /* 0x002f260000300a00 */
[----:B------:R-:W-:-:S04]  /*20840*/  IMAD.WIDE R132, R49, 0x4, R132 ;  /* 0x0000000431847825 */ /* 0x000fc800078e0284 */
[----:B------:R-:W-:-:S04]  /*20850*/  IMAD.WIDE R116, R49, 0x4, R116 ;  /* 0x0000000431747825 */ /* 0x000fc800078e0274 */
[----:B------:R-:W-:-:S04]  /*20860*/  IMAD.WIDE R100, R49, 0x4, R100 ;  /* 0x0000000431647825 */ /* 0x000fc800078e0264 */
[----:B------:R-:W-:-:S04]  /*20870*/  IMAD.WIDE R110, R49, 0x4, R110 ;  /* 0x00000004316e7825 */ /* 0x000fc800078e026e */
[----:B------:R-:W-:-:S04]  /*20880*/  IMAD.WIDE R224, R49, 0x4, R224 ;  /* 0x0000000431e07825 */ /* 0x000fc800078e02e0 */
[----:B------:R-:W-:-:S04]  /*20890*/  IMAD.WIDE R146, R49, 0x4, R146 ;  /* 0x0000000431927825 */ /* 0x000fc800078e0292 */
[----:B--2---:R-:W-:-:S04]  /*208a0*/  IMAD.WIDE R210, R49, 0x4, R210 ;  /* 0x0000000431d27825 */ /* 0x004fc800078e02d2 */
[----:B---3--:R-:W-:-:S04]  /*208b0*/  IMAD.WIDE R164, R49, 0x4, R164 ;  /* 0x0000000431a47825 */ /* 0x008fc800078e02a4 */
[----:B------:R-:W-:-:S04]  /*208c0*/  IMAD.WIDE R68, R49, 0x4, R68 ;  /* 0x0000000431447825 */ /* 0x000fc800078e0244 */
[----:B------:R-:W-:-:S04]  /*208d0*/  IMAD.WIDE R84, R49, 0x4, R84 ;  /* 0x0000000431547825 */ /* 0x000fc800078e0254 */
[----:B------:R-:W-:-:S04]  /*208e0*/  IMAD.WIDE R246, R49, 0x4, R246 ;  /* 0x0000000431f67825 */ /* 0x000fc800078e02f6 */
[----:B------:R-:W-:-:S04]  /*208f0*/  IMAD.WIDE R248, R49, 0x4, R248 ;  /* 0x0000000431f87825 */ /* 0x000fc800078e02f8 */
[----:B------:R-:W-:-:S04]  /*20900*/  IMAD.WIDE R250, R49, 0x4, R250 ;  /* 0x0000000431fa7825 */ /* 0x000fc800078e02fa */
[----:B------:R-:W-:-:S04]  /*20910*/  IMAD.WIDE R148, R49, 0x4, R148 ;  /* 0x0000000431947825 */ /* 0x000fc800078e0294 */
[----:B------:R-:W-:-:S05]  /*20920*/  IMAD.WIDE R230, R49, 0x4, R230 ;  /* 0x0000000431e67825 */ /* 0x000fca00078e02e6 */
[----:B------:R1:W-:Y:S04]  /*20930*/  STL.64 [R1+0x1198], R230 ;  /* 0x001198e601007387 */ /* 0x0003e80000100a00 */
[----:B-1----:R-:W2:Y:S04]  /*20940*/  LDL.LU.64 R230, [R1+0x1ab8] ;  /* 0x001ab80001e67983 */ /* 0x002ea80000300a00 */
        /* <DEDUP_REMOVED lines=44> */
[----:B----4-:R-:W-:-:S04]  /*20c10*/  IMAD.WIDE R244, R49, 0x4, R244 ;  /* 0x0000000431f47825 */ /* 0x010fc800078e02f4 */
[C---:B------:R-:W-:Y:S01]  /*20c20*/  IMAD.WIDE R36, R49.reuse, 0x4, R36 ;  /* 0x0000000431247825 */ /* 0x040fe200078e0224 */
[----:B------:R1:W-:Y:S03]  /*20c30*/  STL.64 [R1+0x1248], R244 ;  /* 0x001248f401007387 */ /* 0x0003e60000100a00 */
[----:B------:R-:W-:-:S04]  /*20c40*/  IMAD.WIDE R160, R49, 0x4, R160 ;  /* 0x0000000431a07825 */ /* 0x000fc800078e02a0 */
[C---:B------:R-:W-:Y:S01]  /*20c50*/  IMAD.WIDE R22, R49.reuse, 0x4, R22 ;  /* 0x0000000431167825 */ /* 0x040fe200078e0216 */
[----:B-1----:R-:W4:Y:S03]  /*20c60*/  LDL.LU.64 R244, [R1+0x220] ;  /* 0x0002200001f47983 */ /* 0x002f260000300a00 */
[----:B--2---:R-:W-:-:S04]  /*20c70*/  IMAD.WIDE R188, R49, 0x4, R188 ;  /* 0x0000000431bc7825 */ /* 0x004fc800078e02bc */
[----:B---3--:R-:W-:-:S04]  /*20c80*/  IMAD.WIDE R194, R49, 0x4, R194 ;  /* 0x0000000431c27825 */ /* 0x008fc800078e02c2 */
[----:B------:R-:W-:-:S04]  /*20c90*/  IMAD.WIDE R210, R49, 0x4, R210 ;  /* 0x0000000431d27825 */ /* 0x000fc800078e02d2 */
[----:B------:R-:W-:-:S05]  /*20ca0*/  IMAD.WIDE R176, R49, 0x4, R176 ;  /* 0x0000000431b07825 */ /* 0x000fca00078e02b0 */
        /* <DEDUP_REMOVED lines=11> */
[----:B-1----:R-:W4:Y:S04]  /*20d60*/  LDL.LU.64 R194, [R1+0x1a30] ;  /* 0x001a300001c27983 */ /* 0x002f280000300a00 */
[----:B------:R1:W-:Y:S04]  /*20d70*/  STL.64 [R1+0x1280], R210 ;  /* 0x001280d201007387 */ /* 0x0003e80000100a00 */
[----:B-1----:R-:W2:Y:S01]  /*20d80*/  LDL.LU.64 R210, [R1+0x1a28] ;  /* 0x001a280001d27983 */ /* 0x002ea20000300a00 */
[----:B------:R-:W-:-:S04]  /*20d90*/  IMAD.WIDE R82, R49, 0x4, R82 ;  /* 0x0000000431527825 */ /* 0x000fc800078e0252 */
[----:B------:R-:W-:-:S04]  /*20da0*/  IMAD.WIDE R162, R49, 0x4, R162 ;  /* 0x0000000431a27825 */ /* 0x000fc800078e02a2 */
[----:B------:R-:W-:-:S04]  /*20db0*/  IMAD.WIDE R246, R49, 0x4, R246 ;  /* 0x0000000431f67825 */ /* 0x000fc800078e02f6 */
[----:B------:R-:W-:-:S04]  /*20dc0*/  IMAD.WIDE R112, R49, 0x4, R112 ;  /* 0x0000000431707825 */ /* 0x000fc800078e0270 */
[----:B----4-:R-:W-:-:S04]  /*20dd0*/  IMAD.WIDE R194, R49, 0x4, R194 ;  /* 0x0000000431c27825 */ /* 0x010fc800078e02c2 */
[----:B--2---:R-:W-:-:S05]  /*20de0*/  IMAD.WIDE R210, R49, 0x4, R210 ;  /* 0x0000000431d27825 */ /* 0x004fca00078e02d2 */
        /* <DEDUP_REMOVED lines=19> */
[----:B------:R1:W-:Y:S04]  /*20f20*/  STL.64 [R1+0x12c0], R250 ;  /* 0x0012c0fa01007387 */ /* 0x0003e80000100a00 */
[----:B-1----:R-:W4:Y:S01]  /*20f30*/  LDL.LU.64 R250, [R1+0x1a0] ;  /* 0x0001a00001fa7983 */ /* 0x002f220000300a00 */
[----:B------:R-:W-:-:S04]  /*20f40*/  IMAD.WIDE R38, R49, 0x4, R38 ;  /* 0x0000000431267825 */ /* 0x000fc800078e0226 */
[----:B------:R-:W-:-:S04]  /*20f50*/  IMAD.WIDE R24, R49, 0x4, R24 ;  /* 0x0000000431187825 */ /* 0x000fc800078e0218 */
[----:B------:R-:W-:-:S04]  /*20f60*/  IMAD.WIDE R244, R49, 0x4, R244 ;  /* 0x0000000431f47825 */ /* 0x000fc800078e02f4 */
[----:B------:R-:W-:-:S04]  /*20f70*/  IMAD.WIDE R176, R49, 0x4, R176 ;  /* 0x0000000431b07825 */ /* 0x000fc800078e02b0 */
[----:B---3--:R-:W-:-:S04]  /*20f80*/  IMAD.WIDE R36, R49, 0x4, R36 ;  /* 0x0000000431247825 */ /* 0x008fc800078e0224 */
[----:B--2---:R-:W-:-:S05]  /*20f90*/  IMAD.WIDE R112, R49, 0x4, R112 ;  /* 0x0000000431707825 */ /* 0x004fca00078e0270 */
[----:B------:R1:W-:Y:S04]  /*20fa0*/  STL.64 [R1+0x12c8], R112 ;  /* 0x0012c87001007387 */ /* 0x0003e80000100a00 */
[----:B-1----:R-:W2:Y:S04]  /*20fb0*/  LDL.LU.64 R112, [R1+0x198] ;  /* 0x0001980001707983 */ /* 0x002ea80000300a00 */
[----:B------:R1:W-:Y:S04]  /*20fc0*/  STL.64 [R1+0x12d0], R146 ;  /* 0x0012d09201007387 */ /* 0x0003e80000100a00 */
[----:B-1----:R-:W3:Y:S04]  /*20fd0*/  LDL.LU.64 R146, [R1+0x1a10] ;  /* 0x001a100001927983 */ /* 0x002ee80000300a00 */
        /* <DEDUP_REMOVED lines=13> */
[----:B-1----:R-:W2:Y:S01]  /*210b0*/  LDL.LU.64 R36, [R1+0x158] ;  /* 0x0001580001247983 */ /* 0x002ea20000300a00 */
[----:B------:R-:W-:-:S04]  /*210c0*/  IMAD.WIDE R188, R49, 0x4, R188 ;  /* 0x0000000431bc7825 */ /* 0x000fc800078e02bc */
[----:B------:R-:W-:-:S04]  /*210d0*/  IMAD.WIDE R212, R49, 0x4, R212 ;  /* 0x0000000431d47825 */ /* 0x000fc800078e02d4 */
[----:B------:R-:W-:-:S04]  /*210e0*/  IMAD.WIDE R196, R49, 0x4, R196 ;  /* 0x0000000431c47825 */ /* 0x000fc800078e02c4 */
[----:B------:R-:W-:-:S04]  /*210f0*/  IMAD.WIDE R178, R49, 0x4, R178 ;  /* 0x0000000431b27825 */ /* 0x000fc800078e02b2 */
[----:B------:R-:W-:-:S04]  /*21100*/  IMAD.WIDE R210, R49, 0x4, R210 ;  /* 0x0000000431d27825 */ /* 0x000fc800078e02d2 */
[----:B----4-:R-:W-:-:S04]  /*21110*/  IMAD.WIDE R194, R49, 0x4, R194 ;  /* 0x0000000431c27825 */ /* 0x010fc800078e02c2 */
        /* <DEDUP_REMOVED lines=31> */
[----:B------:R1:W-:Y:S01]  /*21310*/  STL.64 [R1+0x1358], R246 ;  /* 0x001358f601007387 */ /* 0x0003e20000100a00 */
[----:B------:R-:W-:-:S03]  /*21320*/  IMAD.WIDE R98, R49, 0x4, R98 ;  /* 0x0000000431627825 */ /* 0x000fc600078e0262 */
[----:B-1----:R-:W4:Y:S04]  /*21330*/  LDL.LU.64 R246, [R1+0xf8] ;  /* 0x0000f80001f67983 */ /* 0x002f280000300a00 */
[----:B------:R1:W-:Y:S04]  /*21340*/  STL.64 [R1+0x1360], R130 ;  /* 0x0013608201007387 */ /* 0x0003e80000100a00 */
[----:B-1----:R-:W4:Y:S04]  /*21350*/  LDL.LU.64 R130, [R1+0x19b8] ;  /* 0x0019b80001827983 */ /* 0x002f280000300a00 */
[----:B------:R1:W-:Y:S04]  /*21360*/  STL.64 [R1+0x1368], R114 ;  /* 0x0013687201007387 */ /* 0x0003e80000100a00 */
[----:B-1----:R-:W4:Y:S04]  /*21370*/  LDL.LU.64 R114, [R1+0x19b0] ;  /* 0x0019b00001727983 */ /* 0x002f280000300a00 */
[----:B------:R1:W-:Y:S04]  /*21380*/  STL.64 [R1+0x1370], R248 ;  /* 0x001370f801007387 */ /* 0x0003e80000100a00 */
[----:B-1----:R-:W4:Y:S04]  /*21390*/  LDL.LU.64 R248, [R1+0xe0] ;  /* 0x0000e00001f87983 */ /* 0x002f280000300a00 */
[----:B------:R1:W-:Y:S02]  /*213a0*/  STL.64 [R1+0x1378], R250 ;  /* 0x001378fa01007387 */ /* 0x0003e40000100a00 */
[----:B-1----:R-:W-:-:S02]  /*213b0*/  IMAD.WIDE R250, R49, 0x4, R112 ;  /* 0x0000000431fa7825 */ /* 0x002fc400078e0270 */
[----:B------:R-:W4:Y:S04]  /*213c0*/  LDL.LU.64 R112, [R1+0xd8] ;  /* 0x0000d80001707983 */ /* 0x000f280000300a00 */
[----:B------:R1:W-:Y:S01]  /*213d0*/  STL.64 [R1+0x1380], R250 ;  /* 0x001380fa01007387 */ /* 0x0003e20000100a00 */
[----:B------:R-:W-:-:S03]  /*213e0*/  IMAD.WIDE R176, R49, 0x4, R176 ;  /* 0x0000000431b07825 */ /* 0x000fc600078e02b0 */
        /* <DEDUP_REMOVED lines=17> */
[----:B-1----:R-:W4:Y:S01]  /*21500*/  LDL.LU.64 R36, [R1+0x1978] ;  /* 0x0019780001247983 */ /* 0x002f220000300a00 */
[----:B------:R-:W-:-:S04]  /*21510*/  IMAD.WIDE R22, R49, 0x4, R22 ;  /* 0x0000000431167825 */ /* 0x000fc800078e0216 */
[----:B---3--:R-:W-:-:S04]  /*21520*/  IMAD.WIDE R188, R49, 0x4, R188 ;  /* 0x0000000431bc7825 */ /* 0x008fc800078e02bc */
[----:B------:R-:W-:-:S04]  /*21530*/  IMAD.WIDE R158, R49, 0x4, R158 ;  /* 0x00000004319e7825 */ /* 0x000fc800078e029e */
[----:B------:R-:W-:-:S04]  /*21540*/  IMAD.WIDE R242, R49, 0x4, R242 ;  /* 0x0000000431f27825 */ /* 0x000fc800078e02f2 */
[----:B------:R-:W-:-:S04]  /*21550*/  IMAD.WIDE R226, R49, 0x4, R226 ;  /* 0x0000000431e27825 */ /* 0x000fc800078e02e2 */
[----:B--2---:R-:W-:-:S04]  /*21560*/  IMAD.WIDE R210, R49, 0x4, R210 ;  /* 0x0000000431d27825 */ /* 0x004fc800078e02d2 */
        /* <DEDUP_REMOVED lines=37> */
[----:B------:R1:W-:Y:S02]  /*217c0*/  STL.64 [R1+0x1420], R246 ;  /* 0x001420f601007387 */ /* 0x0003e40000100a00 */
[----:B-1----:R-:W-:-:S02]  /*217d0*/  IMAD.WIDE R246, R49, 0x4, R62 ;  /* 0x0000000431f67825 */ /* 0x002fc400078e023e */
        /* <DEDUP_REMOVED lines=22> */
[C---:B------:R-:W-:Y:S01]  /*21940*/  IMAD.WIDE R240, R49.reuse, 0x4, R240 ;  /* 0x0000000431f07825 */ /* 0x040fe200078e02f0 */
[----:B------:R1:W-:Y:S03]  /*21950*/  STL.64 [R1+0x1488], R34 ;  /* 0x0014882201007387 */ /* 0x0003e60000100a00 */
[----:B------:R-:W-:-:S04]  /*21960*/  IMAD.WIDE R224, R49, 0x4, R224 ;  /* 0x0000000431e07825 */ /* 0x000fc800078e02e0 */
[C---:B------:R-:W-:Y:S01]  /*21970*/  IMAD.WIDE R208, R49.reuse, 0x4, R208 ;  /* 0x0000000431d07825 */ /* 0x040fe200078e02d0 */
[----:B-1----:R-:W3:Y:S03]  /*21980*/  LDL.LU.64 R34, [R1+0x18f0] ;  /* 0x0018f00001227983 */ /* 0x002ee60000300a00 */
[----:B------:R-:W-:-:S04]  /*21990*/  IMAD.WIDE R192, R49, 0x4, R192 ;  /* 0x0000000431c07825 */ /* 0x000fc800078e02c0 */
[----:B------:R-:W-:-:S04]  /*219a0*/  IMAD.WIDE R174, R49, 0x4, R174 ;  /* 0x0000000431ae7825 */ /* 0x000fc800078e02ae */
[----:B--2---:R-:W-:-:S04]  /*219b0*/  IMAD.WIDE R158, R49, 0x4, R158 ;  /* 0x00000004319e7825 */ /* 0x004fc800078e029e */
[----:B------:R-:W-:-:S04]  /*219c0*/  IMAD.WIDE R126, R49, 0x4, R126 ;  /* 0x00000004317e7825 */ /* 0x000fc800078e027e */
[----:B----4-:R-:W-:-:S04]  /*219d0*/  IMAD.WIDE R188, R49, 0x4, R188 ;  /* 0x0000000431bc7825 */ /* 0x010fc800078e02bc */
[----:B------:R-:W-:-:S04]  /*219e0*/  IMAD.WIDE R110, R49, 0x4, R110 ;  /* 0x00000004316e7825 */ /* 0x000fc800078e026e */
[----:B------:R-:W-:-:S04]  /*219f0*/  IMAD.WIDE R94, R49, 0x4, R94 ;  /* 0x00000004315e7825 */ /* 0x000fc800078e025e */
[----:B------:R-:W-:-:S04]  /*21a00*/  IMAD.WIDE R78, R49, 0x4, R78 ;  /* 0x00000004314e7825 */ /* 0x000fc800078e024e */
        /* <DEDUP_REMOVED lines=14> */
[----:B-1----:R-:W4:Y:S04]  /*21af0*/  LDL.LU.64 R174, [R1+0x18c0] ;  /* 0x0018c00001ae7983 */ /* 0x002f280000300a00 */
[----:B------:R1:W-:Y:S04]  /*21b00*/  STL.64 [R1+0x14c8], R158 ;  /* 0x0014c89e01007387 */ /* 0x0003e80000100a00 */
[----:B-1----:R-:W4:Y:S04]  /*21b10*/  LDL.LU.64 R158, [R1+0x18b8] ;  /* 0x0018b800019e7983 */ /* 0x002f280000300a00 */
[----:B------:R1:W-:Y:S04]  /*21b20*/  STL.64 [R1+0x14d0], R142 ;  /* 0x0014d08e01007387 */ /* 0x0003e80000100a00 */
[----:B-1----:R-:W2:Y:S04]  /*21b30*/  LDL.LU.64 R142, [R1+0x18b0] ;  /* 0x0018b000018e7983 */ /* 0x002ea80000300a00 */
[----:B------:R1:W-:Y:S04]  /*21b40*/  STL.64 [R1+0x14d8], R126 ;  /* 0x0014d87e01007387 */ /* 0x0003e80000100a00 */
[----:B-1----:R-:W3:Y:S04]  /*21b50*/  LDL.LU.64 R126, [R1+0x18a8] ;  /* 0x0018a800017e7983 */ /* 0x002ee80000300a00 */
[----:B------:R-:W-:Y:S04]  /*21b60*/  STL.64 [R1+0x14c0], R188 ;  /* 0x0014c0bc01007387 */ /* 0x000fe80000100a00 */
[----:B------:R1:W-:Y:S04]  /*21b70*/  STL.64 [R1+0x1818], R188 ;  /* 0x001818bc01007387 */ /* 0x0003e80000100a00 */
[----:B-1----:R-:W4:Y:S04]  /*21b80*/  LDL.LU.64 R188, [R1+0x30] ;  /* 0x0000300001bc7983 */ /* 0x002f280000300a00 */
        /* <DEDUP_REMOVED lines=48> */
[----:B----4-:R-:W-:-:S05]  /*21e90*/  IMAD.WIDE R188, R49, 0x4, R188 ;  /* 0x0000000431bc7825 */ /* 0x010fca00078e02bc */
[----:B------:R-:W-:Y:S04]  /*21ea0*/  STL.64 [R1+0x14f8], R188 ;  /* 0x0014f8bc01007387 */ /* 0x000fe80000100a00 */
[----:B------:R1:W-:Y:S04]  /*21eb0*/  STL.64 [R1+0x1830], R188 ;  /* 0x001830bc01007387 */ /* 0x0003e80000100a00 */
[----:B------:R-:W-:Y:S04]  /*21ec0*/  STL.64 [R1+0x1510], R246 ;  /* 0x001510f601007387 */ /* 0x000fe80000100a00 */
[----:B------:R-:W-:Y:S01]  /*21ed0*/  STL.64 [R1+0x1500], R6 ;  /* 0x0015000601007387 */ /* 0x000fe20000100a00 */
[----:B-1----:R-:W-:-:S03]  /*21ee0*/  IMAD.WIDE R188, R49, 0x4, R248 ;  /* 0x0000000431bc7825 */ /* 0x002fc600078e02f8 */
[----:B------:R-:W-:Y:S04]  /*21ef0*/  STL.64 [R1+0x1838], R6 ;  /* 0x0018380601007387 */ /* 0x000fe80000100a00 */
[----:B------:R1:W-:Y:S01]  /*21f00*/  STL.64 [R1+0x1518], R188 ;  /* 0x001518bc01007387 */ /* 0x0003e20000100a00 */
[----:B------:R-:W-:-:S04]  /*21f10*/  IMAD.WIDE R248, R49, 0x4, R8 ;  /* 0x0000000431f87825 */ /* 0x000fc800078e0208 */
[----:B-1----:R-:W-:-:S04]  /*21f20*/  IMAD.WIDE R188, R49, 0x4, R250 ;  /* 0x0000000431bc7825 */ /* 0x002fc800078e02fa */
[C---:B------:R-:W-:Y:S01]  /*21f30*/  IMAD.WIDE R250, R49.reuse, 0x4, R56 ;  /* 0x0000000431fa7825 */ /* 0x040fe200078e0238 */
[----:B------:R-:W-:Y:S04]  /*21f40*/  STL.64 [R1+0x1520], R188 ;  /* 0x001520bc01007387 */ /* 0x000fe80000100a00 */
[----:B------:R-:W-:Y:S04]  /*21f50*/  STL.64 [R1+0x1840], R188 ;  /* 0x001840bc01007387 */ /* 0x000fe80000100a00 */
[----:B------:R-:W-:Y:S04]  /*21f60*/  STL.64 [R1+0x1528], R248 ;  /* 0x001528f801007387 */ /* 0x000fe80000100a00 */
[----:B------:R1:W-:Y:S04]  /*21f70*/  STL.64 [R1+0x1848], R248 ;  /* 0x001848f801007387 */ /* 0x0003e80000100a00 */
[----:B------:R-:W-:Y:S01]  /*21f80*/  STL.64 [R1+0x1530], R250 ;  /* 0x001530fa01007387 */ /* 0x000fe20000100a00 */
[----:B---3--:R-:W-:-:S03]  /*21f90*/  IMAD.WIDE R6, R49, 0x4, R62 ;  /* 0x0000000431067825 */ /* 0x008fc600078e023e */
[----:B------:R-:W-:Y:S01]  /*21fa0*/  STL.64 [R1+0x1850], R250 ;  /* 0x001850fa01007387 */ /* 0x000fe20000100a00 */
[----:B-1----:R-:W-:-:S03]  /*21fb0*/  IMAD.WIDE R248, R49, 0x4, R64 ;  /* 0x0000000431f87825 */ /* 0x002fc600078e0240 */
[----:B------:R1:W-:Y:S04]  /*21fc0*/  STL.64 [R1+0x1548], R6 ;  /* 0x0015480601007387 */ /* 0x0003e80000100a00 */
[----:B------:R-:W-:Y:S01]  /*21fd0*/  STL.64 [R1+0x1538], R58 ;  /* 0x0015383a01007387 */ /* 0x000fe20000100a00 */
[----:B------:R-:W-:-:S03]  /*21fe0*/  IMAD.WIDE R64, R49, 0x4, R68 ;  /* 0x0000000431407825 */ /* 0x000fc600078e0244 */
[----:B------:R-:W-:Y:S01]  /*21ff0*/  STL.64 [R1+0x1860], R58 ;  /* 0x0018603a01007387 */ /* 0x000fe20000100a00 */
[----:B-1----:R-:W-:-:S03]  /*22000*/  IMAD.WIDE R6, R49, 0x4, R66 ;  /* 0x0000000431067825 */ /* 0x002fc600078e0242 */
[----:B------:R-:W-:Y:S04]  /*22010*/  STL.64 [R1+0x1540], R60 ;  /* 0x0015403c01007387 */ /* 0x000fe80000100a00 */
[----:B------:R-:W-:Y:S01]  /*22020*/  STL.64 [R1+0x1868], R60 ;  /* 0x0018683c01007387 */ /* 0x000fe20000100a00 */
[----:B--2---:R-:W-:-:S03]  /*22030*/  IMAD.WIDE R8, R49, 0x4, R78 ;  /* 0x0000000431087825 */ /* 0x004fc600078e024e */
[----:B------:R-:W-:Y:S04]  /*22040*/  STL.64 [R1+0x1550], R248 ;  /* 0x001550f801007387 */ /* 0x000fe80000100a00 */
[----:B------:R-:W-:Y:S04]  /*22050*/  STL.64 [R1+0x1870], R248 ;  /* 0x001870f801007387 */ /* 0x000fe80000100a00 */
[----:B------:R-:W-:Y:S04]  /*22060*/  STL.64 [R1+0x1558], R6 ;  /* 0x0015580601007387 */ /* 0x000fe80000100a00 */
[----:B------:R1:W-:Y:S01]  /*22070*/  STL.64 [R1+0x1878], R6 ;  /* 0x0018780601007387 */ /* 0x0003e20000100a00 */
[----:B------:R-:W-:-:S03]  /*22080*/  IMAD.WIDE R188, R49, 0x4, R80 ;  /* 0x0000000431bc7825 */ /* 0x000fc600078e0250 */
[----:B------:R-:W-:Y:S01]  /*22090*/  STL.64 [R1+0x1560], R64 ;  /* 0x0015604001007387 */ /* 0x000fe20000100a00 */
[----:B------:R-:W-:-:S03]  /*220a0*/  IMAD.WIDE R80, R49, 0x4, R82 ;  /* 0x0000000431507825 */ /* 0x000fc600078e0252 */
[----:B------:R2:W-:Y:S04]  /*220b0*/  STL.64 [R1+0x1880], R64 ;  /* 0x0018804001007387 */ /* 0x0005e80000100a00 */
[----:B------:R-:W-:Y:S04]  /*220c0*/  STL.64 [R1+0x1568], R70 ;  /* 0x0015684601007387 */ /* 0x000fe80000100a00 */
[----:B-1----:R-:W3:Y:S04]  /*220d0*/  LDL.64 R6, [R1+0x1098] ;  /* 0x0010980001067983 */ /* 0x002ee80000100a00 */
[----:B--2---:R-:W2:Y:S04]  /*220e0*/  LDL.64 R64, [R1+0x1078] ;  /* 0x0010780001407983 */ /* 0x004ea80000100a00 */
[----:B------:R1:W-:Y:S04]  /*220f0*/  STL.64 [R1+0x1588], R8 ;  /* 0x0015880801007387 */ /* 0x0003e80000100a00 */
[----:B------:R-:W-:Y:S01]  /*22100*/  STL.64 [R1+0x1570], R72 ;  /* 0x0015704801007387 */ /* 0x000fe20000100a00 */
[----:B------:R-:W-:-:S03]  /*22110*/  IMAD.WIDE R248, R49, 0x4, R94 ;  /* 0x0000000431f87825 */ /* 0x000fc600078e025e */
[----:B------:R-:W-:Y:S04]  /*22120*/  STL.64 [R1+0x1578], R74 ;  /* 0x0015784a01007387 */ /* 0x000fe80000100a00 */
[----:B------:R-:W-:Y:S04]  /*22130*/  STL.64 [R1+0x1580], R76 ;  /* 0x0015804c01007387 */ /* 0x000fe80000100a00 */
[----:B------:R-:W-:Y:S04]  /*22140*/  STL.64 [R1+0x1590], R188 ;  /* 0x001590bc01007387 */ /* 0x000fe80000100a00 */
[----:B------:R-:W-:Y:S04]  /*22150*/  STL.64 [R1+0x1598], R80 ;  /* 0x0015985001007387 */ /* 0x000fe80000100a00 */
[----:B------:R-:W-:Y:S04]  /*22160*/  STL.64 [R1+0x15a0], R84 ;  /* 0x0015a05401007387 */ /* 0x000fe80000100a00 */
[----:B------:R-:W-:Y:S04]  /*22170*/  STL.64 [R1+0x15a8], R86 ;  /* 0x0015a85601007387 */ /* 0x000fe80000100a00 */
[----:B------:R-:W-:Y:S04]  /*22180*/  STL.64 [R1+0x15b0], R88 ;  /* 0x0015b05801007387 */ /* 0x000fe80000100a00 */
[----:B------:R-:W-:Y:S01]  /*22190*/  STL.64 [R1+0x15b8], R90 ;  /* 0x0015b85a01007387 */ /* 0x000fe20000100a00 */
[----:B------:R-:W-:-:S03]  /*221a0*/  IMAD.WIDE R60, R49, 0x4, R110 ;  /* 0x00000004313c7825 */ /* 0x000fc600078e026e */
[----:B------:R-:W-:Y:S04]  /*221b0*/  STL.64 [R1+0x15c8], R248 ;  /* 0x0015c8f801007387 */ /* 0x000fe80000100a00 */
[----:B------:R-:W-:Y:S01]  /*221c0*/  STL.64 [R1+0x15c0], R92 ;  /* 0x0015c05c01007387 */ /* 0x000fe20000100a00 */
[----:B------:R-:W-:-:S03]  /*221d0*/  IMAD.WIDE R94, R49, 0x4, R112 ;  /* 0x00000004315e7825 */ /* 0x000fc600078e0270 */
        /* <DEDUP_REMOVED lines=22> */
[----:B------:R-:W-:Y:S01]  /*22340*/  STL.64 [R1+0x1670], R136 ;  /* 0x0016708801007387 */ /* 0x000fe20000100a00 */
[----:B-1----:R-:W-:-:S03]  /*22350*/  IMAD.WIDE R8, R49, 0x4, R192 ;  /* 0x0000000431087825 */ /* 0x002fc600078e02c0 */
[----:B------:R-:W-:Y:S04]  /*22360*/  STL.64 [R1+0x1678], R138 ;  /* 0x0016788a01007387 */ /* 0x000fe80000100a00 */
[----:B------:R-:W-:Y:S04]  /*22370*/  STL.64 [R1+0x1688], R142 ;  /* 0x0016888e01007387 */ /* 0x000fe80000100a00 */
[----:B------:R-:W-:Y:S04]  /*22380*/  STL.64 [R1+0x1680], R140 ;  /* 0x0016808c01007387 */ /* 0x000fe80000100a00 */
[----:B------:R-:W-:Y:S01]  /*22390*/  STL.64 [R1+0x1690], R144 ;  /* 0x0016909001007387 */ /* 0x000fe20000100a00 */
[----:B------:R-:W-:-:S03]  /*223a0*/  IMAD.WIDE R200, R49, 0x4, R200 ;  /* 0x0000000431c87825 */ /* 0x000fc600078e02c8 */
[----:B------:R-:W-:Y:S01]  /*223b0*/  STL.64 [R1+0x1698], R146 ;  /* 0x0016989201007387 */ /* 0x000fe20000100a00 */
[----:B------:R-:W-:-:S03]  /*223c0*/  IMAD.WIDE R202, R49, 0x4, R202 ;  /* 0x0000000431ca7825 */ /* 0x000fc600078e02ca */
[----:B------:R-:W-:Y:S01]  /*223d0*/  STL.64 [R1+0x16a0], R148 ;  /* 0x0016a09401007387 */ /* 0x000fe20000100a00 */
[----:B------:R-:W-:-:S03]  /*223e0*/  IMAD.WIDE R204, R49, 0x4, R204 ;  /* 0x0000000431cc7825 */ /* 0x000fc600078e02cc */
[----:B------:R-:W-:Y:S01]  /*223f0*/  STL.64 [R1+0x16a8], R150 ;  /* 0x0016a89601007387 */ /* 0x000fe20000100a00 */
[----:B------:R-:W-:-:S03]  /*22400*/  IMAD.WIDE R250, R49, 0x4, R208 ;  /* 0x0000000431fa7825 */ /* 0x000fc600078e02d0 */
[----:B------:R-:W4:Y:S01]  /*22410*/  LDL.64 R192, [R1+0x1068] ;  /* 0x0010680001c07983 */ /* 0x000f220000100a00 */
[----:B------:R-:W-:-:S03]  /*22420*/  IMAD.WIDE R206, R49, 0x4, R206 ;  /* 0x0000000431ce7825 */ /* 0x000fc600078e02ce */
        /* <DEDUP_REMOVED lines=58> */
[----:B------:R-:W-:Y:S04]  /*227d0*/  STL.64 [R1+0x17b0], R56 ;  /* 0x0017b03801007387 */ /* 0x000fe80000100a00 */
[----:B------:R-:W-:Y:S01]  /*227e0*/  STL.64 [R1+0x17a0], R208 ;  /* 0x0017a0d001007387 */ /* 0x000fe20000100a00 */
[----:B------:R-:W-:-:S03]  /*227f0*/  IMAD.WIDE R32, R49, 0x4, R32 ;  /* 0x0000000431207825 */ /* 0x000fc600078e0220 */
[----:B------:R-:W3:Y:S01]  /*22800*/  LDL.64 R24, [R1+0x10a0] ;  /* 0x0010a00001187983 */ /* 0x000ee20000100a00 */
[----:B------:R-:W-:-:S03]  /*22810*/  IMAD.WIDE R20, R49, 0x4, R30 ;  /* 0x0000000431147825 */ /* 0x000fc600078e021e */
[----:B------:R-:W-:Y:S04]  /*22820*/  STL.64 [R1+0x17a8], R246 ;  /* 0x0017a8f601007387 */ /* 0x000fe80000100a00 */
[----:B------:R-:W-:Y:S01]  /*22830*/  STL.64 [R1+0x1798], R110 ;  /* 0x0017986e01007387 */ /* 0x000fe20000100a00 */
[----:B------:R-:W-:-:S03]  /*22840*/  IMAD.WIDE R18, R49, 0x4, R34 ;  /* 0x0000000431127825 */ /* 0x000fc600078e0222 */
[----:B------:R-:W-:Y:S01]  /*22850*/  STL.64 [R1+0x1790], R82 ;  /* 0x0017905201007387 */ /* 0x000fe20000100a00 */
[----:B------:R-:W-:-:S03]  /*22860*/  IMAD.WIDE R16, R49, 0x4, R36 ;  /* 0x0000000431107825 */ /* 0x000fc600078e0224 */
[----:B------:R-:W-:Y:S04]  /*22870*/  STL.64 [R1+0x1788], R68 ;  /* 0x0017884401007387 */ /* 0x000fe80000100a00 */
[----:B------:R-:W3:Y:S04]  /*22880*/  LDL.64 R42, [R1+0x1090] ;  /* 0x00109000012a7983 */ /* 0x000ee80000100a00 */
[----:B------:R-:W3:Y:S01]  /*22890*/  LDL.64 R30, [R1+0x10b8] ;  /* 0x0010b800011e7983 */ /* 0x000ee20000100a00 */
[----:B------:R-:W-:-:S03]  /*228a0*/  IMAD.WIDE R12, R49, 0x4, R40 ;  /* 0x00000004310c7825 */ /* 0x000fc600078e0228 */
[----:B------:R1:W-:Y:S04]  /*228b0*/  STL.64 [R1+0x1778], R10 ;  /* 0x0017780a01007387 */ /* 0x0003e80000100a00 */
[----:B------:R-:W3:Y:S04]  /*228c0*/  LDL.64 R34, [R1+0x1088] ;  /* 0x0010880001227983 */ /* 0x000ee80000100a00 */
[----:B------:R-:W3:Y:S04]  /*228d0*/  LDL.64 R36, [R1+0x1080] ;  /* 0x0010800001247983 */ /* 0x000ee80000100a00 */
[----:B------:R-:W-:Y:S01]  /*228e0*/  STL.64 [R1+0x1780], R32 ;  /* 0x0017802001007387 */ /* 0x000fe20000100a00 */
[----:B-1----:R-:W-:-:S03]  /*228f0*/  IMAD.WIDE R10, R49, 0x4, R44 ;  /* 0x00000004310a7825 */ /* 0x002fc600078e022c */
[----:B------:R-:W2:Y:S04]  /*22900*/  LDL.64 R44, [R1+0xe98] ;  /* 0x000e9800012c7983 */ /* 0x000ea80000100a00 */
[----:B------:R-:W4:Y:S01]  /*22910*/  LDL.64 R40, [R1+0xea0] ;  /* 0x000ea00001287983 */ /* 0x000f220000100a00 */
[----:B------:R-:W-:-:S03]  /*22920*/  IMAD.WIDE R14, R49, 0x4, R38 ;  /* 0x00000004310e7825 */ /* 0x000fc600078e0226 */
[----:B------:R-:W3:Y:S04]  /*22930*/  LDL.64 R38, [R1+0x1070] ;  /* 0x0010700001267983 */ /* 0x000ee80000100a00 */
[----:B------:R-:W3:Y:S04]  /*22940*/  LDL.64 R242, [R1+0x10f8] ;  /* 0x0010f80001f27983 */ /* 0x000ee80000100a00 */
[----:B------:R-:W3:Y:S01]  /*22950*/  LDL.64 R226, [R1+0x1138] ;  /* 0x0011380001e27983 */ /* 0x000ee20000100a00 */
[----:B------:R-:W-:-:S04]  /*22960*/  IMAD.WIDE R22, R49, 0x4, R28 ;  /* 0x0000000431167825 */ /* 0x000fc800078e021c */
[----:B------:R-:W-:-:S04]  /*22970*/  IMAD.WIDE R28, R49, 0x4, R46 ;  /* 0x00000004311c7825 */ /* 0x000fc800078e022e */
[----:B------:R-:W-:-:S04]  /*22980*/  IMAD.WIDE R46, R49, 0x4, R52 ;  /* 0x00000004312e7825 */ /* 0x000fc800078e0234 */
[----:B------:R-:W-:Y:S01]  /*22990*/  IMAD.WIDE R26, R49, 0x4, R50 ;  /* 0x00000004311a7825 */ /* 0x000fe200078e0232 */
[----:B------:R1:W-:Y:S04]  /*229a0*/  STL.64 [R1+0x1760], R46 ;  /* 0x0017602e01007387 */ /* 0x0003e80000100a00 */
[----:B------:R-:W-:Y:S04]  /*229b0*/  STL.64 [R1+0x1770], R28 ;  /* 0x0017701c01007387 */ /* 0x000fe80000100a00 */
[----:B------:R1:W-:Y:S01]  /*229c0*/  STL.64 [R1+0x1768], R26 ;  /* 0x0017681a01007387 */ /* 0x0003e20000100a00 */
[----:B------:R-:W-:-:S02]  /*229d0*/  UISETP.GT.AND UP0, UPT, UR6, 0xff, UPT ;  /* 0x000000ff0600788c */ /* 0x000fc4000bf04270 */
[----:B------:R-:W-:Y:S01]  /*229e0*/  UISETP.GE.U32.AND UP1, UPT, UR5, 0x7ffffe81, UPT ;  /* 0x7ffffe810500788c */ /* 0x000fe2000bf26070 */
[----:B------:R-:W-:Y:S01]  /*229f0*/  ISETP.GE.U32.AND P6, PT, R4, 0x7ffffe82, PT ;  /* 0x7ffffe820400780c */ /* 0x000fe20003fc6070 */
[----:B------:R-:W3:Y:S04]  /*22a00*/  LDL.64 R52, [R1+0x1278] ;  /* 0x0012780001347983 */ /* 0x000ee80000100a00 */
[----:B--2---:R-:W-:Y:S04]  /*22a10*/  LDGSTS.E [R5+0x3000c], desc[UR8][R44.64], !P1 ;  /* 0x3000c0002c057fae */ /* 0x004fe8000c921848 */
[----:B----4-:R-:W-:Y:S04]  /*22a20*/  LDGSTS.E [R5+0x3400c], desc[UR8][R40.64], !P1 ;  /* 0x3400c00028057fae */ /* 0x010fe8000c921848 */
[----:B------:R-:W-:Y:S01]  /*22a30*/  LDGSTS.E [R5+0x38000], desc[UR8][R192.64], !P0 ;  /* 0x38000000c0057fae */ /* 0x000fe2000c121848 */
[----:B------:R-:W-:-:S02]  /*22a40*/  PLOP3.LUT P4, PT, PT, PT, UP0, 0x80, 0x0 ;  /* 0x000000000000781c */ /* 0x000fc40003f8f008 */
[----:B------:R-:W-:Y:S01]  /*22a50*/  PLOP3.LUT P5, PT, PT, PT, UP1, 0x80, 0x0 ;  /* 0x000000000000781c */ /* 0x000fe20003faf018 */
[----:B---3--:R-:W-:Y:S01]  /*22a60*/  LDGSTS.E [R5+0x3c000], desc[UR8][R38.64], !P0 ;  /* 0x3c00000026057fae */ /* 0x008fe2000c121848 */
[----:B------:R-:W-:-:S03]  /*22a70*/  PLOP3.LUT P3, PT, PT, PT, UP1, 0x80, 0x0 ;  /* 0x000000000000781c */ /* 0x000fc60003f6f018 */
[----:B------:R-:W2:Y:S04]  /*22a80*/  LDL.64 R50, [R1+0x12b8] ;  /* 0x0012b80001327983 */ /* 0x000ea80000100a00 */
[----:B------:R-:W3:Y:S01]  /*22a90*/  LDL.64 R192, [R1+0x1178] ;  /* 0x0011780001c07983 */ /* 0x000ee20000100a00 */
[----:B------:R-:W-:-:S03]  /*22aa0*/  SEL R2, R2, RZ, P4 ;  /* 0x000000ff02027207 */ /* 0x000fc60002000000 */
[----:B------:R-:W-:Y:S01]  /*22ab0*/  LDGSTS.E [R5+0x38004], desc[UR8][R64.64], !P2 ;  /* 0x3800400040057fae */ /* 0x000fe2000d121848 */
[----:B------:R-:W-:-:S03]  /*22ac0*/  ISETP.NE.U32.AND P4, PT, R2, RZ, PT ;  /* 0x000000ff0200720c */ /* 0x000fc60003f85070 */
[----:B------:R-:W-:Y:S01]  /*22ad0*/  LDGSTS.E [R5+0x3c004], desc[UR8][R36.64], !P2 ;  /* 0x3c00400024057fae */ /* 0x000fe2000d121848 */
[----:B------:R-:W-:-:S03]  /*22ae0*/  VIADD R2, R55, 0x100000 ;  /* 0x0010000037027836 */ /* 0x000fc60000000000 */
[----:B------:R-:W-:Y:S04]  /*22af0*/  LDGSTS.E [R5+0x38008], desc[UR8][R34.64], !P6 ;  /* 0x3800800022057fae */ /* 0x000fe8000f121848 */
[----:B------:R-:W-:Y:S04]  /*22b00*/  LDGSTS.E [R5+0x3c008], desc[UR8][R42.64], !P6 ;  /* 0x3c0080002a057fae */ /* 0x000fe8000f121848 */
[----:B------:R-:W-:Y:S04]  /*22b10*/  LDGSTS.E [R5+0x3800c], desc[UR8][R6.64], !P5 ;  /* 0x3800c00006057fae */ /* 0x000fe8000e921848 */
[----:B------:R4:W-:Y:S04]  /*22b20*/  LDGSTS.E [R5+0x3c00c], desc[UR8][R24.64], !P3 ;  /* 0x3c00c00018057fae */ /* 0x0009e8000d921848 */
[----:B------:R-:W0:Y:S04]  /*22b30*/  LDGDEPBAR ;  /* 0x00000000000079af */ /* 0x000e280000000000 */
[----:B------:R-:W-:Y:S01]  /*22b40*/  LDGSTS.E [R2+-0x80000], desc[UR8][R30.64], P4 ;  /* 0x800000001e027fae */ /* 0x000fe2000a121848 */
[C---:B----4-:R-:W-:Y:S01]  /*22b50*/  VIADD R25, R55.reuse, 0x100000 ;  /* 0x0010000037197836 */ /* 0x050fe20000000000 */
[----:B------:R-:W-:-:S02]  /*22b60*/  IADD3 R24, R55, 0x100000, RZ ;  /* 0x0010000037187810 */ /* 0x000fc40007ffe0ff */
[----:B------:R-:W4:Y:S04]  /*22b70*/  LDL.64 R64, [R1+0x11b8] ;  /* 0x0011b80001407983 */ /* 0x000f280000100a00 */
[----:B------:R-:W-:Y:S04]  /*22b80*/  LDGSTS.E [R25+-0x7fc00], desc[UR8][R242.64], P4 ;  /* 0x80400000f2197fae */ /* 0x000fe8000a121848 */
[----:B------:R-:W-:Y:S04]  /*22b90*/  LDGSTS.E [R24+-0x7f800], desc[UR8][R226.64], P4 ;  /* 0x80800000e2187fae */ /* 0x000fe8000a121848 */
[----:B------:R-:W2:Y:S04]  /*22ba0*/  LDL.64 R6, [R1+0x1238] ;  /* 0x0012380001067983 */ /* 0x000ea80000100a00 */
[----:B-1----:R-:W2:Y:S04]  /*22bb0*/  LDL.64 R46, [R1+0x12f8] ;  /* 0x0012f800012e7983 */ /* 0x002ea80000100a00 */
[----:B------:R-:W2:Y:S01]  /*22bc0*/  LDL.64 R24, [R1+0x11f8] ;  /* 0x0011f80001187983 */ /* 0x000ea20000100a00 */
[----:B------:R-:W-:-:S03]  /*22bd0*/  VIADD R4, R55, 0x100000 ;  /* 0x0010000037047836 */ /* 0x000fc60000000000 */
[----:B------:R-:W2:Y:S04]  /*22be0*/  LDL.64 R44, [R1+0x1338] ;  /* 0x00133800012c7983 */ /* 0x000ea80000100a00 */
        /* <DEDUP_REMOVED lines=8> */
[----:B---3--:R-:W-:Y:S04]  /*22c70*/  LDGSTS.E [R4+-0x7f400], desc[UR8][R192.64], P4 ;  /* 0x80c00000c0047fae */ /* 0x008fe8000a121848 */
[----:B------:R-:W3:Y:S01]  /*22c80*/  LDL.64 R192, [R1+0x1588] ;  /* 0x0015880001c07983 */ /* 0x000ee20000100a00 */
[----:B------:R-:W-:-:S02]  /*22c90*/  VIADD R5, R55, 0x100000 ;  /* 0x0010000037057836 */ /* 0x000fc40000000000 */
[----:B------:R-:W-:-:S04]  /*22ca0*/  IMAD.WIDE R158, R49, 0x4, R158 ;  /* 0x00000004319e7825 */ /* 0x000fc800078e029e */
[----:B------:R-:W-:Y:S01]  /*22cb0*/  IMAD.WIDE R174, R49, 0x4, R174 ;  /* 0x0000000431ae7825 */ /* 0x000fe200078e02ae */
[----:B----4-:R-:W-:Y:S04]  /*22cc0*/  LDGSTS.E [R2+-0x7f000], desc[UR8][R64.64], P4 ;  /* 0x8100000040027fae */ /* 0x010fe8000a121848 */
[----:B------:R-:W4:Y:S04]  /*22cd0*/  LDL.LU.64 R64, [R1+0x1880] ;  /* 0x0018800001407983 */ /* 0x000f280000300a00 */
[----:B--2---:R1:W-:Y:S04]  /*22ce0*/  LDGSTS.E [R5+-0x7ec00], desc[UR8][R24.64], P4 ;  /* 0x8140000018057fae */ /* 0x0043e8000a121848 */
[----:B------:R-:W-:Y:S04]  /*22cf0*/  LDGSTS.E [R4+-0x7e800], desc[UR8][R6.64], P4 ;  /* 0x8180000006047fae */ /* 0x000fe8000a121848 */
[----:B------:R-:W-:Y:S01]  /*22d00*/  LDGSTS.E [R2+-0x7e400], desc[UR8][R52.64], P4 ;  /* 0x81c0000034027fae */ /* 0x000fe2000a121848 */
[----:B-1----:R-:W-:-:S03]  /*22d10*/  VIADD R24, R55, 0x100000 ;  /* 0x0010000037187836 */ /* 0x002fc60000000000 */
[----:B------:R-:W2:Y:S04]  /*22d20*/  LDL.LU.64 R6, [R1+0x1878] ;  /* 0x0018780001067983 */ /* 0x000ea80000300a00 */
[----:B------:R-:W-:Y:S04]  /*22d30*/  LDGSTS.E [R24+-0x7e000], desc[UR8][R50.64], P4 ;  /* 0x8200000032187fae */ /* 0x000fe8000a121848 */
        /* <DEDUP_REMOVED lines=10> */
[----:B---3--:R-:W-:Y:S04]  /*22de0*/  LDGSTS.E [R5+-0x7b400], desc[UR8][R192.64], P4 ;  /* 0x84c00000c0057fae */ /* 0x008fe8000a121848 */
[----:B------:R-:W-:Y:S04]  /*22df0*/  LDGSTS.E [R2+-0x7b000], desc[UR8][R248.64], P4 ;  /* 0x85000000f8027fae */ /* 0x000fe8000a121848 */
[----:B------:R-:W-:Y:S04]  /*22e00*/  LDGSTS.E [R24+-0x7ac00], desc[UR8][R60.64], P4 ;  /* 0x854000003c187fae */ /* 0x000fe8000a121848 */
[----:B------:R-:W-:Y:S04]  /*22e10*/  LDGSTS.E [R5+-0x7a800], desc[UR8][R58.64], P4 ;  /* 0x858000003a057fae */ /* 0x000fe8000a121848 */
[----:B------:R-:W3:Y:S04]  /*22e20*/  LDL.LU.64 R248, [R1+0x1870] ;  /* 0x0018700001f87983 */ /* 0x000ee80000300a00 */
[----:B------:R-:W-:Y:S04]  /*22e30*/  LDGSTS.E [R4+-0x7a400], desc[UR8][R142.64], P4 ;  /* 0x85c000008e047fae */ /* 0x000fe8000a121848 */
[----:B------:R-:W4:Y:S04]  /*22e40*/  LDL.LU.64 R60, [R1+0x1868] ;  /* 0x00186800013c7983 */ /* 0x000f280000300a00 */
[----:B------:R-:W-:Y:S04]  /*22e50*/  LDGSTS.E [R2+-0x7a000], desc[UR8][R158.64], P4 ;  /* 0x860000009e027fae */ /* 0x000fe8000a121848 */
[----:B------:R-:W4:Y:S04]  /*22e60*/  LDL.LU.64 R58, [R1+0x1860] ;  /* 0x00186000013a7983 */ /* 0x000f280000300a00 */
[----:B------:R-:W-:Y:S04]  /*22e70*/  LDGSTS.E [R5+-0x79c00], desc[UR8][R174.64], P4 ;  /* 0x86400000ae057fae */ /* 0x000fe8000a121848 */
[----:B------:R-:W2:Y:S04]  /*22e80*/  LDL.64 R192, [R1+0x10c0] ;  /* 0x0010c00001c07983 */ /* 0x000ea80000100a00 */
[----:B------:R-:W3:Y:S04]  /*22e90*/  LDL.64 R142, [R1+0x1100] ;  /* 0x00110000018e7983 */ /* 0x000ee80000100a00 */
[----:B------:R-:W4:Y:S04]  /*22ea0*/  LDL.64 R50, [R1+0x1140] ;  /* 0x0011400001327983 */ /* 0x000f280000100a00 */
[----:B------:R-:W-:Y:S04]  /*22eb0*/  LDGSTS.E [R4+-0x79800], desc[UR8][R8.64], P4 ;  /* 0x8680000008047fae */ /* 0x000fe8000a121848 */
[----:B------:R-:W-:Y:S01]  /*22ec0*/  LDGSTS.E [R2+-0x79400], desc[UR8][R250.64], P4 ;  /* 0x86c00000fa027fae */ /* 0x000fe2000a121848 */
[----:B------:R-:W-:-:S03]  /*22ed0*/  IADD3 R55, R55, 0x100000, RZ ;  /* 0x0010000037377810 */ /* 0x000fc60007ffe0ff */
[----:B------:R-:W-:Y:S04]  /*22ee0*/  LDGSTS.E [R24+-0x79000], desc[UR8][R224.64], P4 ;  /* 0x87000000e0187fae */ /* 0x000fe8000a121848 */
[----:B------:R-:W2:Y:S04]  /*22ef0*/  LDL.LU.64 R8, [R1+0x1858] ;  /* 0x0018580001087983 */ /* 0x000ea80000300a00 */
[----:B------:R-:W4:Y:S04]  /*22f00*/  LDL.64 R46, [R1+0x1180] ;  /* 0x00118000012e7983 */ /* 0x000f280000100a00 */
[----:B------:R-:W4:Y:S04]  /*22f10*/  LDL.LU.64 R250, [R1+0x1850] ;  /* 0x0018500001fa7983 */ /* 0x000f280000300a00 */
[----:B------:R-:W4:Y:S04]  /*22f20*/  LDL.64 R44, [R1+0x11c0] ;  /* 0x0011c000012c7983 */ /* 0x000f280000100a00 */
[----:B------:R-:W4:Y:S04]  /*22f30*/  LDL.64 R40, [R1+0x1200] ;  /* 0x0012000001287983 */ /* 0x000f280000100a00 */
[----:B------:R-:W4:Y:S04]  /*22f40*/  LDL.64 R38, [R1+0x1240] ;  /* 0x0012400001267983 */ /* 0x000f280000100a00 */
[----:B------:R-:W4:Y:S04]  /*22f50*/  LDL.64 R36, [R1+0x1280] ;  /* 0x0012800001247983 */ /* 0x000f280000100a00 */
[----:B------:R-:W4:Y:S04]  /*22f60*/  LDL.64 R34, [R1+0x12c0] ;  /* 0x0012c00001227983 */ /* 0x000f280000100a00 */
[----:B------:R2:W-:Y:S04]  /*22f70*/  LDGSTS.E [R5+-0x78c00], desc[UR8][R240.64], P4 ;  /* 0x87400000f0057fae */ /* 0x0005e8000a121848 */
[----:B------:R-:W4:Y:S04]  /*22f80*/  LDL.64 R42, [R1+0x1300] ;  /* 0x00130000012a7983 */ /* 0x000f280000100a00 */
[----:B------:R-:W4:Y:S04]  /*22f90*/  LDL.64 R30, [R1+0x1340] ;  /* 0x00134000011e7983 */ /* 0x000f280000100a00 */
[----:B------:R-:W4:Y:S04]  /*22fa0*/  LDL.64 R242, [R1+0x1380] ;  /* 0x0013800001f27983 */ /* 0x000f280000100a00 */
[----:B------:R-:W4:Y:S04]  /*22fb0*/  LDL.64 R240, [R1+0x13c0] ;  /* 0x0013c00001f07983 */ /* 0x000f280000100a00 */
[----:B------:R1:W-:Y:S04]  /*22fc0*/  LDGSTS.E [R2+-0x78800], desc[UR8][R208.64], P4 ;  /* 0x87800000d0027fae */ /* 0x0003e8000a121848 */
[----:B------:R-:W4:Y:S04]  /*22fd0*/  LDL.64 R226, [R1+0x1400] ;  /* 0x0014000001e27983 */ /* 0x000f280000100a00 */
[----:B------:R-:W-:Y:S04]  /*22fe0*/  LDGSTS.E [R55+-0x78400], desc[UR8][R18.64], P4 ;  /* 0x87c0000012377fae */ /* 0x000fe8000a121848 */
[----:B------:R-:W4:Y:S04]  /*22ff0*/  LDL.64 R224, [R1+0x1450] ;  /* 0x0014500001e07983 */ /* 0x000f280000100a00 */
[----:B------:R-:W4:Y:S01]  /*23000*/  LDL.64 R208, [R1+0x1490] ;  /* 0x0014900001d07983 */ /* 0x000f220000100a00 */
[----:B--2---:R-:W-:-:S02]  /*23010*/  VIADD R5, R8, 0x100000 ;  /* 0x0010000008057836 */ /* 0x004fc40000000000 */
[----:B------:R-:W-:-:S03]  /*23020*/  VIADD R4, R8, 0x100000 ;  /* 0x0010000008047836 */ /* 0x000fc60000000000 */
[----:B------:R-:W-:Y:S04]  /*23030*/  LDGSTS.E [R5+-0x7ff80], desc[UR8][R192.64], P4 ;  /* 0x80080000c0057fae */ /* 0x000fe8000a121848 */
[----:B---3--:R-:W-:Y:S04]  /*23040*/  LDGSTS.E [R4+-0x7fb80], desc[UR8][R142.64], P4 ;  /* 0x804800008e047fae */ /* 0x008fe8000a121848 */
[----:B------:R-:W2:Y:S04]  /*23050*/  LDL.64 R192, [R1+0x14d0] ;  /* 0x0014d00001c07983 */ /* 0x000ea80000100a00 */
[----:B------:R-:W3:Y:S01]  /*23060*/  LDL.64 R142, [R1+0x1510] ;  /* 0x00151000018e7983 */ /* 0x000ee20000100a00 */
[C---:B-1----:R-:W-:Y:S01]  /*23070*/  VIADD R2, R8.reuse, 0x100000 ;  /* 0x0010000008027836 */ /* 0x042fe20000000000 */
[----:B------:R-:W-:-:S04]  /*23080*/  IADD3 R24, R8, 0x100000, RZ ;  /* 0x0010000008187810 */ /* 0x000fc80007ffe0ff */
[----:B----4-:R-:W-:Y:S04]  /*23090*/  LDGSTS.E [R2+-0x7f780], desc[UR8][R50.64], P4 ;  /* 0x8088000032027fae */ /* 0x010fe8000a121848 */
        /* <DEDUP_REMOVED lines=13> */
[----:B--2---:R-:W-:Y:S04]  /*23170*/  LDGSTS.E [R24+-0x7bf80], desc[UR8][R192.64], P4 ;  /* 0x84080000c0187fae */ /* 0x004fe8000a121848 */
[----:B---3--:R-:W-:Y:S04]  /*23180*/  LDGSTS.E [R5+-0x7bb80], desc[UR8][R142.64], P4 ;  /* 0x844800008e057fae */ /* 0x008fe8000a121848 */
[----:B------:R-:W-:Y:S04]  /*23190*/  LDGSTS.E [R2+-0x7b780], desc[UR8][R248.64], P4 ;  /* 0x84880000f8027fae */ /* 0x000fe8000a121848 */
[----:B------:R-:W-:Y:S04]  /*231a0*/  LDGSTS.E [R24+-0x7b380], desc[UR8][R188.64], P4 ;  /* 0x84c80000bc187fae */ /* 0x000fe8000a121848 */
[----:B------:R-:W-:Y:S04]  /*231b0*/  LDGSTS.E [R5+-0x7af80], desc[UR8][R96.64], P4 ;  /* 0x8508000060057fae */ /* 0x000fe8000a121848 */
[----:B------:R-:W2:Y:S04]  /*231c0*/  LDL.LU.64 R248, [R1+0x1848] ;  /* 0x0018480001f87983 */ /* 0x000ea80000300a00 */
[----:B------:R-:W3:Y:S04]  /*231d0*/  LDL.LU.64 R188, [R1+0x1840] ;  /* 0x0018400001bc7983 */ /* 0x000ee80000300a00 */
[----:B------:R-:W-:Y:S04]  /*231e0*/  LDGSTS.E [R4+-0x7ab80], desc[UR8][R94.64], P4 ;  /* 0x854800005e047fae */ /* 0x000fe8000a121848 */
[----:B------:R-:W4:Y:S01]  /*231f0*/  LDL.64 R96, [R1+0x10c8] ;  /* 0x0010c80001607983 */ /* 0x000f220000100a00 */
[----:B------:R-:W-:-:S03]  /*23200*/  IMAD.WIDE R160, R49, 0x4, R160 ;  /* 0x0000000431a07825 */ /* 0x000fc600078e02a0 */
[----:B------:R-:W-:Y:S04]  /*23210*/  LDGSTS.E [R2+-0x7a780], desc[UR8][R128.64], P4 ;  /* 0x8588000080027fae */ /* 0x000fe8000a121848 */
[----:B------:R-:W2:Y:S01]  /*23220*/  LDL.64 R94, [R1+0x1108] ;  /* 0x00110800015e7983 */ /* 0x000ea20000100a00 */
[----:B------:R-:W-:-:S03]  /*23230*/  IMAD.WIDE R176, R49, 0x4, R176 ;  /* 0x0000000431b07825 */ /* 0x000fc600078e02b0 */
[----:B------:R-:W-:Y:S01]  /*23240*/  LDGSTS.E [R5+-0x7a380], desc[UR8][R144.64], P4 ;  /* 0x85c8000090057fae */ /* 0x000fe2000a121848 */
[----:B------:R-:W-:-:S03]  /*23250*/  VIADD R25, R8, 0x100000 ;  /* 0x0010000008197836 */ /* 0x000fc60000000000 */
[----:B------:R-:W-:Y:S04]  /*23260*/  LDGSTS.E [R4+-0x79f80], desc[UR8][R160.64], P4 ;  /* 0x86080000a0047fae */ /* 0x000fe8000a121848 */
[----:B------:R-:W3:Y:S04]  /*23270*/  LDL.64 R242, [R1+0x1148] ;  /* 0x0011480001f27983 */ /* 0x000ee80000100a00 */
[----:B------:R-:W-:Y:S04]  /*23280*/  LDGSTS.E [R2+-0x79b80], desc[UR8][R176.64], P4 ;  /* 0x86480000b0027fae */ /* 0x000fe8000a121848 */
[----:B------:R-:W3:Y:S04]  /*23290*/  LDL.64 R240, [R1+0x1188] ;  /* 0x0011880001f07983 */ /* 0x000ee80000100a00 */
[----:B------:R-:W-:Y:S04]  /*232a0*/  LDGSTS.E [R25+-0x79780], desc[UR8][R194.64], P4 ;  /* 0x86880000c2197fae */ /* 0x000fe8000a121848 */
[----:B------:R-:W3:Y:S04]  /*232b0*/  LDL.64 R226, [R1+0x11c8] ;  /* 0x0011c80001e27983 */ /* 0x000ee80000100a00 */
[----:B------:R-:W-:Y:S04]  /*232c0*/  LDGSTS.E [R24+-0x79380], desc[UR8][R210.64], P4 ;  /* 0x86c80000d2187fae */ /* 0x000fe8000a121848 */
[----:B------:R-:W3:Y:S01]  /*232d0*/  LDL.64 R224, [R1+0x1208] ;  /* 0x0012080001e07983 */ /* 0x000ee20000100a00 */
[----:B------:R-:W-:-:S03]  /*232e0*/  VIADD R8, R8, 0x100000 ;  /* 0x0010000008087836 */ /* 0x000fc60000000000 */
[----:B------:R-:W3:Y:S04]  /*232f0*/  LDL.64 R208, [R1+0x1288] ;  /* 0x0012880001d07983 */ /* 0x000ee80000100a00 */
[----:B------:R-:W3:Y:S04]  /*23300*/  LDL.64 R210, [R1+0x1248] ;  /* 0x0012480001d27983 */ /* 0x000ee80000100a00 */
[----:B------:R-:W3:Y:S04]  /*23310*/  LDL.64 R194, [R1+0x12c8] ;  /* 0x0012c80001c27983 */ /* 0x000ee80000100a00 */
[----:B------:R1:W-:Y:S04]  /*23320*/  LDGSTS.E [R5+-0x78f80], desc[UR8][R126.64], P4 ;  /* 0x870800007e057fae */ /* 0x0003e8000a121848 */
[----:B------:R-:W3:Y:S04]  /*23330*/  LDL.64 R192, [R1+0x1308] ;  /* 0x0013080001c07983 */ /* 0x000ee80000100a00 */
[----:B------:R1:W-:Y:S02]  /*23340*/  LDGSTS.E [R2+-0x78b80], desc[UR8][R112.64], P4 ;  /* 0x8748000070027fae */ /* 0x0003e4000a121848 */
[----:B-1----:R-:W-:-:S02]  /*23350*/  VIADD R5, R9, 0x100000 ;  /* 0x0010000009057836 */ /* 0x002fc40000000000 */
[----:B------:R-:W3:Y:S04]  /*23360*/  LDL.64 R144, [R1+0x1348] ;  /* 0x0013480001907983 */ /* 0x000ee80000100a00 */
[----:B------:R-:W3:Y:S01]  /*23370*/  LDL.64 R142, [R1+0x1388] ;  /* 0x00138800018e7983 */ /* 0x000ee20000100a00 */
[----:B------:R-:W-:-:S03]  /*23380*/  IADD3 R2, R9, 0x100000, RZ ;  /* 0x0010000009027810 */ /* 0x000fc60007ffe0ff */
[----:B------:R-:W3:Y:S04]  /*23390*/  LDL.64 R128, [R1+0x13c8] ;  /* 0x0013c80001807983 */ /* 0x000ee80000100a00 */
[----:B------:R-:W-:Y:S04]  /*233a0*/  LDGSTS.E [R4+-0x78780], desc[UR8][R110.64], P4 ;  /* 0x878800006e047fae */ /* 0x000fe8000a121848 */
[----:B------:R-:W3:Y:S04]  /*233b0*/  LDL.64 R126, [R1+0x1408] ;  /* 0x00140800017e7983 */ /* 0x000ee80000100a00 */
[----:B------:R1:W-:Y:S04]  /*233c0*/  LDGSTS.E [R8+-0x78380], desc[UR8][R16.64], P4 ;  /* 0x87c8000010087fae */ /* 0x0003e8000a121848 */
[----:B------:R-:W3:Y:S04]  /*233d0*/  LDL.64 R112, [R1+0x1458] ;  /* 0x0014580001707983 */ /* 0x000ee80000100a00 */
[----:B------:R-:W3:Y:S04]  /*233e0*/  LDL.64 R110, [R1+0x1498] ;  /* 0x00149800016e7983 */ /* 0x000ee80000100a00 */
[----:B----4-:R-:W-:Y:S04]  /*233f0*/  LDGSTS.E [R5+-0x7ff00], desc[UR8][R96.64], P4 ;  /* 0x8010000060057fae */ /* 0x010fe8000a121848 */
[----:B--2---:R-:W-:Y:S04]  /*23400*/  LDGSTS.E [R2+-0x7fb00], desc[UR8][R94.64], P4 ;  /* 0x805000005e027fae */ /* 0x004fe8000a121848 */
[----:B------:R-:W2:Y:S04]  /*23410*/  LDL.64 R96, [R1+0x14d8] ;  /* 0x0014d80001607983 */ /* 0x000ea80000100a00 */
[----:B------:R-:W4:Y:S01]  /*23420*/  LDL.64 R94, [R1+0x1518] ;  /* 0x00151800015e7983 */ /* 0x000f220000100a00 */
[----:B-1----:R-:W-:-:S02]  /*23430*/  VIADD R8, R9, 0x100000 ;  /* 0x0010000009087836 */ /* 0x002fc40000000000 */
[----:B------:R-:W-:-:S03]  /*23440*/  VIADD R4, R9, 0x100000 ;  /* 0x0010000009047836 */ /* 0x000fc60000000000 */
[----:B---3--:R-:W-:Y:S04]  /*23450*/  LDGSTS.E [R8+-0x7f700], desc[UR8][R242.64], P4 ;  /* 0x80900000f2087fae */ /* 0x008fe8000a121848 */
        /* <DEDUP_REMOVED lines=14> */
[----:B----4-:R-:W-:Y:S04]  /*23540*/  LDGSTS.E [R4+-0x7bb00], desc[UR8][R94.64], P4 ;  /* 0x845000005e047fae */ /* 0x010fe8000a121848 */
[----:B------:R-:W-:Y:S04]  /*23550*/  LDGSTS.E [R2+-0x7b700], desc[UR8][R6.64], P4 ;  /* 0x8490000006027fae */ /* 0x000fe8000a121848 */
[----:B------:R-:W-:Y:S01]  /*23560*/  LDGSTS.E [R8+-0x7b300], desc[UR8][R80.64], P4 ;  /* 0x84d0000050087fae */ /* 0x000fe2000a121848 */
[----:B------:R-:W-:-:S03]  /*23570*/  IMAD.WIDE R162, R49, 0x4, R162 ;  /* 0x0000000431a27825 */ /* 0x000fc600078e02a2 */
[----:B------:R-:W-:Y:S04]  /*23580*/  LDGSTS.E [R5+-0x7af00], desc[UR8][R98.64], P4 ;  /* 0x8510000062057fae */ /* 0x000fe8000a121848 */
[----:B------:R-:W2:Y:S04]  /*23590*/  LDL.LU.64 R6, [R1+0x1838] ;  /* 0x0018380001067983 */ /* 0x000ea80000300a00 */
[----:B------:R-:W3:Y:S01]  /*235a0*/  LDL.64 R80, [R1+0x10d0] ;  /* 0x0010d00001507983 */ /* 0x000ee20000100a00 */
[----:B------:R-:W-:-:S03]  /*235b0*/  IMAD.WIDE R178, R49, 0x4, R178 ;  /* 0x0000000431b27825 */ /* 0x000fc600078e02b2 */
[----:B------:R-:W-:Y:S01]  /*235c0*/  LDGSTS.E [R2+-0x7ab00], desc[UR8][R114.64], P4 ;  /* 0x8550000072027fae */ /* 0x000fe2000a121848 */
[----:B------:R-:W-:-:S03]  /*235d0*/  VIADD R24, R9, 0x100000 ;  /* 0x0010000009187836 */ /* 0x000fc60000000000 */
[----:B------:R-:W-:Y:S04]  /*235e0*/  LDGSTS.E [R8+-0x7a700], desc[UR8][R130.64], P4 ;  /* 0x8590000082087fae */ /* 0x000fe8000a121848 */
[----:B------:R-:W4:Y:S04]  /*235f0*/  LDL.64 R194, [R1+0x1110] ;  /* 0x0011100001c27983 */ /* 0x000f280000100a00 */
[----:B------:R-:W-:Y:S04]  /*23600*/  LDGSTS.E [R5+-0x7a300], desc[UR8][R146.64], P4 ;  /* 0x85d0000092057fae */ /* 0x000fe8000a121848 */
[----:B------:R-:W2:Y:S04]  /*23610*/  LDL.64 R192, [R1+0x1150] ;  /* 0x0011500001c07983 */ /* 0x000ea80000100a00 */
[----:B------:R-:W2:Y:S04]  /*23620*/  LDL.64 R144, [R1+0x11d0] ;  /* 0x0011d00001907983 */ /* 0x000ea80000100a00 */
[----:B------:R-:W2:Y:S04]  /*23630*/  LDL.64 R146, [R1+0x1190] ;  /* 0x0011900001927983 */ /* 0x000ea80000100a00 */
[----:B------:R-:W2:Y:S01]  /*23640*/  LDL.64 R142, [R1+0x1210] ;  /* 0x00121000018e7983 */ /* 0x000ea20000100a00 */
[----:B------:R-:W-:-:S03]  /*23650*/  IADD3 R9, R9, 0x100000, RZ ;  /* 0x0010000009097810 */ /* 0x000fc60007ffe0ff */
[----:B------:R-:W-:Y:S04]  /*23660*/  LDGSTS.E [R4+-0x79f00], desc[UR8][R162.64], P4 ;  /* 0x86100000a2047fae */ /* 0x000fe8000a121848 */
[----:B------:R-:W2:Y:S04]  /*23670*/  LDL.64 R130, [R1+0x1250] ;  /* 0x0012500001827983 */ /* 0x000ea80000100a00 */
[----:B------:R-:W-:Y:S04]  /*23680*/  LDGSTS.E [R2+-0x79b00], desc[UR8][R178.64], P4 ;  /* 0x86500000b2027fae */ /* 0x000fe8000a121848 */
[----:B------:R-:W2:Y:S04]  /*23690*/  LDL.64 R128, [R1+0x1290] ;  /* 0x0012900001807983 */ /* 0x000ea80000100a00 */
[----:B------:R-:W-:Y:S04]  /*236a0*/  LDGSTS.E [R24+-0x79700], desc[UR8][R196.64], P4 ;  /* 0x86900000c4187fae */ /* 0x000fe8000a121848 */
[----:B------:R-:W2:Y:S04]  /*236b0*/  LDL.64 R126, [R1+0x12d0] ;  /* 0x0012d000017e7983 */ /* 0x000ea80000100a00 */
[----:B------:R1:W-:Y:S04]  /*236c0*/  LDGSTS.E [R8+-0x79300], desc[UR8][R212.64], P4 ;  /* 0x86d00000d4087fae */ /* 0x0003e8000a121848 */
[----:B------:R-:W2:Y:S04]  /*236d0*/  LDL.64 R114, [R1+0x1310] ;  /* 0x0013100001727983 */ /* 0x000ea80000100a00 */
[----:B------:R-:W2:Y:S01]  /*236e0*/  LDL.64 R112, [R1+0x1350] ;  /* 0x0013500001707983 */ /* 0x000ea20000100a00 */
[----:B-1----:R-:W-:-:S03]  /*236f0*/  VIADD R8, R48, 0x100000 ;  /* 0x0010000030087836 */ /* 0x002fc60000000000 */
[----:B------:R1:W-:Y:S04]  /*23700*/  LDGSTS.E [R5+-0x78f00], desc[UR8][R228.64], P4 ;  /* 0x87100000e4057fae */ /* 0x0003e8000a121848 */
[----:B------:R-:W2:Y:S04]  /*23710*/  LDL.64 R110, [R1+0x1390] ;  /* 0x00139000016e7983 */ /* 0x000ea80000100a00 */
[----:B------:R-:W-:Y:S04]  /*23720*/  LDGSTS.E [R4+-0x78b00], desc[UR8][R244.64], P4 ;  /* 0x87500000f4047fae */ /* 0x000fe8000a121848 */
[----:B------:R-:W2:Y:S04]  /*23730*/  LDL.64 R98, [R1+0x13d0] ;  /* 0x0013d00001627983 */ /* 0x000ea80000100a00 */
[----:B------:R1:W-:Y:S04]  /*23740*/  LDGSTS.E [R2+-0x78700], desc[UR8][R82.64], P4 ;  /* 0x8790000052027fae */ /* 0x0003e8000a121848 */
[----:B------:R-:W2:Y:S04]  /*23750*/  LDL.64 R96, [R1+0x1410] ;  /* 0x0014100001607983 */ /* 0x000ea80000100a00 */
[----:B------:R-:W2:Y:S04]  /*23760*/  LDL.64 R94, [R1+0x1460] ;  /* 0x00146000015e7983 */ /* 0x000ea80000100a00 */
[----:B------:R-:W-:Y:S04]  /*23770*/  LDGSTS.E [R9+-0x78300], desc[UR8][R14.64], P4 ;  /* 0x87d000000e097fae */ /* 0x000fe8000a121848 */
[----:B------:R-:W2:Y:S04]  /*23780*/  LDL.64 R82, [R1+0x14a0] ;  /* 0x0014a00001527983 */ /* 0x000ea80000100a00 */
[----:B---3--:R-:W-:Y:S04]  /*23790*/  LDGSTS.E [R8+-0x7fe80], desc[UR8][R80.64], P4 ;  /* 0x8018000050087fae */ /* 0x008fe8000a121848 */
[----:B------:R-:W3:Y:S01]  /*237a0*/  LDL.64 R80, [R1+0x14e0] ;  /* 0x0014e00001507983 */ /* 0x000ee20000100a00 */
[C---:B-1----:R-:W-:Y:S01]  /*237b0*/  VIADD R5, R48.reuse, 0x100000 ;  /* 0x0010000030057836 */ /* 0x042fe20000000000 */
[C---:B------:R-:W-:Y:S01]  /*237c0*/  IADD3 R2, R48.reuse, 0x100000, RZ ;  /* 0x0010000030027810 */ /* 0x040fe20007ffe0ff */
[----:B------:R-:W-:-:S03]  /*237d0*/  VIADD R4, R48, 0x100000 ;  /* 0x0010000030047836 */ /* 0x000fc60000000000 */
[----:B----4-:R-:W-:Y:S04]  /*237e0*/  LDGSTS.E [R5+-0x7fa80], desc[UR8][R194.64], P4 ;  /* 0x80580000c2057fae */ /* 0x010fe8000a121848 */
[----:B--2---:R-:W-:Y:S04]  /*237f0*/  LDGSTS.E [R4+-0x7f680], desc[UR8][R192.64], P4 ;  /* 0x80980000c0047fae */ /* 0x004fe8000a121848 */
        /* <DEDUP_REMOVED lines=15> */
[----:B------:R-:W-:Y:S01]  /*238f0*/  LDGSTS.E [R5+-0x7b680], desc[UR8][R64.64], P4 ;  /* 0x8498000040057fae */ /* 0x000fe2000a121848 */
[----:B------:R-:W-:-:S03]  /*23900*/  IMAD.WIDE R164, R49, 0x4, R164 ;  /* 0x0000000431a47825 */ /* 0x000fc600078e02a4 */
[----:B------:R-:W-:Y:S04]  /*23910*/  LDGSTS.E [R2+-0x7b280], desc[UR8][R84.64], P4 ;  /* 0x84d8000054027fae */ /* 0x000fe8000a121848 */
[----:B------:R-:W2:Y:S04]  /*23920*/  LDL.LU.64 R188, [R1+0x1830] ;  /* 0x0018300001bc7983 */ /* 0x000ea80000300a00 */
[----:B------:R-:W3:Y:S01]  /*23930*/  LDL.64 R64, [R1+0x10d8] ;  /* 0x0010d80001407983 */ /* 0x000ee20000100a00 */
[----:B------:R-:W-:-:S03]  /*23940*/  IMAD.WIDE R180, R49, 0x4, R180 ;  /* 0x0000000431b47825 */ /* 0x000fc600078e02b4 */
[----:B------:R-:W-:Y:S04]  /*23950*/  LDGSTS.E [R8+-0x7ae80], desc[UR8][R100.64], P4 ;  /* 0x8518000064087fae */ /* 0x000fe8000a121848 */
[----:B------:R-:W4:Y:S04]  /*23960*/  LDL.64 R128, [R1+0x1118] ;  /* 0x0011180001807983 */ /* 0x000f280000100a00 */
[----:B------:R-:W-:Y:S04]  /*23970*/  LDGSTS.E [R5+-0x7aa80], desc[UR8][R116.64], P4 ;  /* 0x8558000074057fae */ /* 0x000fe8000a121848 */
[----:B------:R-:W2:Y:S04]  /*23980*/  LDL.64 R126, [R1+0x1158] ;  /* 0x00115800017e7983 */ /* 0x000ea80000100a00 */
[----:B------:R-:W-:Y:S04]  /*23990*/  LDGSTS.E [R4+-0x7a680], desc[UR8][R132.64], P4 ;  /* 0x8598000084047fae */ /* 0x000fe8000a121848 */
[----:B------:R-:W2:Y:S04]  /*239a0*/  LDL.64 R116, [R1+0x1198] ;  /* 0x0011980001747983 */ /* 0x000ea80000100a00 */
[----:B------:R-:W2:Y:S04]  /*239b0*/  LDL.64 R114, [R1+0x11d8] ;  /* 0x0011d80001727983 */ /* 0x000ea80000100a00 */
[----:B------:R-:W-:Y:S04]  /*239c0*/  LDGSTS.E [R2+-0x7a280], desc[UR8][R148.64], P4 ;  /* 0x85d8000094027fae */ /* 0x000fe8000a121848 */
[----:B------:R-:W2:Y:S01]  /*239d0*/  LDL.64 R112, [R1+0x1218] ;  /* 0x0012180001707983 */ /* 0x000ea20000100a00 */
[----:B------:R-:W-:-:S03]  /*239e0*/  VIADD R48, R48, 0x100000 ;  /* 0x0010000030307836 */ /* 0x000fc60000000000 */
        /* <DEDUP_REMOVED lines=12> */
[----:B------:R1:W-:Y:S04]  /*23ab0*/  LDGSTS.E [R2+-0x78a80], desc[UR8][R78.64], P4 ;  /* 0x875800004e027fae */ /* 0x0003e8000a121848 */
        /* <DEDUP_REMOVED lines=27> */
[----:B------:R-:W-:Y:S01]  /*23c70*/  LDGSTS.E [R5+-0x7ba00], desc[UR8][R248.64], P4 ;  /* 0x84600000f8057fae */ /* 0x000fe2000a121848 */
[----:B------:R-:W-:-:S03]  /*23c80*/  IMAD.WIDE R166, R49, 0x4, R166 ;  /* 0x0000000431a67825 */ /* 0x000fc600078e02a6 */
[----:B------:R-:W-:Y:S01]  /*23c90*/  LDGSTS.E [R4+-0x7b600], desc[UR8][R70.64], P4 ;  /* 0x84a0000046047fae */ /* 0x000fe2000a121848 */
[----:B------:R-:W-:-:S03]  /*23ca0*/  IMAD.WIDE R182, R49, 0x4, R182 ;  /* 0x0000000431b67825 */ /* 0x000fc600078e02b6 */
[----:B------:R-:W-:Y:S04]  /*23cb0*/  LDGSTS.E [R2+-0x7b200], desc[UR8][R86.64], P4 ;  /* 0x84e0000056027fae */ /* 0x000fe8000a121848 */
[----:B------:R-:W2:Y:S04]  /*23cc0*/  LDL.LU R249, [R1+0x1828] ;  /* 0x0018280001f97983 */ /* 0x000ea80000300800 */
[----:B------:R-:W3:Y:S04]  /*23cd0*/  LDL.64 R64, [R1+0x10e0] ;  /* 0x0010e00001407983 */ /* 0x000ee80000100a00 */
[----:B------:R-:W4:Y:S04]  /*23ce0*/  LDL.64 R112, [R1+0x1120] ;  /* 0x0011200001707983 */ /* 0x000f280000100a00 */
[----:B------:R-:W-:Y:S04]  /*23cf0*/  LDGSTS.E [R8+-0x7ae00], desc[UR8][R102.64], P4 ;  /* 0x8520000066087fae */ /* 0x000fe8000a121848 */
[----:B------:R-:W4:Y:S04]  /*23d00*/  LDL.64 R110, [R1+0x1160] ;  /* 0x00116000016e7983 */ /* 0x000f280000100a00 */
[----:B------:R-:W-:Y:S04]  /*23d10*/  LDGSTS.E [R5+-0x7aa00], desc[UR8][R118.64], P4 ;  /* 0x8560000076057fae */ /* 0x000fe8000a121848 */
[----:B------:R-:W4:Y:S04]  /*23d20*/  LDL.64 R102, [R1+0x11a0] ;  /* 0x0011a00001667983 */ /* 0x000f280000100a00 */
[----:B------:R-:W4:Y:S04]  /*23d30*/  LDL.64 R100, [R1+0x11e0] ;  /* 0x0011e00001647983 */ /* 0x000f280000100a00 */
[----:B------:R-:W-:Y:S04]  /*23d40*/  LDGSTS.E [R2+-0x7a600], desc[UR8][R134.64], P4 ;  /* 0x85a0000086027fae */ /* 0x000fe8000a121848 */
[----:B------:R-:W4:Y:S01]  /*23d50*/  LDL.64 R98, [R1+0x1220] ;  /* 0x0012200001627983 */ /* 0x000f220000100a00 */
[----:B------:R-:W-:-:S03]  /*23d60*/  VIADD R54, R54, 0x100000 ;  /* 0x0010000036367836 */ /* 0x000fc60000000000 */
[----:B------:R2:W-:Y:S04]  /*23d70*/  LDGSTS.E [R8+-0x7a200], desc[UR8][R150.64], P4 ;  /* 0x85e0000096087fae */ /* 0x0005e8000a121848 */
[----:B------:R-:W4:Y:S04]  /*23d80*/  LDL.64 R96, [R1+0x1260] ;  /* 0x0012600001607983 */ /* 0x000f280000100a00 */
[----:B------:R-:W-:Y:S04]  /*23d90*/  LDGSTS.E [R5+-0x79e00], desc[UR8][R166.64], P4 ;  /* 0x86200000a6057fae */ /* 0x000fe8000a121848 */
        /* <DEDUP_REMOVED lines=9> */
[----:B------:R1:W-:Y:S04]  /*23e30*/  LDGSTS.E [R4+-0x78a00], desc[UR8][R66.64], P4 ;  /* 0x8760000042047fae */ /* 0x0003e8000a121848 */
[----:B------:R-:W4:Y:S04]  /*23e40*/  LDL.64 R78, [R1+0x13e0] ;  /* 0x0013e000014e7983 */ /* 0x000f280000100a00 */
[----:B------:R-:W4:Y:S04]  /*23e50*/  LDL.64 R70, [R1+0x1420] ;  /* 0x0014200001467983 */ /* 0x000f280000100a00 */
[----:B------:R1:W-:Y:S04]  /*23e60*/  LDGSTS.E [R5+-0x78600], desc[UR8][R22.64], P4 ;  /* 0x87a0000016057fae */ /* 0x0003e8000a121848 */
[----:B------:R-:W4:Y:S04]  /*23e70*/  LDL.64 R68, [R1+0x1470] ;  /* 0x0014700001447983 */ /* 0x000f280000100a00 */
[----:B------:R-:W-:Y:S04]  /*23e80*/  LDGSTS.E [R54+-0x78200], desc[UR8][R10.64], P4 ;  /* 0x87e000000a367fae */ /* 0x000fe8000a121848 */
[----:B------:R-:W4:Y:S01]  /*23e90*/  LDL.64 R66, [R1+0x14b0] ;  /* 0x0014b00001427983 */ /* 0x000f220000100a00 */
[----:B--2---:R-:W-:-:S05]  /*23ea0*/  VIADD R8, R249, 0x100000 ;  /* 0x00100000f9087836 */ /* 0x004fca0000000000 */
[----:B---3--:R-:W-:Y:S04]  /*23eb0*/  LDGSTS.E [R8+-0x7fd80], desc[UR8][R64.64], P4 ;  /* 0x8028000040087fae */ /* 0x008fe8000a121848 */
[----:B------:R-:W2:Y:S01]  /*23ec0*/  LDL.64 R64, [R1+0x14f0] ;  /* 0x0014f00001407983 */ /* 0x000ea20000100a00 */
[C---:B-1----:R-:W-:Y:S01]  /*23ed0*/  IADD3 R4, R249.reuse, 0x100000, RZ ;  /* 0x00100000f9047810 */ /* 0x042fe20007ffe0ff */
[C---:B------:R-:W-:Y:S02]  /*23ee0*/  VIADD R2, R249.reuse, 0x100000 ;  /* 0x00100000f9027836 */ /* 0x040fe40000000000 */
[----:B------:R-:W-:Y:S02]  /*23ef0*/  VIADD R5, R249, 0x100000 ;  /* 0x00100000f9057836 */ /* 0x000fe40000000000 */
        /* <DEDUP_REMOVED lines=14> */
[----:B------:R-:W-:Y:S01]  /*23fe0*/  LDGSTS.E [R2+-0x7c180], desc[UR8][R66.64], P4 ;  /* 0x83e8000042027fae */ /* 0x000fe2000a121848 */
[----:B------:R-:W-:-:S04]  /*23ff0*/  IMAD.WIDE R152, R49, 0x4, R152 ;  /* 0x0000000431987825 */ /* 0x000fc800078e0298 */
[----:B------:R-:W-:-:S04]  /*24000*/  IMAD.WIDE R168, R49, 0x4, R168 ;  /* 0x0000000431a87825 */ /* 0x000fc800078e02a8 */
[----:B------:R-:W-:-:S04]  /*24010*/  IMAD.WIDE R184, R49, 0x4, R184 ;  /* 0x0000000431b87825 */ /* 0x000fc800078e02b8 */
[C---:B------:R-:W-:Y:S01]  /*24020*/  VIADD R9, R249.reuse, 0x100000 ;  /* 0x00100000f9097836 */ /* 0x040fe20000000000 */
[----:B--2---:R-:W-:Y:S04]  /*24030*/  LDGSTS.E [R8+-0x7bd80], desc[UR8][R64.64], P4 ;  /* 0x8428000040087fae */ /* 0x004fe8000a121848 */
[----:B------:R-:W-:Y:S04]  /*24040*/  LDGSTS.E [R5+-0x7b980], desc[UR8][R250.64], P4 ;  /* 0x84680000fa057fae */ /* 0x000fe8000a121848 */
[----:B------:R-:W-:Y:S04]  /*24050*/  LDGSTS.E [R4+-0x7b580], desc[UR8][R72.64], P4 ;  /* 0x84a8000048047fae */ /* 0x000fe8000a121848 */
[----:B------:R-:W-:Y:S04]  /*24060*/  LDGSTS.E [R2+-0x7b180], desc[UR8][R88.64], P4 ;  /* 0x84e8000058027fae */ /* 0x000fe8000a121848 */
[----:B------:R-:W2:Y:S04]  /*24070*/  LDL.LU.64 R250, [R1+0x1820] ;  /* 0x0018200001fa7983 */ /* 0x000ea80000300a00 */
[----:B------:R-:W3:Y:S04]  /*24080*/  LDL.64 R100, [R1+0x10e8] ;  /* 0x0010e80001647983 */ /* 0x000ee80000100a00 */
[----:B------:R-:W4:Y:S04]  /*24090*/  LDL.64 R98, [R1+0x1128] ;  /* 0x0011280001627983 */ /* 0x000f280000100a00 */
[----:B------:R-:W4:Y:S04]  /*240a0*/  LDL.64 R96, [R1+0x1168] ;  /* 0x0011680001607983 */ /* 0x000f280000100a00 */
[----:B------:R-:W4:Y:S04]  /*240b0*/  LDL.64 R94, [R1+0x11a8] ;  /* 0x0011a800015e7983 */ /* 0x000f280000100a00 */
        /* <DEDUP_REMOVED lines=19> */
[----:B------:R1:W-:Y:S04]  /*241f0*/  LDGSTS.E [R4+-0x78980], desc[UR8][R62.64], P4 ;  /* 0x876800003e047fae */ /* 0x0003e8000a121848 */
[----:B------:R-:W4:Y:S01]  /*24200*/  LDL.64 R64, [R1+0x1478] ;  /* 0x0014780001407983 */ /* 0x000f220000100a00 */
[----:B------:R-:W-:-:S03]  /*24210*/  IADD3 R249, R249, 0x100000, RZ ;  /* 0x00100000f9f97810 */ /* 0x000fc60007ffe0ff */
[----:B------:R1:W-:Y:S04]  /*24220*/  LDGSTS.E [R2+-0x78580], desc[UR8][R20.64], P4 ;  /* 0x87a8000014027fae */ /* 0x0003e8000a121848 */
[----:B------:R-:W4:Y:S04]  /*24230*/  LDL.64 R62, [R1+0x14b8] ;  /* 0x0014b800013e7983 */ /* 0x000f280000100a00 */
[----:B------:R-:W-:Y:S01]  /*24240*/  LDGSTS.E [R249+-0x78180], desc[UR8][R28.64], P4 ;  /* 0x87e800001cf97fae */ /* 0x000fe2000a121848 */
[----:B------:R-:W-:-:S04]  /*24250*/  IMAD.WIDE R154, R49, 0x4, R154 ;  /* 0x00000004319a7825 */ /* 0x000fc800078e029a */
[----:B------:R-:W-:-:S04]  /*24260*/  IMAD.WIDE R170, R49, 0x4, R170 ;  /* 0x0000000431aa7825 */ /* 0x000fc800078e02aa */
[----:B------:R-:W-:-:S04]  /*24270*/  IMAD.WIDE R186, R49, 0x4, R186 ;  /* 0x0000000431ba7825 */ /* 0x000fc800078e02ba */
[C---:B--2---:R-:W-:Y:S02]  /*24280*/  VIADD R5, R250.reuse, 0x100000 ;  /* 0x00100000fa057836 */ /* 0x044fe40000000000 */
[C---:B-1----:R-:W-:Y:S02]  /*24290*/  VIADD R4, R250.reuse, 0x100000 ;  /* 0x00100000fa047836 */ /* 0x042fe40000000000 */
[C---:B------:R-:W-:Y:S01]  /*242a0*/  VIADD R2, R250.reuse, 0x100000 ;  /* 0x00100000fa027836 */ /* 0x040fe20000000000 */
[----:B---3--:R-:W-:Y:S01]  /*242b0*/  LDGSTS.E [R5+-0x7fd00], desc[UR8][R100.64], P4 ;  /* 0x8030000064057fae */ /* 0x008fe2000a121848 */
[----:B------:R-:W-:-:S03]  /*242c0*/  IADD3 R8, R250, 0x100000, RZ ;  /* 0x00100000fa087810 */ /* 0x000fc60007ffe0ff */
        /* <DEDUP_REMOVED lines=17> */
[----:B------:R-:W-:-:S03]  /*243e0*/  VIADD R9, R250, 0x100000 ;  /* 0x00100000fa097836 */ /* 0x000fc60000000000 */
[----:B------:R-:W-:Y:S04]  /*243f0*/  LDGSTS.E [R2+-0x7b500], desc[UR8][R74.64], P4 ;  /* 0x84b000004a027fae */ /* 0x000fe8000a121848 */
[----:B------:R-:W2:Y:S04]  /*24400*/  LDL.LU.64 R188, [R1+0x1818] ;  /* 0x0018180001bc7983 */ /* 0x000ea80000300a00 */
[----:B------:R-:W3:Y:S04]  /*24410*/  LDL.64 R88, [R1+0x10f0] ;  /* 0x0010f00001587983 */ /* 0x000ee80000100a00 */
[----:B------:R-:W4:Y:S04]  /*24420*/  LDL.64 R86, [R1+0x1130] ;  /* 0x0011300001567983 */ /* 0x000f280000100a00 */
[----:B------:R-:W2:Y:S04]  /*24430*/  LDL.64 R84, [R1+0x1170] ;  /* 0x0011700001547983 */ /* 0x000ea80000100a00 */
[----:B------:R-:W-:Y:S04]  /*24440*/  LDGSTS.E [R8+-0x7b100], desc[UR8][R90.64], P4 ;  /* 0x84f000005a087fae */ /* 0x000fe8000a121848 */
        /* <DEDUP_REMOVED lines=19> */
[----:B------:R1:W-:Y:S04]  /*24580*/  LDGSTS.E [R2+-0x78900], desc[UR8][R56.64], P4 ;  /* 0x8770000038027fae */ /* 0x0003e8000a121848 */
[----:B------:R-:W2:Y:S01]  /*24590*/  LDL.64 R58, [R1+0x1430] ;  /* 0x00143000013a7983 */ /* 0x000ea20000100a00 */
[----:B------:R-:W-:-:S02]  /*245a0*/  VIADD R250, R250, 0x100000 ;  /* 0x00100000fafa7836 */ /* 0x000fc40000000000 */
[C---:B-1----:R-:W-:Y:S01]  /*245b0*/  VIADD R5, R251.reuse, 0x100000 ;  /* 0x00100000fb057836 */ /* 0x042fe20000000000 */
[----:B------:R1:W-:Y:S04]  /*245c0*/  LDGSTS.E [R4+-0x78500], desc[UR8][R32.64], P4 ;  /* 0x87b0000020047fae */ /* 0x0003e8000a121848 */
[----:B------:R-:W2:Y:S01]  /*245d0*/  LDL.64 R56, [R1+0x1480] ;  /* 0x0014800001387983 */ /* 0x000ea20000100a00 */
[C---:B------:R-:W-:Y:S01]  /*245e0*/  IADD3 R2, R251.reuse, 0x100000, RZ ;  /* 0x00100000fb027810 */ /* 0x040fe20007ffe0ff */
[C---:B------:R-:W-:Y:S02]  /*245f0*/  VIADD R8, R251.reuse, 0x100000 ;  /* 0x00100000fb087836 */ /* 0x040fe40000000000 */
[----:B------:R2:W-:Y:S01]  /*24600*/  LDGSTS.E [R250+-0x78100], desc[UR8][R26.64], P4 ;  /* 0x87f000001afa7fae */ /* 0x0005e2000a121848 */
[----:B-1----:R-:W-:-:S02]  /*24610*/  VIADD R4, R251, 0x100000 ;  /* 0x00100000fb047836 */ /* 0x002fc40000000000 */
[----:B------:R-:W-:-:S04]  /*24620*/  IMAD.WIDE R156, R49, 0x4, R156 ;  /* 0x00000004319c7825 */ /* 0x000fc800078e029c */
[----:B------:R-:W-:-:S04]  /*24630*/  IMAD.WIDE R172, R49, 0x4, R172 ;  /* 0x0000000431ac7825 */ /* 0x000fc800078e02ac */
[----:B------:R-:W-:-:S04]  /*24640*/  IMAD.WIDE R190, R49, 0x4, R190 ;  /* 0x0000000431be7825 */ /* 0x000fc800078e02be */
[C---:B------:R-:W-:Y:S01]  /*24650*/  VIADD R9, R251.reuse, 0x100000 ;  /* 0x00100000fb097836 */ /* 0x040fe20000000000 */
[----:B---3--:R-:W-:Y:S04]  /*24660*/  LDGSTS.E [R5+-0x7fc80], desc[UR8][R88.64], P4 ;  /* 0x8038000058057fae */ /* 0x008fe8000a121848 */
        /* <DEDUP_REMOVED lines=13> */
[----:B------:R1:W-:Y:S04]  /*24740*/  LDGSTS.E [R4+-0x7c480], desc[UR8][R56.64], P4 ;  /* 0x83b8000038047fae */ /* 0x0003e8000a121848 */
[----:B------:R-:W-:Y:S04]  /*24750*/  LDGSTS.E [R2+-0x7c080], desc[UR8][R188.64], P4 ;  /* 0x83f80000bc027fae */ /* 0x000fe8000a121848 */
[----:B------:R-:W-:Y:S04]  /*24760*/  LDGSTS.E [R5+-0x7bc80], desc[UR8][R6.64], P4 ;  /* 0x8438000006057fae */ /* 0x000fe8000a121848 */
[----:B------:R2:W-:Y:S04]  /*24770*/  LDGSTS.E [R4+-0x7b880], desc[UR8][R60.64], P4 ;  /* 0x847800003c047fae */ /* 0x0005e8000a121848 */
        /* <DEDUP_REMOVED lines=8> */
[----:B------:R1:W5:Y:S04]  /*24800*/  LDL.LU R188, [R1+0x1810] ;  /* 0x0018100001bc7983 */ /* 0x0003680000300800 */
[----:B------:R1:W-:Y:S04]  /*24810*/  LDGSTS.E [R9+-0x79480], desc[UR8][R206.64], P4 ;  /* 0x86b80000ce097fae */ /* 0x0003e8000a121848 */
[----:B------:R1:W5:Y:S04]  /*24820*/  LDL.LU.64 R6, [R1+0x1808] ;  /* 0x0018080001067983 */ /* 0x0003680000300a00 */
[----:B------:R1:W-:Y:S04]  /*24830*/  LDGSTS.E [R8+-0x79080], desc[UR8][R222.64], P4 ;  /* 0x86f80000de087fae */ /* 0x0003e8000a121848 */
[----:B------:R1:W-:Y:S04]  /*24840*/  LDGSTS.E [R5+-0x78c80], desc[UR8][R238.64], P4 ;  /* 0x87380000ee057fae */ /* 0x0003e8000a121848 */
[----:B------:R1:W-:Y:S04]  /*24850*/  LDGSTS.E [R2+-0x78880], desc[UR8][R246.64], P4 ;  /* 0x87780000f6027fae */ /* 0x0003e8000a121848 */
[----:B------:R-:W2:Y:S04]  /*24860*/  LDL.64 R8, [R1+0x1778] ;  /* 0x0017780001087983 */ /* 0x000ea80000100a00 */
[----:B--2---:R2:W-:Y:S04]  /*24870*/  LDGSTS.E [R4+-0x78480], desc[UR8][R8.64], P4 ;  /* 0x87b8000008047fae */ /* 0x0045e8000a121848 */
[----:B------:R-:W3:Y:S04]  /*24880*/  LDL.64 R4, [R1+0x1760] ;  /* 0x0017600001047983 */ /* 0x000ee80000100a00 */
[----:B------:R2:W-:Y:S04]  /*24890*/  STL [R1+0x400], RZ ;  /* 0x000400ff01007387 */ /* 0x0005e80000100800 */
        /* <DEDUP_REMOVED lines=255> */
[----:B------:R2:W-:Y:S04]  /*25890*/  STL [R1], RZ ;  /* 0x000000ff01007387 */ /* 0x0005e80000100800 */
        /* <DEDUP_REMOVED lines=116> */
[----:B------:R2:W-:Y:S01]  /*25fe0*/  STL [R1+0x1d4], RZ ;  /* 0x0001d4ff01007387 */ /* 0x0005e20000100800 */
[----:B------:R-:W-:-:S03]  /*25ff0*/  IADD3 R251, R251, 0x100000, RZ ;  /* 0x00100000fbfb7810 */ /* 0x000fc60007ffe0ff */
        /* <DEDUP_REMOVED lines=8> */
[----:B---3--:R2:W-:Y:S04]  /*26080*/  LDGSTS.E [R251+-0x78080], desc[UR8][R4.64], P4 ;  /* 0x87f8000004fb7fae */ /* 0x0085e8000a121848 */
[----:B------:R2:W-:Y:S04]  /*26090*/  STL [R1+0x1f8], RZ ;  /* 0x0001f8ff01007387 */ /* 0x0005e80000100800 */
[----:B------:R2:W-:Y:S04]  /*260a0*/  STL [R1+0x1fc], RZ ;  /* 0x0001fcff01007387 */ /* 0x0005e80000100800 */
[----:B------:R-:W0:Y:S01]  /*260b0*/  LDGDEPBAR ;  /* 0x00000000000079af */ /* 0x000e220000000000 */
[----:B------:R-:W-:-:S02]  /*260c0*/  CS2R R24, SRZ ;  /* 0x0000000000187805 */ /* 0x000fc4000001ff00 */
[----:B------:R-:W-:Y:S02]  /*260d0*/  CS2R R26, SRZ ;  /* 0x00000000001a7805 */ /* 0x000fe4000001ff00 */
[----:B------:R-:W-:Y:S02]  /*260e0*/  CS2R R28, SRZ ;  /* 0x00000000001c7805 */ /* 0x000fe4000001ff00 */
[----:B------:R-:W-:Y:S02]  /*260f0*/  CS2R R30, SRZ ;  /* 0x00000000001e7805 */ /* 0x000fe4000001ff00 */
[----:B------:R-:W-:Y:S02]  /*26100*/  CS2R R32, SRZ ;  /* 0x0000000000207805 */ /* 0x000fe4000001ff00 */
[----:B------:R-:W-:Y:S02]  /*26110*/  CS2R R34, SRZ ;  /* 0x0000000000227805 */ /* 0x000fe4000001ff00 */
        /* <DEDUP_REMOVED lines=10> */
[----:B-1----:R-:W-:Y:S02]  /*261c0*/  CS2R R56, SRZ ;  /* 0x0000000000387805 */ /* 0x002fe4000001ff00 */
[----:B------:R-:W-:Y:S01]  /*261d0*/  CS2R R58, SRZ ;  /* 0x00000000003a7805 */ /* 0x000fe2000001ff00 */
[----:B------:R-:W-:Y:S01]  /*261e0*/  IMAD.MOV.U32 R60, RZ, RZ, RZ ;  /* 0x000000ffff3c7224 */ /* 0x000fe200078e00ff */
[----:B------:R-:W-:-:S06]  /*261f0*/  UISETP.GE.AND UP0, UPT, UR6, 0x80, UPT ;  /* 0x000000800600788c */ /* 0x000fcc000bf06270 */
[----:B------:R-:W-:Y:S01]  /*26200*/  PLOP3.LUT P0, PT, PT, PT, UP0, 0x40, 0x0 ;  /* 0x000000000000781c */ /* 0x000fe20003f0e808 */
[----:B------:R-:W-:Y:S01]  /*26210*/  IMAD.MOV.U32 R61, RZ, RZ, RZ ;  /* 0x000000ffff3d7224 */ /* 0x000fe200078e00ff */
        /* <DEDUP_REMOVED lines=15> */
[----:B----4-:R-:W-:Y:S02]  /*26310*/  CS2R R92, SRZ ;  /* 0x00000000005c7805 */ /* 0x010fe4000001ff00 */
        /* <DEDUP_REMOVED lines=28> */
[----:B------:R-:W-:Y:S01]  /*264e0*/  CS2R R150, SRZ ;  /* 0x0000000000967805 */ /* 0x000fe2000001ff00 */
[----:B--2---:R-:W-:Y:S06]  /*264f0*/  @P0 BRA `(.L_x_0) ;  /* 0x0000020800f00947 */ /* 0x004fec0003800000 */
[----:B------:R-:W2:Y:S04]  /*26500*/  LDL.LU.64 R194, [R1+0x10a8] ;  /* 0x0010a80001c27983 */ /* 0x000ea80000300a00 */
        /* <DEDUP_REMOVED lines=13> */
[----:B------:R-:W4:Y:S01]  /*265e0*/  LDL.LU.64 R222, [R1+0xbe8] ;  /* 0x000be80001de7983 */ /* 0x000f220000300a00 */
[----:B--2---:R-:W-:Y:S01]  /*265f0*/  IMAD.MOV.U32 R193, RZ, RZ, R194 ;  /* 0x000000ffffc17224 */ /* 0x004fe200078e00c2 */
[----:B------:R-:W-:Y:S01]  /*26600*/  MOV R192, R195 ;  /* 0x000000c300c07202 */ /* 0x000fe20000000f00 */
[----:B---3--:R-:W-:-:S02]  /*26610*/  IMAD.MOV.U32 R195, RZ, RZ, R196 ;  /* 0x000000ffffc37224 */ /* 0x008fc400078e00c4 */
[----:B------:R-:W-:Y:S02]  /*26620*/  IMAD.MOV.U32 R194, RZ, RZ, R197 ;  /* 0x000000ffffc27224 */ /* 0x000fe400078e00c5 */
[----:B----4-:R-:W-:Y:S01]  /*26630*/  IMAD.MOV.U32 R197, RZ, RZ, R198 ;  /* 0x000000ffffc57224 */ /* 0x010fe200078e00c6 */
[----:B------:R-:W-:Y:S01]  /*26640*/  MOV R196, R199 ;  /* 0x000000c700c47202 */ /* 0x000fe20000000f00 */
[----:B------:R-:W-:Y:S02]  /*26650*/  IMAD.MOV.U32 R199, RZ, RZ, R200 ;  /* 0x000000ffffc77224 */ /* 0x000fe400078e00c8 */
[----:B------:R-:W-:Y:S02]  /*26660*/  IMAD.MOV.U32 R198, RZ, RZ, R201 ;  /* 0x000000ffffc67224 */ /* 0x000fe400078e00c9 */
[----:B------:R-:W-:Y:S01]  /*26670*/  IMAD.MOV.U32 R201, RZ, RZ, R246 ;  /* 0x000000ffffc97224 */ /* 0x000fe200078e00f6 */
[----:B------:R-:W-:Y:S02]  /*26680*/  MOV R200, R247 ;  /* 0x000000f700c87202 */ /* 0x000fe40000000f00 */
[----:B------:R-:W2:Y:S01]  /*26690*/  LDL.LU.64 R246, [R1+0xbe0] ;  /* 0x000be00001f67983 */ /* 0x000ea20000300a00 */
[----:B------:R-:W-:-:S02]  /*266a0*/  IMAD.MOV.U32 R203, RZ, RZ, R204 ;  /* 0x000000ffffcb7224 */ /* 0x000fc400078e00cc */
[----:B------:R-:W-:Y:S01]  /*266b0*/  IMAD.MOV.U32 R202, RZ, RZ, R205 ;  /* 0x000000ffffca7224 */ /* 0x000fe200078e00cd */
[----:B------:R-:W3:Y:S01]  /*266c0*/  LDL.LU.64 R226, [R1+0xbd8] ;  /* 0x000bd80001e27983 */ /* 0x000ee20000300a00 */
[----:B------:R-:W-:Y:S01]  /*266d0*/  IMAD.MOV.U32 R205, RZ, RZ, R206 ;  /* 0x000000ffffcd7224 */ /* 0x000fe200078e00ce */
[----:B------:R-:W-:Y:S02]  /*266e0*/  MOV R204, R207 ;  /* 0x000000cf00cc7202 */ /* 0x000fe40000000f00 */
[----:B------:R-:W4:Y:S01]  /*266f0*/  LDL.LU.64 R228, [R1+0xbd0] ;  /* 0x000bd00001e47983 */ /* 0x000f220000300a00 */
[----:B------:R-:W-:Y:S02]  /*26700*/  IMAD.MOV.U32 R207, RZ, RZ, R208 ;  /* 0x000000ffffcf7224 */ /* 0x000fe400078e00d0 */
[----:B------:R-:W-:Y:S01]  /*26710*/  IMAD.MOV.U32 R206, RZ, RZ, R209 ;  /* 0x000000ffffce7224 */ /* 0x000fe200078e00d1 */
[----:B------:R-:W4:Y:S01]  /*26720*/  LDL.LU.64 R230, [R1+0xbc8] ;  /* 0x000bc80001e67983 */ /* 0x000f220000300a00 */
[----:B------:R-:W-:Y:S01]  /*26730*/  IMAD.MOV.U32 R209, RZ, RZ, R210 ;  /* 0x000000ffffd17224 */ /* 0x000fe200078e00d2 */
[----:B------:R-:W-:-:S02]  /*26740*/  MOV R208, R211 ;  /* 0x000000d300d07202 */ /* 0x000fc40000000f00 */
[----:B------:R-:W4:Y:S01]  /*26750*/  LDL.LU.64 R232, [R1+0xbc0] ;  /* 0x000bc00001e87983 */ /* 0x000f220000300a00 */
[----:B------:R-:W-:Y:S02]  /*26760*/  IMAD.MOV.U32 R211, RZ, RZ, R212 ;  /* 0x000000ffffd37224 */ /* 0x000fe400078e00d4 */
[----:B------:R-:W-:Y:S01]  /*26770*/  IMAD.MOV.U32 R210, RZ, RZ, R213 ;  /* 0x000000ffffd27224 */ /* 0x000fe200078e00d5 */
[----:B------:R-:W4:Y:S01]  /*26780*/  LDL.LU.64 R234, [R1+0xbb8] ;  /* 0x000bb80001ea7983 */ /* 0x000f220000300a00 */
        /* <DEDUP_REMOVED lines=15> */
[----:B--2---:R-:W-:Y:S02]  /*26880*/  IMAD.MOV.U32 R223, RZ, RZ, R246 ;  /* 0x000000ffffdf7224 */ /* 0x004fe400078e00f6 */
[----:B------:R-:W-:-:S02]  /*26890*/  IMAD.MOV.U32 R222, RZ, RZ, R247 ;  /* 0x000000ffffde7224 */ /* 0x000fc400078e00f7 */
        /* <DEDUP_REMOVED lines=13> */
[----:B---3--:R-:W-:Y:S01]  /*26970*/  IMAD.MOV.U32 R225, RZ, RZ, R226 ;  /* 0x000000ffffe17224 */ /* 0x008fe200078e00e2 */
[----:B------:R-:W-:Y:S01]  /*26980*/  MOV R224, R227 ;  /* 0x000000e300e07202 */ /* 0x000fe20000000f00 */
[----:B----4-:R-:W-:Y:S01]  /*26990*/  IMAD.MOV.U32 R227, RZ, RZ, R228 ;  /* 0x000000ffffe37224 */ /* 0x010fe200078e00e4 */
[----:B------:R-:W-:Y:S01]  /*269a0*/  MOV R228, R231 ;  /* 0x000000e700e47202 */ /* 0x000fe20000000f00 */
[----:B------:R-:W-:Y:S01]  /*269b0*/  IMAD.MOV.U32 R226, RZ, RZ, R229 ;  /* 0x000000ffffe27224 */ /* 0x000fe200078e00e5 */
[----:B------:R-:W3:Y:S01]  /*269c0*/  LDL.LU.64 R142, [R1+0xb20] ;  /* 0x000b2000018e7983 */ /* 0x000ee20000300a00 */
[----:B------:R-:W-:-:S02]  /*269d0*/  IMAD.MOV.U32 R229, RZ, RZ, R230 ;  /* 0x000000ffffe57224 */ /* 0x000fc400078e00e6 */
[----:B------:R-:W-:Y:S01]  /*269e0*/  IMAD.MOV.U32 R231, RZ, RZ, R232 ;  /* 0x000000ffffe77224 */ /* 0x000fe200078e00e8 */
[----:B------:R-:W-:Y:S01]  /*269f0*/  MOV R232, R235 ;  /* 0x000000eb00e87202 */ /* 0x000fe20000000f00 */
[----:B------:R-:W-:Y:S02]  /*26a00*/  IMAD.MOV.U32 R230, RZ, RZ, R233 ;  /* 0x000000ffffe67224 */ /* 0x000fe400078e00e9 */
[----:B------:R-:W-:Y:S02]  /*26a10*/  IMAD.MOV.U32 R233, RZ, RZ, R234 ;  /* 0x000000ffffe97224 */ /* 0x000fe400078e00ea */
[----:B------:R-:W-:Y:S01]  /*26a20*/  IMAD.MOV.U32 R235, RZ, RZ, R236 ;  /* 0x000000ffffeb7224 */ /* 0x000fe200078e00ec */
[----:B------:R-:W-:Y:S01]  /*26a30*/  MOV R236, R239 ;  /* 0x000000ef00ec7202 */ /* 0x000fe20000000f00 */
[----:B------:R-:W-:Y:S02]  /*26a40*/  IMAD.MOV.U32 R234, RZ, RZ, R237 ;  /* 0x000000ffffea7224 */ /* 0x000fe400078e00ed */
[----:B------:R-:W-:-:S02]  /*26a50*/  IMAD.MOV.U32 R237, RZ, RZ, R238 ;  /* 0x000000ffffed7224 */ /* 0x000fc400078e00ee */
[----:B------:R-:W-:Y:S01]  /*26a60*/  IMAD.MOV.U32 R239, RZ, RZ, R240 ;  /* 0x000000ffffef7224 */ /* 0x000fe200078e00f0 */
[----:B------:R-:W-:Y:S01]  /*26a70*/  MOV R240, R243 ;  /* 0x000000f300f07202 */ /* 0x000fe20000000f00 */
[----:B------:R-:W-:Y:S02]  /*26a80*/  IMAD.MOV.U32 R238, RZ, RZ, R241 ;  /* 0x000000ffffee7224 */ /* 0x000fe400078e00f1 */
[----:B------:R-:W-:Y:S02]  /*26a90*/  IMAD.MOV.U32 R241, RZ, RZ, R242 ;  /* 0x000000fffff17224 */ /* 0x000fe400078e00f2 */
[----:B------:R-:W-:Y:S02]  /*26aa0*/  IMAD.MOV.U32 R243, RZ, RZ, R244 ;  /* 0x000000fffff37224 */ /* 0x000fe400078e00f4 */
[----:B------:R-:W-:Y:S02]  /*26ab0*/  IMAD.MOV.U32 R242, RZ, RZ, R245 ;  /* 0x000000fffff27224 */ /* 0x000fe400078e00f5 */
[----:B--2---:R-:W-:Y:S01]  /*26ac0*/  IMAD.MOV.U32 R245, RZ, RZ, R246 ;  /* 0x000000fffff57224 */ /* 0x004fe200078e00f6 */
[----:B------:R-:W-:Y:S01]  /*26ad0*/  MOV R244, R247 ;  /* 0x000000f700f47202 */ /* 0x000fe20000000f00 */
[----:B------:R-:W-:-:S02]  /*26ae0*/  IMAD.MOV.U32 R247, RZ, RZ, R248 ;  /* 0x000000fffff77224 */ /* 0x000fc400078e00f8 */
[----:B------:R-:W-:Y:S02]  /*26af0*/  IMAD.MOV.U32 R246, RZ, RZ, R249 ;  /* 0x000000fffff67224 */ /* 0x000fe400078e00f9 */
[----:B------:R-:W-:Y:S01]  /*26b00*/  IMAD.MOV.U32 R249, RZ, RZ, R250 ;  /* 0x000000fffff97224 */ /* 0x000fe200078e00fa */
[----:B------:R-:W-:Y:S01]  /*26b10*/  MOV R248, R251 ;  /* 0x000000fb00f87202 */ /* 0x000fe20000000f00 */
[----:B------:R-:W-:Y:S02]  /*26b20*/  IMAD.MOV.U32 R251, RZ, RZ, R144 ;  /* 0x000000fffffb7224 */ /* 0x000fe400078e0090 */
[----:B------:R-:W-:Y:S02]  /*26b30*/  IMAD.MOV.U32 R250, RZ, RZ, R145 ;  /* 0x000000fffffa7224 */ /* 0x000fe400078e0091 */
[----:B------:R-:W2:Y:S01]  /*26b40*/  LDL.LU.64 R144, [R1+0xb18] ;  /* 0x000b180001907983 */ /* 0x000ea20000300a00 */
[----:B------:R-:W-:-:S03]  /*26b50*/  IMAD.MOV.U32 R252, RZ, RZ, R147 ;  /* 0x000000fffffc7224 */ /* 0x000fc600078e0093 */
[----:B------:R1:W-:Y:S01]  /*26b60*/  STL [R1+0x600], R146 ;  /* 0x0006009201007387 */ /* 0x0003e20000100800 */
[----:B------:R-:W-:-:S03]  /*26b70*/  MOV R2, R149 ;  /* 0x0000009500027202 */ /* 0x000fc60000000f00 */
[----:B-1----:R-:W4:Y:S04]  /*26b80*/  LDL.LU.64 R146, [R1+0xb10] ;  /* 0x000b100001927983 */ /* 0x002f280000300a00 */
[----:B------:R1:W-:Y:S04]  /*26b90*/  STL [R1+0x608], R148 ;  /* 0x0006089401007387 */ /* 0x0003e80000100800 */
[----:B-1----:R-:W4:Y:S04]  /*26ba0*/  LDL.LU.64 R148, [R1+0xb08] ;  /* 0x000b080001947983 */ /* 0x002f280000300a00 */
[----:B------:R1:W-:Y:S04]  /*26bb0*/  STL [R1+0x604], R2 ;  /* 0x0006040201007387 */ /* 0x0003e80000100800 */
[----:B------:R3:W-:Y:S01]  /*26bc0*/  STL [R1+0x610], R136 ;  /* 0x0006108801007387 */ /* 0x0007e20000100800 */
[----:B-1----:R-:W-:-:S03]  /*26bd0*/  IMAD.MOV.U32 R2, RZ, RZ, R137 ;  /* 0x000000ffff027224 */ /* 0x002fc600078e0089 */
[----:B---3--:R-:W3:Y:S04]  /*26be0*/  LDL.LU.64 R136, [R1+0xb00] ;  /* 0x000b000001887983 */ /* 0x008ee80000300a00 */
[----:B------:R1:W-:Y:S04]  /*26bf0*/  STL [R1+0x60c], R2 ;  /* 0x00060c0201007387 */ /* 0x0003e80000100800 */
[----:B------:R1:W-:Y:S02]  /*26c00*/  STL [R1+0x618], R150 ;  /* 0x0006189601007387 */ /* 0x0003e40000100800 */
[----:B-1----:R-:W-:-:S02]  /*26c10*/  IMAD.MOV.U32 R2, RZ, RZ, R151 ;  /* 0x000000ffff027224 */ /* 0x002fc400078e0097 */
[----:B------:R-:W3:Y:S04]  /*26c20*/  LDL.LU.64 R150, [R1+0xaf8] ;  /* 0x000af80001967983 */ /* 0x000ee80000300a00 */
[----:B------:R1:W-:Y:S04]  /*26c30*/  STL [R1+0x614], R2 ;  /* 0x0006140201007387 */ /* 0x0003e80000100800 */
[----:B------:R1:W-:Y:S02]  /*26c40*/  STL [R1+0x620], R130 ;  /* 0x0006208201007387 */ /* 0x0003e40000100800 */
[----:B-1----:R-:W-:-:S02]  /*26c50*/  IMAD.MOV.U32 R2, RZ, RZ, R131 ;  /* 0x000000ffff027224 */ /* 0x002fc400078e0083 */
[----:B------:R-:W3:Y:S04]  /*26c60*/  LDL.LU.64 R130, [R1+0xaf0] ;  /* 0x000af00001827983 */ /* 0x000ee80000300a00 */
[----:B------:R1:W-:Y:S04]  /*26c70*/  STL [R1+0x61c], R2 ;  /* 0x00061c0201007387 */ /* 0x0003e80000100800 */
[----:B------:R1:W-:Y:S02]  /*26c80*/  STL [R1+0x628], R138 ;  /* 0x0006288a01007387 */ /* 0x0003e40000100800 */
[----:B-1----:R-:W-:-:S02]  /*26c90*/  MOV R2, R139 ;  /* 0x0000008b00027202 */ /* 0x002fc40000000f00 */
[----:B------:R-:W3:Y:S04]  /*26ca0*/  LDL.LU.64 R138, [R1+0xae8] ;  /* 0x000ae800018a7983 */ /* 0x000ee80000300a00 */
        /* <DEDUP_REMOVED lines=17> */
[----:B--2---:R2:W-:Y:S01]  /*26dc0*/  STL [R1+0x650], R144 ;  /* 0x0006509001007387 */ /* 0x0045e20000100800 */
[----:B-1----:R-:W-:-:S03]  /*26dd0*/  IMAD.MOV.U32 R2, RZ, RZ, R145 ;  /* 0x000000ffff027224 */ /* 0x002fc600078e0091 */
[----:B--2---:R-:W2:Y:S04]  /*26de0*/  LDL.LU.64 R144, [R1+0xac0] ;  /* 0x000ac00001907983 */ /* 0x004ea80000300a00 */
[----:B------:R1:W-:Y:S04]  /*26df0*/  STL [R1+0x64c], R2 ;  /* 0x00064c0201007387 */ /* 0x0003e80000100800 */
[----:B----4-:R4:W-:Y:S01]  /*26e00*/  STL [R1+0x658], R146 ;  /* 0x0006589201007387 */ /* 0x0109e20000100800 */
[----:B-1----:R-:W-:-:S03]  /*26e10*/  IMAD.MOV.U32 R2, RZ, RZ, R147 ;  /* 0x000000ffff027224 */ /* 0x002fc600078e0093 */
[----:B----4-:R-:W4:Y:S04]  /*26e20*/  LDL.LU.64 R146, [R1+0xab8] ;  /* 0x000ab80001927983 */ /* 0x010f280000300a00 */
[----:B------:R1:W-:Y:S04]  /*26e30*/  STL [R1+0x654], R2 ;  /* 0x0006540201007387 */ /* 0x0003e80000100800 */
[----:B------:R1:W-:Y:S02]  /*26e40*/  STL [R1+0x660], R148 ;  /* 0x0006609401007387 */ /* 0x0003e40000100800 */
[----:B-1----:R-:W-:-:S02]  /*26e50*/  IMAD.MOV.U32 R2, RZ, RZ, R149 ;  /* 0x000000ffff027224 */ /* 0x002fc400078e0095 */
[----:B------:R-:W4:Y:S04]  /*26e60*/  LDL.LU.64 R148, [R1+0xab0] ;  /* 0x000ab00001947983 */ /* 0x000f280000300a00 */
[----:B------:R1:W-:Y:S04]  /*26e70*/  STL [R1+0x65c], R2 ;  /* 0x00065c0201007387 */ /* 0x0003e80000100800 */
[----:B---3--:R3:W-:Y:S01]  /*26e80*/  STL [R1+0x668], R136 ;  /* 0x0006688801007387 */ /* 0x0087e20000100800 */
[----:B-1----:R-:W-:-:S03]  /*26e90*/  MOV R2, R137 ;  /* 0x0000008900027202 */ /* 0x002fc60000000f00 */
        /* <DEDUP_REMOVED lines=30> */
[----:B--2---:R2:W-:Y:S01]  /*27080*/  STL [R1+0x6a8], R144 ;  /* 0x0006a89001007387 */ /* 0x0045e20000100800 */
[----:B-1----:R-:W-:-:S03]  /*27090*/  MOV R2, R145 ;  /* 0x0000009100027202 */ /* 0x002fc60000000f00 */
        /* <DEDUP_REMOVED lines=11> */
[----:B-1----:R-:W-:-:S03]  /*27150*/  IMAD.MOV.U32 R2, RZ, RZ, R137 ;  /* 0x000000ffff027224 */ /* 0x002fc600078e0089 */
[----:B---3--:R-:W3:Y:S04]  /*27160*/  LDL.LU.64 R136, [R1+0xa50] ;  /* 0x000a500001887983 */ /* 0x008ee80000300a00 */
        /* <DEDUP_REMOVED lines=30> */
[----:B-1----:R-:W-:-:S03]  /*27350*/  IMAD.MOV.U32 R2, RZ, RZ, R145 ;  /* 0x000000ffff027224 */ /* 0x002fc600078e0091 */
[----:B--2---:R-:W2:Y:S04]  /*27360*/  LDL.LU.64 R144, [R1+0xa10] ;  /* 0x000a100001907983 */ /* 0x004ea80000300a00 */
[----:B------:R1:W-:Y:S04]  /*27370*/  STL [R1+0x6fc], R2 ;  /* 0x0006fc0201007387 */ /* 0x0003e80000100800 */
[----:B----4-:R4:W-:Y:S01]  /*27380*/  STL [R1+0x708], R146 ;  /* 0x0007089201007387 */ /* 0x0109e20000100800 */
[----:B-1----:R-:W-:-:S03]  /*27390*/  MOV R2, R147 ;  /* 0x0000009300027202 */ /* 0x002fc60000000f00 */
        /* <DEDUP_REMOVED lines=47> */
[----:B-1----:R-:W-:-:S02]  /*27690*/  MOV R2, R149 ;  /* 0x0000009500027202 */ /* 0x002fc40000000f00 */
        /* <DEDUP_REMOVED lines=1214> */
[----:B------:R-:W-:Y:S04]  /*2c280*/  STL [R1+0x10e8], R134 ;  /* 0x0010e88601007387 */ /* 0x000fe80000100800 */
[----:B------:R-:W3:Y:S01]  /*2c290*/  LDL.LU.64 R128, [R1+0x14f8] ;  /* 0x0014f80001807983 */ /* 0x000ee20000300a00 */
[----:B-1----:R-:W-:-:S05]  /*2c2a0*/  MOV R2, R135 ;  /* 0x0000008700027202 */ /* 0x002fca0000000f00 */
[----:B------:R1:W-:Y:S04]  /*2c2b0*/  STL [R1+0x10e4], R2 ;  /* 0x0010e40201007387 */ /* 0x0003e80000100800 */
[----:B------:R1:W-:Y:S02]  /*2c2c0*/  STL [R1+0x10f0], R142 ;  /* 0x0010f08e01007387 */ /* 0x0003e40000100800 */
[----:B-1----:R-:W-:Y:S02]  /*2c2d0*/  IMAD.MOV.U32 R2, RZ, RZ, R143 ;  /* 0x000000ffff027224 */ /* 0x002fe400078e008f */
        /* <DEDUP_REMOVED lines=14> */
[----:B---3--:R-:W-:Y:S04]  /*2c3c0*/  STL [R1+0x1110], R136 ;  /* 0x0011108801007387 */ /* 0x008fe80000100800 */
[----:B------:R-:W3:Y:S01]  /*2c3d0*/  LDL.LU.64 R134, [R1+0x1520] ;  /* 0x0015200001867983 */ /* 0x000ee20000300a00 */
[----:B-1----:R-:W-:-:S05]  /*2c3e0*/  IMAD.MOV.U32 R2, RZ, RZ, R137 ;  /* 0x000000ffff027224 */ /* 0x002fca00078e0089 */
[----:B------:R1:W-:Y:S02]  /*2c3f0*/  STL [R1+0x110c], R2 ;  /* 0x00110c0201007387 */ /* 0x0003e40000100800 */
[----:B-1----:R-:W-:Y:S02]  /*2c400*/  IMAD.MOV.U32 R2, RZ, RZ, R151 ;  /* 0x000000ffff027224 */ /* 0x002fe400078e0097 */
[----:B------:R1:W-:Y:S04]  /*2c410*/  STL [R1+0x1118], R150 ;  /* 0x0011189601007387 */ /* 0x0003e80000100800 */
[----:B-1----:R-:W3:Y:S04]  /*2c420*/  LDL.LU.64 R150, [R1+0x1528] ;  /* 0x0015280001967983 */ /* 0x002ee80000300a00 */
[----:B------:R1:W-:Y:S04]  /*2c430*/  STL [R1+0x1114], R2 ;  /* 0x0011140201007387 */ /* 0x0003e80000100800 */
[----:B------:R1:W-:Y:S04]  /*2c440*/  STL [R1+0x1120], R130 ;  /* 0x0011208201007387 */ /* 0x0003e80000100800 */
[----:B------:R-:W3:Y:S01]  /*2c450*/  LDL.LU.64 R136, [R1+0x1530] ;  /* 0x0015300001887983 */ /* 0x000ee20000300a00 */
[----:B-1----:R-:W-:-:S03]  /*2c460*/  IMAD.MOV.U32 R2, RZ, RZ, R131 ;  /* 0x000000ffff027224 */ /* 0x002fc600078e0083 */
[----:B------:R-:W-:Y:S04]  /*2c470*/  STL [R1+0x1128], R138 ;  /* 0x0011288a01007387 */ /* 0x000fe80000100800 */
[----:B------:R1:W-:Y:S04]  /*2c480*/  STL [R1+0x111c], R2 ;  /* 0x00111c0201007387 */ /* 0x0003e80000100800 */
[----:B------:R-:W3:Y:S01]  /*2c490*/  LDL.LU.64 R130, [R1+0x1538] ;  /* 0x0015380001827983 */ /* 0x000ee20000300a00 */
[----:B-1----:R-:W-:-:S03]  /*2c4a0*/  MOV R2, R139 ;  /* 0x0000008b00027202 */ /* 0x002fc60000000f00 */
[----:B------:R-:W-:Y:S04]  /*2c4b0*/  STL [R1+0x1130], R140 ;  /* 0x0011308c01007387 */ /* 0x000fe80000100800 */
[----:B------:R1:W-:Y:S04]  /*2c4c0*/  STL [R1+0x1124], R2 ;  /* 0x0011240201007387 */ /* 0x0003e80000100800 */
[----:B------:R-:W3:Y:S01]  /*2c4d0*/  LDL.LU.64 R138, [R1+0x1540] ;  /* 0x00154000018a7983 */ /* 0x000ee20000300a00 */
[----:B-1----:R-:W-:-:S03]  /*2c4e0*/  IMAD.MOV.U32 R2, RZ, RZ, R141 ;  /* 0x000000ffff027224 */ /* 0x002fc600078e008d */
        /* <DEDUP_REMOVED lines=9> */
[----:B------:R1:W-:Y:S02]  /*2c580*/  STL [R1+0x113c], R2 ;  /* 0x00113c0201007387 */ /* 0x0003e40000100800 */
[----:B-1----:R-:W-:Y:S02]  /*2c590*/  MOV R2, R143 ;  /* 0x0000008f00027202 */ /* 0x002fe40000000f00 */
        /* <DEDUP_REMOVED lines=38> */
[----:B------:R-:W3:Y:S04]  /*2c800*/  LDL.LU.64 R140, [R1+0x15a0] ;  /* 0x0015a000018c7983 */ /* 0x000ee80000300a00 */
[----:B------:R-:W3:Y:S01]  /*2c810*/  LDL.LU.64 R128, [R1+0x15a8] ;  /* 0x0015a80001807983 */ /* 0x000ee20000300a00 */
[----:B-1----:R-:W-:-:S05]  /*2c820*/  IMAD.MOV.U32 R2, RZ, RZ, R133 ;  /* 0x000000ffff027224 */ /* 0x002fca00078e0085 */
[----:B------:R1:W-:Y:S04]  /*2c830*/  STL [R1+0x1194], R2 ;  /* 0x0011940201007387 */ /* 0x0003e80000100800 */
[----:B------:R1:W-:Y:S02]  /*2c840*/  STL [R1+0x11a0], R142 ;  /* 0x0011a08e01007387 */ /* 0x0003e40000100800 */
[----:B-1----:R-:W-:Y:S02]  /*2c850*/  IMAD.MOV.U32 R2, RZ, RZ, R143 ;  /* 0x000000ffff027224 */ /* 0x002fe400078e008f */
[----:B------:R-:W3:Y:S04]  /*2c860*/  LDL.LU.64 R142, [R1+0x15b0] ;  /* 0x0015b000018e7983 */ /* 0x000ee80000300a00 */
[----:B------:R2:W-:Y:S02]  /*2c870*/  STL [R1+0x119c], R2 ;  /* 0x00119c0201007387 */ /* 0x0005e40000100800 */
[----:B--2---:R-:W-:-:S02]  /*2c880*/  MOV R2, R145 ;  /* 0x0000009100027202 */ /* 0x004fc40000000f00 */
[----:B------:R1:W-:Y:S04]  /*2c890*/  STL [R1+0x11a8], R144 ;  /* 0x0011a89001007387 */ /* 0x0003e80000100800 */
[----:B-1----:R-:W2:Y:S04]  /*2c8a0*/  LDL.LU.64 R144, [R1+0x15b8] ;  /* 0x0015b80001907983 */ /* 0x002ea80000300a00 */
[----:B------:R1:W-:Y:S04]  /*2c8b0*/  STL [R1+0x11a4], R2 ;  /* 0x0011a40201007387 */ /* 0x0003e80000100800 */
[----:B----4-:R4:W-:Y:S04]  /*2c8c0*/  STL [R1+0x11b0], R146 ;  /* 0x0011b09201007387 */ /* 0x0109e80000100800 */
[----:B------:R-:W2:Y:S01]  /*2c8d0*/  LDL.LU.64 R130, [R1+0x15c0] ;  /* 0x0015c00001827983 */ /* 0x000ea20000300a00 */
[----:B-1----:R-:W-:-:S03]  /*2c8e0*/  IMAD.MOV.U32 R2, RZ, RZ, R147 ;  /* 0x000000ffff027224 */ /* 0x002fc600078e0093 */
[----:B------:R-:W-:Y:S04]  /*2c8f0*/  STL [R1+0x11b8], R148 ;  /* 0x0011b89401007387 */ /* 0x000fe80000100800 */
[----:B------:R1:W-:Y:S04]  /*2c900*/  STL [R1+0x11ac], R2 ;  /* 0x0011ac0201007387 */ /* 0x0003e80000100800 */
[----:B----4-:R-:W4:Y:S01]  /*2c910*/  LDL.LU.64 R146, [R1+0x15c8] ;  /* 0x0015c80001927983 */ /* 0x010f220000300a00 */
[----:B-1----:R-:W-:-:S03]  /*2c920*/  IMAD.MOV.U32 R2, RZ, RZ, R149 ;  /* 0x000000ffff027224 */ /* 0x002fc600078e0095 */
[----:B---3--:R-:W-:Y:S04]  /*2c930*/  STL [R1+0x11c0], R134 ;  /* 0x0011c08601007387 */ /* 0x008fe80000100800 */
[----:B------:R1:W-:Y:S04]  /*2c940*/  STL [R1+0x11b4], R2 ;  /* 0x0011b40201007387 */ /* 0x0003e80000100800 */
[----:B------:R-:W3:Y:S04]  /*2c950*/  LDL.LU.64 R148, [R1+0x15d0] ;  /* 0x0015d00001947983 */ /* 0x000ee80000300a00 */
[----:B------:R-:W3:Y:S01]  /*2c960*/  LDL.LU.64 R132, [R1+0x15d8] ;  /* 0x0015d80001847983 */ /* 0x000ee20000300a00 */
[----:B-1----:R-:W-:-:S05]  /*2c970*/  IMAD.MOV.U32 R2, RZ, RZ, R135 ;  /* 0x000000ffff027224 */ /* 0x002fca00078e0087 */
[----:B------:R1:W-:Y:S04]  /*2c980*/  STL [R1+0x11bc], R2 ;  /* 0x0011bc0201007387 */ /* 0x0003e80000100800 */
[----:B------:R1:W-:Y:S02]  /*2c990*/  STL [R1+0x11c8], R150 ;  /* 0x0011c89601007387 */ /* 0x0003e40000100800 */
[----:B-1----:R-:W-:Y:S02]  /*2c9a0*/  MOV R2, R151 ;  /* 0x0000009700027202 */ /* 0x002fe40000000f00 */
        /* <DEDUP_REMOVED lines=8> */
[----:B-1----:R-:W-:-:S03]  /*2ca30*/  IMAD.MOV.U32 R2, RZ, RZ, R127 ;  /* 0x000000ffff027224 */ /* 0x002fc600078e007f */
[----:B------:R-:W-:Y:S04]  /*2ca40*/  STL [R1+0x11e0], R138 ;  /* 0x0011e08a01007387 */ /* 0x000fe80000100800 */
[----:B------:R1:W-:Y:S02]  /*2ca50*/  STL [R1+0x11d4], R2 ;  /* 0x0011d40201007387 */ /* 0x0003e40000100800 */
[----:B-1----:R-:W-:Y:S02]  /*2ca60*/  IMAD.MOV.U32 R2, RZ, RZ, R139 ;  /* 0x000000ffff027224 */ /* 0x002fe400078e008b */
[----:B------:R-:W3:Y:S04]  /*2ca70*/  LDL.LU.64 R138, [R1+0x15f8] ;  /* 0x0015f800018a7983 */ /* 0x000ee80000300a00 */
[----:B------:R1:W-:Y:S04]  /*2ca80*/  STL [R1+0x11dc], R2 ;  /* 0x0011dc0201007387 */ /* 0x0003e80000100800 */
[----:B------:R1:W-:Y:S02]  /*2ca90*/  STL [R1+0x11e8], R140 ;  /* 0x0011e88c01007387 */ /* 0x0003e40000100800 */
[----:B-1----:R-:W-:-:S02]  /*2caa0*/  MOV R2, R141 ;  /* 0x0000008d00027202 */ /* 0x002fc40000000f00 */
[----:B------:R-:W-:Y:S04]  /*2cab0*/  STL [R1+0x11f0], R128 ;  /* 0x0011f08001007387 */ /* 0x000fe80000100800 */
[----:B------:R1:W-:Y:S04]  /*2cac0*/  STL [R1+0x11e4], R2 ;  /* 0x0011e40201007387 */ /* 0x0003e80000100800 */
[----:B------:R-:W3:Y:S01]  /*2cad0*/  LDL.LU.64 R140, [R1+0x1600] ;  /* 0x00160000018c7983 */ /* 0x000ee20000300a00 */
[----:B-1----:R-:W-:-:S03]  /*2cae0*/  IMAD.MOV.U32 R2, RZ, RZ, R129 ;  /* 0x000000ffff027224 */ /* 0x002fc600078e0081 */
[----:B------:R-:W-:Y:S04]  /*2caf0*/  STL [R1+0x11f8], R142 ;  /* 0x0011f88e01007387 */ /* 0x000fe80000100800 */
[----:B------:R1:W-:Y:S02]  /*2cb00*/  STL [R1+0x11ec], R2 ;  /* 0x0011ec0201007387 */ /* 0x0003e40000100800 */
[----:B-1----:R-:W-:Y:S02]  /*2cb10*/  IMAD.MOV.U32 R2, RZ, RZ, R143 ;  /* 0x000000ffff027224 */ /* 0x002fe400078e008f */
[----:B------:R-:W3:Y:S04]  /*2cb20*/  LDL.LU.64 R142, [R1+0x1608] ;  /* 0x00160800018e7983 */ /* 0x000ee80000300a00 */
[----:B------:R2:W-:Y:S02]  /*2cb30*/  STL [R1+0x11f4], R2 ;  /* 0x0011f40201007387 */ /* 0x0005e40000100800 */
[----:B--2---:R-:W-:-:S02]  /*2cb40*/  IMAD.MOV.U32 R2, RZ, RZ, R145 ;  /* 0x000000ffff027224 */ /* 0x004fc400078e0091 */
[----:B------:R1:W-:Y:S04]  /*2cb50*/  STL [R1+0x1200], R144 ;  /* 0x0012009001007387 */ /* 0x0003e80000100800 */
[----:B------:R-:W-:Y:S04]  /*2cb60*/  STL [R1+0x1208], R130 ;  /* 0x0012088201007387 */ /* 0x000fe80000100800 */
[----:B------:R2:W-:Y:S04]  /*2cb70*/  STL [R1+0x11fc], R2 ;  /* 0x0011fc0201007387 */ /* 0x0005e80000100800 */
[----:B-1----:R-:W3:Y:S01]  /*2cb80*/  LDL.LU.64 R144, [R1+0x1610] ;  /* 0x0016100001907983 */ /* 0x002ee20000300a00 */
[----:B--2---:R-:W-:-:S03]  /*2cb90*/  MOV R2, R131 ;  /* 0x0000008300027202 */ /* 0x004fc60000000f00 */
[----:B----4-:R-:W-:Y:S04]  /*2cba0*/  STL [R1+0x1210], R146 ;  /* 0x0012109201007387 */ /* 0x010fe80000100800 */
[----:B------:R1:W-:Y:S02]  /*2cbb0*/  STL [R1+0x1204], R2 ;  /* 0x0012040201007387 */ /* 0x0003e40000100800 */
[----:B-1----:R-:W-:Y:S02]  /*2cbc0*/  IMAD.MOV.U32 R2, RZ, RZ, R147 ;  /* 0x000000ffff027224 */ /* 0x002fe400078e0093 */
[----:B------:R-:W2:Y:S04]  /*2cbd0*/  LDL.LU.64 R146, [R1+0x1618] ;  /* 0x0016180001927983 */ /* 0x000ea80000300a00 */
[----:B------:R1:W-:Y:S04]  /*2cbe0*/  STL [R1+0x120c], R2 ;  /* 0x00120c0201007387 */ /* 0x0003e80000100800 */
[----:B---3--:R3:W-:Y:S01]  /*2cbf0*/  STL [R1+0x1218], R148 ;  /* 0x0012189401007387 */ /* 0x0087e20000100800 */
[----:B-1----:R-:W-:-:S03]  /*2cc00*/  IMAD.MOV.U32 R2, RZ, RZ, R149 ;  /* 0x000000ffff027224 */ /* 0x002fc600078e0095 */
[----:B------:R-:W-:Y:S04]  /*2cc10*/  STL [R1+0x1220], R132 ;  /* 0x0012208401007387 */ /* 0x000fe80000100800 */
[----:B------:R1:W-:Y:S04]  /*2cc20*/  STL [R1+0x1214], R2 ;  /* 0x0012140201007387 */ /* 0x0003e80000100800 */
[----:B---3--:R-:W3:Y:S01]  /*2cc30*/  LDL.LU.64 R148, [R1+0x1620] ;  /* 0x0016200001947983 */ /* 0x008ee20000300a00 */
[----:B-1----:R-:W-:-:S03]  /*2cc40*/  IMAD.MOV.U32 R2, RZ, RZ, R133 ;  /* 0x000000ffff027224 */ /* 0x002fc600078e0085 */
[----:B------:R-:W-:Y:S04]  /*2cc50*/  STL [R1+0x1228], R150 ;  /* 0x0012289601007387 */ /* 0x000fe80000100800 */
[----:B------:R1:W-:Y:S02]  /*2cc60*/  STL [R1+0x121c], R2 ;  /* 0x00121c0201007387 */ /* 0x0003e40000100800 */
[----:B-1----:R-:W-:Y:S02]  /*2cc70*/  MOV R2, R151 ;  /* 0x0000009700027202 */ /* 0x002fe40000000f00 */
[----:B------:R-:W4:Y:S04]  /*2cc80*/  LDL.LU.64 R150, [R1+0x1628] ;  /* 0x0016280001967983 */ /* 0x000f280000300a00 */
[----:B------:R1:W-:Y:S04]  /*2cc90*/  STL [R1+0x1224], R2 ;  /* 0x0012240201007387 */ /* 0x0003e80000100800 */
[----:B------:R-:W-:Y:S01]  /*2cca0*/  STL [R1+0x1230], R134 ;  /* 0x0012308601007387 */ /* 0x000fe20000100800 */
[----:B-1----:R-:W-:-:S03]  /*2ccb0*/  IMAD.MOV.U32 R2, RZ, RZ, R135 ;  /* 0x000000ffff027224 */ /* 0x002fc600078e0087 */
[----:B------:R-:W-:Y:S04]  /*2ccc0*/  STL [R1+0x1238], R136 ;  /* 0x0012388801007387 */ /* 0x000fe80000100800 */
[----:B------:R1:W-:Y:S04]  /*2ccd0*/  STL [R1+0x122c], R2 ;  /* 0x00122c0201007387 */ /* 0x0003e80000100800 */
[----:B------:R-:W4:Y:S04]  /*2cce0*/  LDL.LU.64 R120, [R1+0x1630] ;  /* 0x0016300001787983 */ /* 0x000f280000300a00 */
[----:B------:R-:W4:Y:S01]  /*2ccf0*/  LDL.LU.64 R122, [R1+0x1638] ;  /* 0x00163800017a7983 */ /* 0x000f220000300a00 */
[----:B-1----:R-:W-:-:S05]  /*2cd00*/  IMAD.MOV.U32 R2, RZ, RZ, R137 ;  /* 0x000000ffff027224 */ /* 0x002fca00078e0089 */
[----:B------:R1:W-:Y:S04]  /*2cd10*/  STL [R1+0x1234], R2 ;  /* 0x0012340201007387 */ /* 0x0003e80000100800 */
[----:B------:R-:W-:Y:S04]  /*2cd20*/  STL [R1+0x1240], R138 ;  /* 0x0012408a01007387 */ /* 0x000fe80000100800 */
[----:B------:R-:W4:Y:S01]  /*2cd30*/  LDL.LU.64 R124, [R1+0x1640] ;  /* 0x00164000017c7983 */ /* 0x000f220000300a00 */
[----:B-1----:R-:W-:-:S03]  /*2cd40*/  IMAD.MOV.U32 R2, RZ, RZ, R139 ;  /* 0x000000ffff027224 */ /* 0x002fc600078e008b */
[----:B------:R-:W4:Y:S04]  /*2cd50*/  LDL.LU.64 R126, [R1+0x1648] ;  /* 0x00164800017e7983 */ /* 0x000f280000300a00 */
[----:B------:R1:W-:Y:S04]  /*2cd60*/  STL [R1+0x123c], R2 ;  /* 0x00123c0201007387 */ /* 0x0003e80000100800 */
[----:B------:R-:W-:Y:S04]  /*2cd70*/  STL [R1+0x1248], R140 ;  /* 0x0012488c01007387 */ /* 0x000fe80000100800 */
[----:B------:R-:W4:Y:S01]  /*2cd80*/  LDL.LU.64 R128, [R1+0x1650] ;  /* 0x0016500001807983 */ /* 0x000f220000300a00 */
[----:B-1----:R-:W-:-:S03]  /*2cd90*/  MOV R2, R141 ;  /* 0x0000008d00027202 */ /* 0x002fc60000000f00 */
[----:B------:R-:W4:Y:S04]  /*2cda0*/  LDL.LU.64 R130, [R1+0x1658] ;  /* 0x0016580001827983 */ /* 0x000f280000300a00 */
        /* <DEDUP_REMOVED lines=8> */
[----:B-1----:R-:W-:-:S03]  /*2ce30*/  IMAD.MOV.U32 R2, RZ, RZ, R145 ;  /* 0x000000ffff027224 */ /* 0x002fc600078e0091 */
[----:B------:R-:W4:Y:S04]  /*2ce40*/  LDL.LU.64 R138, [R1+0x1678] ;  /* 0x00167800018a7983 */ /* 0x000f280000300a00 */
[----:B------:R1:W-:Y:S04]  /*2ce50*/  STL [R1+0x1254], R2 ;  /* 0x0012540201007387 */ /* 0x0003e80000100800 */
[----:B--2---:R-:W-:Y:S04]  /*2ce60*/  STL [R1+0x1260], R146 ;  /* 0x0012609201007387 */ /* 0x004fe80000100800 */
[----:B------:R-:W2:Y:S01]  /*2ce70*/  LDL.LU.64 R140, [R1+0x1680] ;  /* 0x00168000018c7983 */ /* 0x000ea20000300a00 */
[----:B-1----:R-:W-:-:S03]  /*2ce80*/  IMAD.MOV.U32 R2, RZ, RZ, R147 ;  /* 0x000000ffff027224 */ /* 0x002fc600078e0093 */
[----:B------:R-:W2:Y:S04]  /*2ce90*/  LDL.LU.64 R142, [R1+0x1688] ;  /* 0x00168800018e7983 */ /* 0x000ea80000300a00 */
[----:B------:R1:W-:Y:S04]  /*2cea0*/  STL [R1+0x125c], R2 ;  /* 0x00125c0201007387 */ /* 0x0003e80000100800 */
[----:B---3--:R3:W-:Y:S04]  /*2ceb0*/  STL [R1+0x1268], R148 ;  /* 0x0012689401007387 */ /* 0x0087e80000100800 */
[----:B------:R-:W2:Y:S01]  /*2cec0*/  LDL.LU.64 R144, [R1+0x1690] ;  /* 0x0016900001907983 */ /* 0x000ea20000300a00 */
[----:B-1----:R-:W-:-:S03]  /*2ced0*/  MOV R2, R149 ;  /* 0x0000009500027202 */ /* 0x002fc60000000f00 */
[----:B------:R-:W2:Y:S04]  /*2cee0*/  LDL.LU.64 R146, [R1+0x1698] ;  /* 0x0016980001927983 */ /* 0x000ea80000300a00 */
[----:B------:R1:W-:Y:S04]  /*2cef0*/  STL [R1+0x1264], R2 ;  /* 0x0012640201007387 */ /* 0x0003e80000100800 */
[----:B----4-:R4:W-:Y:S04]  /*2cf00*/  STL [R1+0x1270], R150 ;  /* 0x0012709601007387 */ /* 0x0109e80000100800 */
[----:B---3--:R-:W3:Y:S01]  /*2cf10*/  LDL.LU.64 R148, [R1+0x16a0] ;  /* 0x0016a00001947983 */ /* 0x008ee20000300a00 */
[----:B-1----:R-:W-:-:S03]  /*2cf20*/  IMAD.MOV.U32 R2, RZ, RZ, R151 ;  /* 0x000000ffff027224 */ /* 0x002fc600078e0097 */
[----:B----4-:R-:W4:Y:S04]  /*2cf30*/  LDL.LU.64 R150, [R1+0x16a8] ;  /* 0x0016a80001967983 */ /* 0x010f280000300a00 */
[----:B------:R1:W-:Y:S02]  /*2cf40*/  STL [R1+0x126c], R2 ;  /* 0x00126c0201007387 */ /* 0x0003e40000100800 */
[----:B-1----:R-:W-:Y:S02]  /*2cf50*/  IMAD.MOV.U32 R2, RZ, RZ, R121 ;  /* 0x000000ffff027224 */ /* 0x002fe400078e0079 */
[----:B------:R-:W-:Y:S04]  /*2cf60*/  STL [R1+0x1278], R120 ;  /* 0x0012787801007387 */ /* 0x000fe80000100800 */
[----:B------:R-:W-:Y:S04]  /*2cf70*/  STL [R1+0x1280], R122 ;  /* 0x0012807a01007387 */ /* 0x000fe80000100800 */
[----:B------:R1:W-:Y:S02]  /*2cf80*/  STL [R1+0x1274], R2 ;  /* 0x0012740201007387 */ /* 0x0003e40000100800 */
[----:B-1----:R-:W-:-:S02]  /*2cf90*/  IMAD.MOV.U32 R2, RZ, RZ, R123 ;  /* 0x000000ffff027224 */ /* 0x002fc400078e007b */
[----:B------:R-:W-:Y:S04]  /*2cfa0*/  STL [R1+0x1288], R124 ;  /* 0x0012887c01007387 */ /* 0x000fe80000100800 */
[----:B------:R1:W-:Y:S04]  /*2cfb0*/  STL [R1+0x127c], R2 ;  /* 0x00127c0201007387 */ /* 0x0003e80000100800 */
[----:B------:R-:W-:Y:S01]  /*2cfc0*/  STL [R1+0x1290], R126 ;  /* 0x0012907e01007387 */ /* 0x000fe20000100800 */
[----:B-1----:R-:W-:-:S05]  /*2cfd0*/  MOV R2, R125 ;  /* 0x0000007d00027202 */ /* 0x002fca0000000f00 */
[----:B------:R1:W-:Y:S04]  /*2cfe0*/  STL [R1+0x1284], R2 ;  /* 0x0012840201007387 */ /* 0x0003e80000100800 */
[----:B------:R-:W-:Y:S01]  /*2cff0*/  STL [R1+0x1298], R128 ;  /* 0x0012988001007387 */ /* 0x000fe20000100800 */
[----:B-1----:R-:W-:-:S05]  /*2d000*/  IMAD.MOV.U32 R2, RZ, RZ, R127 ;  /* 0x000000ffff027224 */ /* 0x002fca00078e007f */
        /* <DEDUP_REMOVED lines=8> */
[----:B-1----:R-:W-:-:S05]  /*2d090*/  MOV R2, R133 ;  /* 0x0000008500027202 */ /* 0x002fca0000000f00 */
[----:B------:R1:W-:Y:S02]  /*2d0a0*/  STL [R1+0x12a4], R2 ;  /* 0x0012a40201007387 */ /* 0x0003e40000100800 */
[----:B-1----:R-:W-:Y:S02]  /*2d0b0*/  IMAD.MOV.U32 R2, RZ, RZ, R135 ;  /* 0x000000ffff027224 */ /* 0x002fe400078e0087 */
[----:B------:R-:W-:Y:S04]  /*2d0c0*/  STL [R1+0x12b8], R136 ;  /* 0x0012b88801007387 */ /* 0x000fe80000100800 */
[----:B------:R1:W-:Y:S04]  /*2d0d0*/  STL [R1+0x12ac], R2 ;  /* 0x0012ac0201007387 */ /* 0x0003e80000100800 */
[----:B------:R-:W-:Y:S01]  /*2d0e0*/  STL [R1+0x12c0], R138 ;  /* 0x0012c08a01007387 */ /* 0x000fe20000100800 */
[----:B-1----:R-:W-:-:S05]  /*2d0f0*/  IMAD.MOV.U32 R2, RZ, RZ, R137 ;  /* 0x000000ffff027224 */ /* 0x002fca00078e0089 */
[----:B------:R1:W-:Y:S02]  /*2d100*/  STL [R1+0x12b4], R2 ;  /* 0x0012b40201007387 */ /* 0x0003e40000100800 */
[----:B-1----:R-:W-:Y:S02]  /*2d110*/  IMAD.MOV.U32 R2, RZ, RZ, R139 ;  /* 0x000000ffff027224 */ /* 0x002fe400078e008b */
[----:B--2---:R-:W-:Y:S04]  /*2d120*/  STL [R1+0x12c8], R140 ;  /* 0x0012c88c01007387 */ /* 0x004fe80000100800 */
        /* <DEDUP_REMOVED lines=10> */
[----:B---3--:R-:W-:Y:S01]  /*2d1d0*/  STL [R1+0x12e8], R148 ;  /* 0x0012e89401007387 */ /* 0x008fe20000100800 */
[----:B-1----:R-:W-:-:S05]  /*2d1e0*/  IMAD.MOV.U32 R2, RZ, RZ, R147 ;  /* 0x000000ffff027224 */ /* 0x002fca00078e0093 */
[----:B------:R1:W-:Y:S04]  /*2d1f0*/  STL [R1+0x12dc], R2 ;  /* 0x0012dc0201007387 */ /* 0x0003e80000100800 */
[----:B----4-:R-:W-:Y:S01]  /*2d200*/  STL [R1+0x12f0], R150 ;  /* 0x0012f09601007387 */ /* 0x010fe20000100800 */
[----:B-1----:R-:W-:-:S05]  /*2d210*/  MOV R2, R149 ;  /* 0x0000009500027202 */ /* 0x002fca0000000f00 */
[----:B------:R1:W-:Y:S04]  /*2d220*/  STL [R1+0x12e4], R2 ;  /* 0x0012e40201007387 */ /* 0x0003e80000100800 */
[----:B------:R-:W-:Y:S01]  /*2d230*/  STL [R1+0x12f8], R152 ;  /* 0x0012f89801007387 */ /* 0x000fe20000100800 */
[----:B-1----:R-:W-:-:S05]  /*2d240*/  IMAD.MOV.U32 R2, RZ, RZ, R151 ;  /* 0x000000ffff027224 */ /* 0x002fca00078e0097 */
[----:B------:R1:W-:Y:S04]  /*2d250*/  STL [R1+0x12ec], R2 ;  /* 0x0012ec0201007387 */ /* 0x0003e80000100800 */
[----:B------:R-:W-:Y:S04]  /*2d260*/  STL [R1+0x12f4], R153 ;  /* 0x0012f49901007387 */ /* 0x000fe80000100800 */
        /* <DEDUP_REMOVED lines=15> */
[----:B------:R-:W2:Y:S04]  /*2d360*/  LDL.LU.64 R140, [R1+0x16b0] ;  /* 0x0016b000018c7983 */ /* 0x000ea80000300a00 */
[----:B------:R-:W-:Y:S04]  /*2d370*/  STL [R1+0x1334], R169 ;  /* 0x001334a901007387 */ /* 0x000fe80000100800 */
[----:B------:R-:W-:Y:S04]  /*2d380*/  STL [R1+0x1340], R170 ;  /* 0x001340aa01007387 */ /* 0x000fe80000100800 */
[----:B------:R-:W-:Y:S04]  /*2d390*/  STL [R1+0x133c], R171 ;  /* 0x00133cab01007387 */ /* 0x000fe80000100800 */
[----:B------:R-:W3:Y:S04]  /*2d3a0*/  LDL.LU.64 R142, [R1+0x16b8] ;  /* 0x0016b800018e7983 */ /* 0x000ee80000300a00 */
[----:B------:R-:W-:Y:S04]  /*2d3b0*/  STL [R1+0x1348], R172 ;  /* 0x001348ac01007387 */ /* 0x000fe80000100800 */
[----:B------:R-:W-:Y:S04]  /*2d3c0*/  STL [R1+0x1344], R173 ;  /* 0x001344ad01007387 */ /* 0x000fe80000100800 */
[----:B------:R-:W-:Y:S04]  /*2d3d0*/  STL [R1+0x1350], R174 ;  /* 0x001350ae01007387 */ /* 0x000fe80000100800 */
[----:B------:R-:W4:Y:S04]  /*2d3e0*/  LDL.LU.64 R144, [R1+0x16c0] ;  /* 0x0016c00001907983 */ /* 0x000f280000300a00 */
        /* <DEDUP_REMOVED lines=17> */
[----:B------:R-:W4:Y:S04]  /*2d500*/  LDL.LU.64 R122, [R1+0x16e8] ;  /* 0x0016e800017a7983 */ /* 0x000f280000300a00 */
[----:B------:R-:W-:Y:S04]  /*2d510*/  STL [R1+0x1388], R190 ;  /* 0x001388be01007387 */ /* 0x000fe80000100800 */
[----:B------:R-:W4:Y:S04]  /*2d520*/  LDL.LU.64 R124, [R1+0x16f0] ;  /* 0x0016f000017c7983 */ /* 0x000f280000300a00 */
[----:B------:R-:W-:Y:S04]  /*2d530*/  STL [R1+0x1384], R191 ;  /* 0x001384bf01007387 */ /* 0x000fe80000100800 */
[----:B------:R-:W4:Y:S04]  /*2d540*/  LDL.LU.64 R126, [R1+0x16f8] ;  /* 0x0016f800017e7983 */ /* 0x000f280000300a00 */
[----:B--2---:R-:W-:Y:S04]  /*2d550*/  STL [R1+0x1390], R140 ;  /* 0x0013908c01007387 */ /* 0x004fe80000100800 */
[----:B------:R-:W2:Y:S01]  /*2d560*/  LDL.LU.64 R128, [R1+0x1700] ;  /* 0x0017000001807983 */ /* 0x000ea20000300a00 */
[----:B-1----:R-:W-:-:S03]  /*2d570*/  IMAD.MOV.U32 R2, RZ, RZ, R141 ;  /* 0x000000ffff027224 */ /* 0x002fc600078e008d */
[----:B------:R-:W2:Y:S04]  /*2d580*/  LDL.LU.64 R130, [R1+0x1708] ;  /* 0x0017080001827983 */ /* 0x000ea80000300a00 */
[----:B------:R1:W-:Y:S04]  /*2d590*/  STL [R1+0x138c], R2 ;  /* 0x00138c0201007387 */ /* 0x0003e80000100800 */
[----:B---3--:R-:W-:Y:S04]  /*2d5a0*/  STL [R1+0x1398], R142 ;  /* 0x0013988e01007387 */ /* 0x008fe80000100800 */
[----:B------:R-:W3:Y:S01]  /*2d5b0*/  LDL.LU.64 R132, [R1+0x1710] ;  /* 0x0017100001847983 */ /* 0x000ee20000300a00 */
[----:B-1----:R-:W-:-:S03]  /*2d5c0*/  IMAD.MOV.U32 R2, RZ, RZ, R143 ;  /* 0x000000ffff027224 */ /* 0x002fc600078e008f */
[----:B------:R-:W3:Y:S04]  /*2d5d0*/  LDL.LU.64 R134, [R1+0x1718] ;  /* 0x0017180001867983 */ /* 0x000ee80000300a00 */
[----:B------:R1:W-:Y:S04]  /*2d5e0*/  STL [R1+0x1394], R2 ;  /* 0x0013940201007387 */ /* 0x0003e80000100800 */
[----:B----4-:R-:W-:Y:S04]  /*2d5f0*/  STL [R1+0x13a0], R144 ;  /* 0x0013a09001007387 */ /* 0x010fe80000100800 */
        /* <DEDUP_REMOVED lines=9> */
[----:B------:R1:W-:Y:S04]  /*2d690*/  STL [R1+0x13b0], R148 ;  /* 0x0013b09401007387 */ /* 0x0003e80000100800 */
        /* <DEDUP_REMOVED lines=9> */
[----:B------:R-:W-:Y:S01]  /*2d730*/  STL [R1+0x13c0], R120 ;  /* 0x0013c07801007387 */ /* 0x000fe20000100800 */
[----:B-1----:R-:W-:-:S03]  /*2d740*/  MOV R2, R121 ;  /* 0x0000007900027202 */ /* 0x002fc60000000f00 */
[----:B------:R-:W-:Y:S04]  /*2d750*/  STL [R1+0x13c8], R122 ;  /* 0x0013c87a01007387 */ /* 0x000fe80000100800 */
[----:B------:R1:W-:Y:S04]  /*2d760*/  STL [R1+0x13bc], R2 ;  /* 0x0013bc0201007387 */ /* 0x0003e80000100800 */
[----:B------:R-:W-:Y:S01]  /*2d770*/  STL [R1+0x13d0], R124 ;  /* 0x0013d07c01007387 */ /* 0x000fe20000100800 */
[----:B-1----:R-:W-:-:S05]  /*2d780*/  IMAD.MOV.U32 R2, RZ, RZ, R123 ;  /* 0x000000ffff027224 */ /* 0x002fca00078e007b */
[----:B------:R1:W-:Y:S04]  /*2d790*/  STL [R1+0x13c4], R2 ;  /* 0x0013c40201007387 */ /* 0x0003e80000100800 */
[----:B------:R-:W-:Y:S01]  /*2d7a0*/  STL [R1+0x13d8], R126 ;  /* 0x0013d87e01007387 */ /* 0x000fe20000100800 */
[----:B-1----:R-:W-:-:S05]  /*2d7b0*/  IMAD.MOV.U32 R2, RZ, RZ, R125 ;  /* 0x000000ffff027224 */ /* 0x002fca00078e007d */
[----:B------:R1:W-:Y:S02]  /*2d7c0*/  STL [R1+0x13cc], R2 ;  /* 0x0013cc0201007387 */ /* 0x0003e40000100800 */
[----:B-1----:R-:W-:Y:S01]  /*2d7d0*/  IMAD.MOV.U32 R2, RZ, RZ, R127 ;  /* 0x000000ffff027224 */ /* 0x002fe200078e007f */
[----:B------:R-:W-:Y:S01]  /*2d7e0*/  MOV R176, R8 ;  /* 0x0000000800b07202 */ /* 0x000fe20000000f00 */
[----:B------:R-:W-:Y:S01]  /*2d7f0*/  IMAD.MOV.U32 R177, RZ, RZ, R9 ;  /* 0x000000ffffb17224 */ /* 0x000fe200078e0009 */
[----:B--2---:R-:W-:Y:S04]  /*2d800*/  STL [R1+0x13e0], R128 ;  /* 0x0013e08001007387 */ /* 0x004fe80000100800 */
[----:B------:R1:W-:Y:S04]  /*2d810*/  STL [R1+0x13d4], R2 ;  /* 0x0013d40201007387 */ /* 0x0003e80000100800 */
[----:B------:R-:W-:Y:S01]  /*2d820*/  STL [R1+0x13e8], R130 ;  /* 0x0013e88201007387 */ /* 0x000fe20000100800 */
[----:B-1----:R-:W-:-:S05]  /*2d830*/  MOV R2, R129 ;  /* 0x0000008100027202 */ /* 0x002fca0000000f00 */
[----:B------:R1:W-:Y:S04]  /*2d840*/  STL [R1+0x13dc], R2 ;  /* 0x0013dc0201007387 */ /* 0x0003e80000100800 */
[----:B---3--:R-:W-:Y:S01]  /*2d850*/  STL [R1+0x13f0], R132 ;  /* 0x0013f08401007387 */ /* 0x008fe20000100800 */
[----:B-1----:R-:W-:-:S05]  /*2d860*/  IMAD.MOV.U32 R2, RZ, RZ, R131 ;  /* 0x000000ffff027224 */ /* 0x002fca00078e0083 */
[----:B------:R1:W-:Y:S04]  /*2d870*/  STL [R1+0x13e4], R2 ;  /* 0x0013e40201007387 */ /* 0x0003e80000100800 */
[----:B------:R-:W-:Y:S01]  /*2d880*/  STL [R1+0x13f8], R134 ;  /* 0x0013f88601007387 */ /* 0x000fe20000100800 */
[----:B-1----:R-:W-:-:S05]  /*2d890*/  IMAD.MOV.U32 R2, RZ, RZ, R133 ;  /* 0x000000ffff027224 */ /* 0x002fca00078e0085 */
[----:B------:R1:W-:Y:S04]  /*2d8a0*/  STL [R1+0x13ec], R2 ;  /* 0x0013ec0201007387 */ /* 0x0003e80000100800 */
[----:B----4-:R-:W-:Y:S01]  /*2d8b0*/  STL [R1+0x1400], R136 ;  /* 0x0014008801007387 */ /* 0x010fe20000100800 */
[----:B-1----:R-:W-:-:S05]  /*2d8c0*/  IMAD.MOV.U32 R2, RZ, RZ, R135 ;  /* 0x000000ffff027224 */ /* 0x002fca00078e0087 */
        /* <DEDUP_REMOVED lines=22> */
[----:B------:R2:W5:Y:S01]  /*2da30*/  LDL.LU.64 R186, [R1+0x17f0] ;  /* 0x0017f00001ba7983 */ /* 0x0005620000300a00 */
[----:B-1----:R-:W-:-:S05]  /*2da40*/  IMAD.MOV.U32 R2, RZ, RZ, R151 ;  /* 0x000000ffff027224 */ /* 0x002fca00078e0097 */
[----:B------:R1:W-:Y:S04]  /*2da50*/  STL [R1+0x1434], R2 ;  /* 0x0014340201007387 */ /* 0x0003e80000100800 */
[----:B------:R2:W5:Y:S04]  /*2da60*/  LDL.LU.64 R184, [R1+0x17e8] ;  /* 0x0017e80001b87983 */ /* 0x0005680000300a00 */
        /* <DEDUP_REMOVED lines=15> */
[----:B------:R-:W-:Y:S04]  /*2db60*/  STL [R1+0x400], RZ ;  /* 0x000400ff01007387 */ /* 0x000fe80000100800 */
        /* <DEDUP_REMOVED lines=255> */
[----:B------:R-:W-:Y:S04]  /*2eb60*/  STL [R1], RZ ;  /* 0x000000ff01007387 */ /* 0x000fe80000100800 */
        /* <DEDUP_REMOVED lines=104> */
[----:B------:R-:W-:Y:S01]  /*2f1f0*/  STL [R1+0x1a4], RZ ;  /* 0x0001a4ff01007387 */ /* 0x000fe20000100800 */
[----:B------:R-:W-:-:S03]  /*2f200*/  USHF.R.S32.HI UR12, URZ, 0x1f, UR6 ;  /* 0x0000001f3f0c7899 */ /* 0x000fc60008011406 */
[----:B------:R-:W-:Y:S04]  /*2f210*/  STL [R1+0x1a8], RZ ;  /* 0x0001a8ff01007387 */ /* 0x000fe80000100800 */
[----:B------:R-:W-:Y:S04]  /*2f220*/  STL [R1+0x1ac], RZ ;  /* 0x0001acff01007387 */ /* 0x000fe80000100800 */
[----:B------:R-:W-:Y:S04]  /*2f230*/  STL [R1+0x1b0], RZ ;  /* 0x0001b0ff01007387 */ /* 0x000fe80000100800 */
[----:B------:R-:W-:Y:S01]  /*2f240*/  STL [R1+0x1b4], RZ ;  /* 0x0001b4ff01007387 */ /* 0x000fe20000100800 */
[----:B------:R-:W-:-:S03]  /*2f250*/  ULEA.HI UR12, UR12, UR6, URZ, 0x7 ;  /* 0x000000060c0c7291 */ /* 0x000fc6000f8f383f */
[----:B------:R-:W-:Y:S04]  /*2f260*/  STL [R1+0x1b8], RZ ;  /* 0x0001b8ff01007387 */ /* 0x000fe80000100800 */
[----:B------:R-:W-:Y:S04]  /*2f270*/  STL [R1+0x1bc], RZ ;  /* 0x0001bcff01007387 */ /* 0x000fe80000100800 */
[----:B------:R-:W-:Y:S04]  /*2f280*/  STL [R1+0x1c0], RZ ;  /* 0x0001c0ff01007387 */ /* 0x000fe80000100800 */
[----:B------:R-:W-:Y:S01]  /*2f290*/  STL [R1+0x1c4], RZ ;  /* 0x0001c4ff01007387 */ /* 0x000fe20000100800 */
[----:B------:R-:W-:-:S03]  /*2f2a0*/  USHF.R.S32.HI UR13, URZ, 0x1f, UR7 ;  /* 0x0000001f3f0d7899 */ /* 0x000fc60008011407 */
[----:B------:R-:W-:Y:S01]  /*2f2b0*/  STL [R1+0x1c8], RZ ;  /* 0x0001c8ff01007387 */ /* 0x000fe20000100800 */
[----:B------:R-:W-:-:S03]  /*2f2c0*/  USHF.R.S32.HI UR15, URZ, 0x7, UR12 ;  /* 0x000000073f0f7899 */ /* 0x000fc6000801140c */
[----:B------:R-:W-:Y:S01]  /*2f2d0*/  STL [R1+0x1cc], RZ ;  /* 0x0001ccff01007387 */ /* 0x000fe20000100800 */
[----:B------:R-:W-:-:S03]  /*2f2e0*/  USHF.R.S32.HI UR14, URZ, 0x1f, UR11 ;  /* 0x0000001f3f0e7899 */ /* 0x000fc6000801140b */
[----:B------:R-:W-:Y:S04]  /*2f2f0*/  STL [R1+0x1d0], RZ ;  /* 0x0001d0ff01007387 */ /* 0x000fe80000100800 */
[----:B------:R-:W-:Y:S01]  /*2f300*/  STL [R1+0x1d4], RZ ;  /* 0x0001d4ff01007387 */ /* 0x000fe20000100800 */
[----:B------:R-:W-:-:S03]  /*2f310*/  USHF.L.U32 UR4, UR7, 0x2, URZ ;  /* 0x0000000207047899 */ /* 0x000fc6000800063f */
[----:B------:R-:W-:Y:S01]  /*2f320*/  STL [R1+0x1d8], RZ ;  /* 0x0001d8ff01007387 */ /* 0x000fe20000100800 */
[----:B------:R-:W-:-:S03]  /*2f330*/  USHF.L.U64.HI UR6, UR7, 0x2, UR13 ;  /* 0x0000000207067899 */ /* 0x000fc6000801020d */
[----:B------:R-:W-:Y:S01]  /*2f340*/  STL [R1+0x1dc], RZ ;  /* 0x0001dcff01007387 */ /* 0x000fe20000100800 */
[----:B------:R-:W-:-:S03]  /*2f350*/  USHF.L.U32 UR5, UR11, 0x2, URZ ;  /* 0x000000020b057899 */ /* 0x000fc6000800063f */
[----:B------:R-:W-:Y:S01]  /*2f360*/  STL [R1+0x1e0], RZ ;  /* 0x0001e0ff01007387 */ /* 0x000fe20000100800 */
[----:B------:R-:W-:Y:S01]  /*2f370*/  USHF.L.U64.HI UR7, UR11, 0x2, UR14 ;  /* 0x000000020b077899 */ /* 0x000fe2000801020e */
[----:B-1----:R-:W-:Y:S02]  /*2f380*/  MOV R2, UR15 ;  /* 0x0000000f00027c02 */ /* 0x002fe40008000f00 */
[----:B------:R-:W-:Y:S01]  /*2f390*/  STL [R1+0x1e4], RZ ;  /* 0x0001e4ff01007387 */ /* 0x000fe20000100800 */
[----:B------:R-:W-:-:S03]  /*2f3a0*/  UIADD3 UR11, UR15, -0x2, URZ ;  /* 0xfffffffe0f0b7890 */ /* 0x000fc6000fffe03f */
[----:B------:R-:W-:Y:S04]  /*2f3b0*/  STL [R1+0x1e8], RZ ;  /* 0x0001e8ff01007387 */ /* 0x000fe80000100800 */
[----:B------:R-:W-:Y:S04]  /*2f3c0*/  STL [R1+0x1ec], RZ ;  /* 0x0001ecff01007387 */ /* 0x000fe80000100800 */
[----:B------:R-:W-:Y:S04]  /*2f3d0*/  STL [R1+0x1f0], RZ ;  /* 0x0001f0ff01007387 */ /* 0x000fe80000100800 */
[----:B------:R-:W-:Y:S04]  /*2f3e0*/  STL [R1+0x1f4], RZ ;  /* 0x0001f4ff01007387 */ /* 0x000fe80000100800 */
[----:B------:R-:W-:Y:S04]  /*2f3f0*/  STL [R1+0x1f8], RZ ;  /* 0x0001f8ff01007387 */ /* 0x000fe80000100800 */
[----:B------:R-:W-:Y:S04]  /*2f400*/  STL [R1+0x1fc], RZ ;  /* 0x0001fcff01007387 */ /* 0x000fe80000100800 */
[----:B------:R1:W-:Y:S02]  /*2f410*/  STL [R1+0x1440], R2 ;  /* 0x0014400201007387 */ /* 0x0003e40000100800 */
[----:B-1----:R-:W-:-:S05]  /*2f420*/  IMAD.U32 R2, RZ, RZ, UR11 ;  /* 0x0000000bff027e24 */ /* 0x002fca000f8e00ff */
[----:B------:R2:W-:Y:S01]  /*2f430*/  STL [R1+0x143c], R2 ;  /* 0x00143c0201007387 */ /* 0x0005e20000100800 */
[----:B------:R-:W-:Y:S01]  /*2f440*/  IMAD.MOV.U32 R172, RZ, RZ, R4 ;  /* 0x000000ffffac7224 */ /* 0x000fe200078e0004 */
[----:B------:R-:W-:Y:S01]  /*2f450*/  CS2R R24, SRZ ;  /* 0x0000000000187805 */ /* 0x000fe2000001ff00 */
[----:B------:R-:W-:Y:S01]  /*2f460*/  IMAD.MOV.U32 R173, RZ, RZ, R5 ;  /* 0x000000ffffad7224 */ /* 0x000fe200078e0005 */
        /* <DEDUP_REMOVED lines=62> */
[----:B------:R-:W-:Y:S01]  /*2f850*/  CS2R R150, SRZ ;  /* 0x0000000000967805 */ /* 0x000fe2000001ff00 */
[----:B------:R-:W-:Y:S01]  /*2f860*/  UMOV UR10, 0x1 ;  /* 0x00000001000a7882 */ /* 0x000fe20000000000 */
[----:B------:R-:W-:Y:S01]  /*2f870*/  UMOV UR60, 0xffffffff ;  /* 0xffffffff003c7882 */ /* 0x000fe20000000000 */
[----:B--2---:R-:W-:-:S05]  /*2f880*/  UMOV UR11, URZ ;  /* 0x0000003f000b7c82 */ /* 0x004fca0008000000 */
.L_x_1:
[----:B-----5:R-:W-:Y:S01]  /*2f890*/  STL.64 [R1+0x1a20], R170 ;  /* 0x001a20aa01007387 */ /* 0x020fe20000100a00 */
[----:B------:R-:W-:Y:S01]  /*2f8a0*/  UIADD3 UR60, UR60, 0x1, URZ ;  /* 0x000000013c3c7890 */ /* 0x000fe2000fffe03f */
[----:B------:R-:W-:-:S04]  /*2f8b0*/  DEPBAR.LE SB0, 0x2 ;  /* 0x000080800000791a */ /* 0x000fc80000000000 */
[----:B------:R-:W-:Y:S04]  /*2f8c0*/  STL.64 [R1+0x1a18], R168 ;  /* 0x001a18a801007387 */ /* 0x000fe80000100a00 */
        /* <DEDUP_REMOVED lines=61> */
[----:B------:R1:W-:Y:S04]  /*2fca0*/  STL.64 [R1+0x1828], R44 ;  /* 0x0018282c01007387 */ /* 0x0003e80000100a00 */
        /* <DEDUP_REMOVED lines=64> */
[----:B------:R-:W-:Y:S01]  /*300b0*/  UISETP.GT.AND UP0, UPT, UR60, 0x2, UPT ;  /* 0x000000023c00788c */ /* 0x000fe2000bf04270 */
[----:B------:R-:W-:Y:S01]  /*300c0*/  UMOV UR37, 0x40000040 ;  /* 0x4000004000257882 */ /* 0x000fe20000000000 */
[----:B------:R-:W-:Y:S02]  /*300d0*/  BAR.SYNC.DEFER_BLOCKING 0x0 ;  /* 0x0000000000007b1d */ /* 0x000fe40000010000 */
[----:B------:R-:W-:-:S04]  /*300e0*/  USEL UR60, UR60, URZ, !UP0 ;  /* 0x0000003f3c3c7287 */ /* 0x000fc8000c000000 */
[----:B------:R-:W-:Y:S01]  /*300f0*/  ULEA UR12, UR60, UR61, 0x11 ;  /* 0x0000003d3c0c7291 */ /* 0x000fe2000f8e883f */
[----:B------:R-:W-:Y:S01]  /*30100*/  UMOV UR39, 0x40000040 ;  /* 0x4000004000277882 */ /* 0x000fe20000000000 */
[----:B------:R-:W-:Y:S02]  /*30110*/  STL [R1+0x1820], R176 ;  /* 0x001820b001007387 */ /* 0x000fe40000100800 */
[----:B------:R-:W-:Y:S02]  /*30120*/  UIADD3 UR13, UR12, 0x60000, URZ ;  /* 0x000600000c0d7890 */ /* 0x000fe4000fffe03f */
[----:B------:R-:W-:Y:S01]  /*30130*/  USHF.R.U32.HI UR36, URZ, 0x4, UR12 ;  /* 0x000000043f247899 */ /* 0x000fe2000801160c */
[----:B------:R-:W-:Y:S01]  /*30140*/  STL [R1+0x181c], R177 ;  /* 0x00181cb101007387 */ /* 0x000fe20000100800 */
[----:B------:R-:W-:Y:S02]  /*30150*/  USHF.R.U32.HI UR13, URZ, 0x4, UR13 ;  /* 0x000000043f0d7899 */ /* 0x000fe4000801160d */
[----:B------:R-:W-:Y:S01]  /*30160*/  USGXT.U32 UR36, UR36, 0xe ;  /* 0x0000000e2424789a */ /* 0x000fe20008000000 */
[----:B------:R-:W-:Y:S01]  /*30170*/  STL [R1+0x1818], R172 ;  /* 0x001818ac01007387 */ /* 0x000fe20000100800 */
[----:B------:R-:W-:-:S02]  /*30180*/  USGXT.U32 UR38, UR13, 0xe ;  /* 0x0000000e0d26789a */ /* 0x000fc40008000000 */
[----:B------:R-:W-:Y:S01]  /*30190*/  UIADD3 UR40, UP0, UR36, 0x2, URZ ;  /* 0x0000000224287890 */ /* 0x000fe2000ff1e03f */
[----:B------:R-:W-:Y:S01]  /*301a0*/  STL [R1+0x1814], R173 ;  /* 0x001814ad01007387 */ /* 0x000fe20000100800 */
[----:B------:R-:W-:Y:S01]  /*301b0*/  UIADD3 UR42, UP1, UR38, 0x2, URZ ;  /* 0x00000002262a7890 */ /* 0x000fe2000ff3e03f */
[----:B------:R-:W-:Y:S01]  /*301c0*/  UMOV UR12, URZ ;  /* 0x0000003f000c7c82 */ /* 0x000fe20008000000 */
[----:B------:R-:W-:Y:S01]  /*301d0*/  UMOV UR13, URZ ;  /* 0x0000003f000d7c82 */ /* 0x000fe20008000000 */
[----:B------:R-:W-:Y:S01]  /*301e0*/  UIADD3.X UR41, UR12, 0x40000040, URZ, UP0, !UPT ;  /* 0x400000400c297890 */ /* 0x000fe200087fe43f */
[----:B------:R-:W-:Y:S01]  /*301f0*/  STL [R1+0x1810], R7 ;  /* 0x0018100701007387 */ /* 0x000fe20000100800 */
[----:B------:R-:W-:Y:S02]  /*30200*/  UIADD3.X UR43, UR13, 0x40000040, URZ, UP1, !UPT ;  /* 0x400000400d2b7890 */ /* 0x000fe40008ffe43f */
[----:B------:R-:W-:Y:S01]  /*30210*/  UIADD3.64 UR52, UR40, 0x2, URZ ;  /* 0x0000000228347897 */ /* 0x000fe2000fffe03f */
[----:B------:R-:W-:Y:S01]  /*30220*/  STL [R1+0x180c], R6 ;  /* 0x00180c0601007387 */ /* 0x000fe20000100800 */
[----:B------:R-:W-:-:S02]  /*30230*/  UIADD3.64 UR54, UR42, 0x2, URZ ;  /* 0x000000022a367897 */ /* 0x000fc4000fffe03f */
[----:B------:R-:W-:Y:S01]  /*30240*/  UIADD3.64 UR56, UR40, 0x4, URZ ;  /* 0x0000000428387897 */ /* 0x000fe2000fffe03f */
[----:B------:R-:W-:Y:S01]  /*30250*/  STL [R1+0x1808], R0 ;  /* 0x0018080001007387 */ /* 0x000fe20000100800 */
[----:B------:R-:W-:Y:S02]  /*30260*/  UIADD3.64 UR58, UR42, 0x4, URZ ;  /* 0x000000042a3a7897 */ /* 0x000fe4000fffe03f */
[----:B------:R-:W-:Y:S02]  /*30270*/  UIADD3.64 UR16, UR40, 0x7fe, URZ ;  /* 0x000007fe28107897 */ /* 0x000fe4000fffe03f */
[----:B------:R-:W-:Y:S02]  /*30280*/  UIADD3.64 UR18, UR42, 0x7fe, URZ ;  /* 0x000007fe2a127897 */ /* 0x000fe4000fffe03f */
[----:B------:R-:W-:Y:S02]  /*30290*/  UIADD3.64 UR12, UR40, 0x800, URZ ;  /* 0x00000800280c7897 */ /* 0x000fe4000fffe03f */
[----:B------:R-:W-:-:S02]  /*302a0*/  UIADD3.64 UR14, UR42, 0x800, URZ ;  /* 0x000008002a0e7897 */ /* 0x000fc4000fffe03f */
[----:B------:R-:W-:Y:S02]  /*302b0*/  UIADD3.64 UR48, UR40, 0x1000, URZ ;  /* 0x0000100028307897 */ /* 0x000fe4000fffe03f */
        /* <DEDUP_REMOVED lines=8> */
[----:B------:R-:W-:Y:S01]  /*30340*/  UIADD3.64 UR22, UR42, 0x1800, URZ ;  /* 0x000018002a167897 */ /* 0x000fe2000fffe03f */
[----:B--2---:R-:W-:-:S06]  /*30350*/  WARPGROUP.ARRIVE ;  /* 0x00000000000079c5 */ /* 0x004fcc0000000000 */
[----:B------:R-:W-:Y:S03]  /*30360*/  HGMMA.64x256x8.F32.TF32 R44, gdesc[UR36], R44, gsb0 ;  /* 0x07e00000242c79f0 */ /* 0x000fe6000800282c */
[----:B------:R-:W-:Y:S02]  /*30370*/  WARPGROUP.DEPBAR.LE gsb0, 0x0 ;  /* 0x00008000000079c5 */ /* 0x000fe40000010000 */
[----:B------:R-:W-:-:S15]  /*30380*/  WARPGROUP.ARRIVE ;  /* 0x00000000000079c5 */ /* 0x000fde0000000000 */
[----:B------:R-:W-:-:S08]  /*30390*/  NOP ;  /* 0x0000000000007918 */ /* 0x000fd00000000000 */
[----:B------:R-:W-:Y:S03]  /*303a0*/  HGMMA.64x256x8.F32.TF32 R44, gdesc[UR40], R44, gsb0 ;  /* 0x07e00000282c79f0 */ /* 0x000fe6000800282c */
[----:B------:R-:W-:Y:S02]  /*303b0*/  WARPGROUP.DEPBAR.LE gsb0, 0x0 ;  /* 0x00008000000079c5 */ /* 0x000fe40000010000 */
[----:B------:R-:W-:-:S15]  /*303c0*/  WARPGROUP.ARRIVE ;  /* 0x00000000000079c5 */ /* 0x000fde0000000000 */
[----:B------:R-:W-:-:S08]  /*303d0*/  NOP ;  /* 0x0000000000007918 */ /* 0x000fd00000000000 */
[----:B------:R-:W-:Y:S01]  /*303e0*/  HGMMA.64x256x8.F32.TF32 R44, gdesc[UR52], R44, gsb0 ;  /* 0x07e00000342c79f0 */ /* 0x000fe2000800282c */
[----:B------:R-:W-:Y:S01]  /*303f0*/  UMOV UR52, UR18 ;  /* 0x0000001200347c82 */ /* 0x000fe20008000000 */
[----:B------:R-:W-:Y:S01]  /*30400*/  UMOV UR53, UR19 ;  /* 0x0000001300357c82 */ /* 0x000fe20008000000 */
        /* <DEDUP_REMOVED lines=10> */
[----:B------:R-:W-:Y:S02]  /*304b0*/  UIADD3.64 UR16, UR40, 0x1802, URZ ;  /* 0x0000180228107897 */ /* 0x000fe4000fffe03f */
[----:B------:R-:W-:Y:S01]  /*304c0*/  UIADD3.64 UR18, UR42, 0x1802, URZ ;  /* 0x000018022a127897 */ /* 0x000fe2000fffe03f */
[----:B------:R-:W-:Y:S02]  /*304d0*/  WARPGROUP.DEPBAR.LE gsb0, 0x0 ;  /* 0x00008000000079c5 */ /* 0x000fe40000010000 */
[----:B------:R-:W-:-:S15]  /*304e0*/  WARPGROUP.ARRIVE ;  /* 0x00000000000079c5 */ /* 0x000fde0000000000 */
[----:B------:R-:W-:-:S07]  /*304f0*/  NOP ;  /* 0x0000000000007918 */ /* 0x000fce0000000000 */
        /* <DEDUP_REMOVED lines=50> */
[----:B------:R1:W-:Y:S04]  /*30820*/  STL.64 [R1+0x400], R44 ;  /* 0x0004002c01007387 */ /* 0x0003e80000100a00 */
        /* <DEDUP_REMOVED lines=63> */
[----:B-1----:R-:W4:Y:S04]  /*30c20*/  LDL.LU.64 R44, [R1] ;  /* 0x00000000012c7983 */ /* 0x002f280000300a00 */
[----:B--2---:R-:W2:Y:S04]  /*30c30*/  LDL.LU.64 R46, [R1+0x8] ;  /* 0x00000800012e7983 */ /* 0x004ea80000300a00 */
[----:B---3--:R-:W3:Y:S04]  /*30c40*/  LDL.LU.64 R48, [R1+0x10] ;  /* 0x0000100001307983 */ /* 0x008ee80000300a00 */
[----:B----4-:R-:W4:Y:S04]  /*30c50*/  LDL.LU.64 R50, [R1+0x18] ;  /* 0x0000180001327983 */ /* 0x010f280000300a00 */
[----:B------:R-:W2:Y:S04]  /*30c60*/  LDL.LU.64 R52, [R1+0x20] ;  /* 0x0000200001347983 */ /* 0x000ea80000300a00 */
[----:B------:R-:W3:Y:S04]  /*30c70*/  LDL.LU.64 R54, [R1+0x28] ;  /* 0x0000280001367983 */ /* 0x000ee80000300a00 */
[----:B------:R-:W4:Y:S04]  /*30c80*/  LDL.LU.64 R56, [R1+0x30] ;  /* 0x0000300001387983 */ /* 0x000f280000300a00 */
        /* <DEDUP_REMOVED lines=47> */
[----:B---3--:R-:W-:Y:S04]  /*30f80*/  STL.64 [R1+0x1c20], R150 ;  /* 0x001c209601007387 */ /* 0x008fe80000100a00 */
[----:B--2---:R-:W-:Y:S04]  /*30f90*/  STL.64 [R1+0x1c18], R148 ;  /* 0x001c189401007387 */ /* 0x004fe80000100a00 */
[----:B----4-:R-:W-:Y:S04]  /*30fa0*/  STL.64 [R1+0x1c10], R146 ;  /* 0x001c109201007387 */ /* 0x010fe80000100a00 */
        /* <DEDUP_REMOVED lines=125> */
[----:B------:R-:W-:-:S02]  /*31780*/  UIADD3.64 UR36, UR40, 0x1fe, URZ ;  /* 0x000001fe28247897 */ /* 0x000fc4000fffe03f */
[----:B------:R-:W-:Y:S01]  /*31790*/  UIADD3.64 UR44, UR40, 0x200, URZ ;  /* 0x00000200282c7897 */ /* 0x000fe2000fffe03f */
[----:B------:R-:W3:Y:S01]  /*317a0*/  LDL.LU.64 R152, [R1+0x1b0] ;  /* 0x0001b00001987983 */ /* 0x000ee20000300a00 */
[----:B------:R-:W-:Y:S01]  /*317b0*/  UMOV UR46, UR42 ;  /* 0x0000002a002e7c82 */ /* 0x000fe20008000000 */
[----:B------:R-:W-:Y:S01]  /*317c0*/  UMOV UR47, UR43 ;  /* 0x0000002b002f7c82 */ /* 0x000fe20008000000 */
[----:B------:R-:W-:Y:S01]  /*317d0*/  UIADD3.64 UR48, UR42, 0x802, URZ ;  /* 0x000008022a307897 */ /* 0x000fe2000fffe03f */
[----:B------:R-:W3:Y:S01]  /*317e0*/  LDL.LU.64 R154, [R1+0x1b8] ;  /* 0x0001b800019a7983 */ /* 0x000ee20000300a00 */
[----:B------:R-:W-:Y:S02]  /*317f0*/  UIADD3.64 UR32, UR42, 0x804, URZ ;  /* 0x000008042a207897 */ /* 0x000fe4000fffe03f */
[----:B------:R-:W-:Y:S01]  /*31800*/  UIADD3.64 UR28, UR40, 0x1204, URZ ;  /* 0x00001204281c7897 */ /* 0x000fe2000fffe03f */
[----:B------:R-:W3:Y:S01]  /*31810*/  LDL.LU.64 R156, [R1+0x1c0] ;  /* 0x0001c000019c7983 */ /* 0x000ee20000300a00 */
[----:B------:R-:W-:-:S02]  /*31820*/  UIADD3.64 UR24, UR40, 0x19fe, URZ ;  /* 0x000019fe28187897 */ /* 0x000fc4000fffe03f */
[----:B------:R-:W-:Y:S01]  /*31830*/  UIADD3.64 UR20, UR40, 0x1a00, URZ ;  /* 0x00001a0028147897 */ /* 0x000fe2000fffe03f */
[----:B------:R-:W3:Y:S01]  /*31840*/  LDL.LU.64 R158, [R1+0x1c8] ;  /* 0x0001c800019e7983 */ /* 0x000ee20000300a00 */
[----:B------:R-:W-:Y:S02]  /*31850*/  UIADD3.64 UR16, UR40, 0x1a02, URZ ;  /* 0x00001a0228107897 */ /* 0x000fe4000fffe03f */
[----:B------:R-:W-:Y:S01]  /*31860*/  UIADD3.64 UR12, UR40, 0x1a04, URZ ;  /* 0x00001a04280c7897 */ /* 0x000fe2000fffe03f */
[----:B------:R-:W3:Y:S04]  /*31870*/  LDL.LU.64 R160, [R1+0x1d0] ;  /* 0x0001d00001a07983 */ /* 0x000ee80000300a00 */
[----:B------:R-:W3:Y:S04]  /*31880*/  LDL.LU.64 R162, [R1+0x1d8] ;  /* 0x0001d80001a27983 */ /* 0x000ee80000300a00 */
[----:B------:R-:W3:Y:S04]  /*31890*/  LDL.LU.64 R164, [R1+0x1e0] ;  /* 0x0001e00001a47983 */ /* 0x000ee80000300a00 */
[----:B------:R-:W3:Y:S04]  /*318a0*/  LDL.LU.64 R166, [R1+0x1e8] ;  /* 0x0001e80001a67983 */ /* 0x000ee80000300a00 */
[----:B------:R-:W3:Y:S04]  /*318b0*/  LDL.LU.64 R168, [R1+0x1f0] ;  /* 0x0001f00001a87983 */ /* 0x000ee80000300a00 */
[----:B------:R-:W3:Y:S01]  /*318c0*/  LDL.LU.64 R170, [R1+0x1f8] ;  /* 0x0001f80001aa7983 */ /* 0x000ee20000300a00 */
[----:B--2---:R-:W-:-:S06]  /*318d0*/  WARPGROUP.ARRIVE ;  /* 0x00000000000079c5 */ /* 0x004fcc0000000000 */
[----:B------:R-:W-:Y:S03]  /*318e0*/  HGMMA.64x256x8.F32.TF32 R24, gdesc[UR36], R24, gsb0 ;  /* 0x07e00000241879f0 */ /* 0x000fe60008002818 */
[----:B------:R-:W-:Y:S02]  /*318f0*/  WARPGROUP.DEPBAR.LE gsb0, 0x0 ;  /* 0x00008000000079c5 */ /* 0x000fe40000010000 */
[----:B------:R-:W-:-:S15]  /*31900*/  WARPGROUP.ARRIVE ;  /* 0x00000000000079c5 */ /* 0x000fde0000000000 */
[----:B------:R-:W-:-:S08]  /*31910*/  NOP ;  /* 0x0000000000007918 */ /* 0x000fd00000000000 */
[----:B------:R-:W-:Y:S01]  /*31920*/  HGMMA.64x256x8.F32.TF32 R24, gdesc[UR44], R24, gsb0 ;  /* 0x07e000002c1879f0 */ /* 0x000fe20008002818 */
[----:B------:R-:W-:Y:S01]  /*31930*/  UIADD3.64 UR44, UR40, 0x202, URZ ;  /* 0x00000202282c7897 */ /* 0x000fe2000fffe03f */
[----:B------:R-:W-:Y:S01]  /*31940*/  UMOV UR46, UR54 ;  /* 0x00000036002e7c82 */ /* 0x000fe20008000000 */
[----:B------:R-:W-:Y:S01]  /*31950*/  UMOV UR47, UR55 ;  /* 0x00000037002f7c82 */ /* 0x000fe20008000000 */
[----:B------:R-:W-:Y:S02]  /*31960*/  WARPGROUP.DEPBAR.LE gsb0, 0x0 ;  /* 0x00008000000079c5 */ /* 0x000fe40000010000 */
[----:B------:R-:W-:-:S15]  /*31970*/  WARPGROUP.ARRIVE ;  /* 0x00000000000079c5 */ /* 0x000fde0000000000 */
[----:B------:R-:W-:-:S07]  /*31980*/  NOP ;  /* 0x0000000000007918 */ /* 0x000fce0000000000 */
        /* <DEDUP_REMOVED lines=25> */
[----:B------:R-:W-:Y:S01]  /*31b20*/  UIADD3.64 UR48, UR42, 0xffe, URZ ;  /* 0x00000ffe2a307897 */ /* 0x000fe2000fffe03f */
[----:B------:R-:W-:Y:S02]  /*31b30*/  WARPGROUP.DEPBAR.LE gsb0, 0x0 ;  /* 0x00008000000079c5 */ /* 0x000fe40000010000 */
[----:B------:R-:W-:-:S15]  /*31b40*/  WARPGROUP.ARRIVE ;  /* 0x00000000000079c5 */ /* 0x000fde0000000000 */
[----:B------:R-:W-:-:S06]  /*31b50*/  NOP ;  /* 0x0000000000007918 */ /* 0x000fcc0000000000 */
        /* <DEDUP_REMOVED lines=112> */
[----:B-1----:R-:W3:Y:S04]  /*32260*/  LDL.LU.64 R150, [R1+0x1c20] ;  /* 0x001c200001967983 */ /* 0x002ee80000300a00 */
[----:B------:R-:W3:Y:S04]  /*32270*/  LDL.LU.64 R148, [R1+0x1c18] ;  /* 0x001c180001947983 */ /* 0x000ee80000300a00 */
        /* <DEDUP_REMOVED lines=51> */
[----:B------:R-:W3:Y:S01]  /*325b0*/  LDL.LU.64 R44, [R1+0x1a78] ;  /* 0x001a7800012c7983 */ /* 0x000ee20000300a00 */
[----:B------:R-:W-:-:S02]  /*325c0*/  UIADD3.64 UR36, UR40, 0x3fe, URZ ;  /* 0x000003fe28247897 */ /* 0x000fc4000fffe03f */
[----:B------:R-:W-:Y:S01]  /*325d0*/  UIADD3.64 UR44, UR40, 0x400, URZ ;  /* 0x00000400282c7897 */ /* 0x000fe2000fffe03f */
[----:B------:R-:W2:Y:S01]  /*325e0*/  LDL.LU.64 R42, [R1+0x1a70] ;  /* 0x001a7000012a7983 */ /* 0x000ea20000300a00 */
[----:B------:R-:W-:Y:S01]  /*325f0*/  UMOV UR46, UR42 ;  /* 0x0000002a002e7c82 */ /* 0x000fe20008000000 */
[----:B------:R-:W-:Y:S01]  /*32600*/  UMOV UR47, UR43 ;  /* 0x0000002b002f7c82 */ /* 0x000fe20008000000 */
[----:B------:R-:W-:Y:S01]  /*32610*/  UIADD3.64 UR32, UR42, 0x802, URZ ;  /* 0x000008022a207897 */ /* 0x000fe2000fffe03f */
[----:B------:R-:W2:Y:S01]  /*32620*/  LDL.LU.64 R40, [R1+0x1a68] ;  /* 0x001a680001287983 */ /* 0x000ea20000300a00 */
[----:B------:R-:W-:Y:S02]  /*32630*/  UIADD3.64 UR28, UR42, 0x804, URZ ;  /* 0x000008042a1c7897 */ /* 0x000fe4000fffe03f */
[----:B------:R-:W-:Y:S01]  /*32640*/  UIADD3.64 UR24, UR40, 0x1bfe, URZ ;  /* 0x00001bfe28187897 */ /* 0x000fe2000fffe03f */
[----:B------:R-:W2:Y:S01]  /*32650*/  LDL.LU.64 R38, [R1+0x1a60] ;  /* 0x001a600001267983 */ /* 0x000ea20000300a00 */
[----:B------:R-:W-:-:S02]  /*32660*/  UIADD3.64 UR20, UR40, 0x1c00, URZ ;  /* 0x00001c0028147897 */ /* 0x000fc4000fffe03f */
[----:B------:R-:W-:Y:S01]  /*32670*/  UIADD3.64 UR16, UR40, 0x1c02, URZ ;  /* 0x00001c0228107897 */ /* 0x000fe2000fffe03f */
[----:B------:R-:W2:Y:S01]  /*32680*/  LDL.LU.64 R36, [R1+0x1a58] ;  /* 0x001a580001247983 */ /* 0x000ea20000300a00 */
[----:B------:R-:W-:-:S03]  /*32690*/  UIADD3.64 UR12, UR40, 0x1c04, URZ ;  /* 0x00001c04280c7897 */ /* 0x000fc6000fffe03f */
[----:B------:R-:W2:Y:S04]  /*326a0*/  LDL.LU.64 R34, [R1+0x1a50] ;  /* 0x001a500001227983 */ /* 0x000ea80000300a00 */
[----:B------:R-:W2:Y:S04]  /*326b0*/  LDL.LU.64 R32, [R1+0x1a48] ;  /* 0x001a480001207983 */ /* 0x000ea80000300a00 */
[----:B------:R-:W2:Y:S04]  /*326c0*/  LDL.LU.64 R30, [R1+0x1a40] ;  /* 0x001a4000011e7983 */ /* 0x000ea80000300a00 */
[----:B------:R-:W2:Y:S04]  /*326d0*/  LDL.LU.64 R28, [R1+0x1a38] ;  /* 0x001a3800011c7983 */ /* 0x000ea80000300a00 */
[----:B------:R-:W2:Y:S04]  /*326e0*/  LDL.LU.64 R26, [R1+0x1a30] ;  /* 0x001a3000011a7983 */ /* 0x000ea80000300a00 */
[----:B------:R-:W2:Y:S04]  /*326f0*/  LDL.LU.64 R24, [R1+0x1a28] ;  /* 0x001a280001187983 */ /* 0x000ea80000300a00 */
[----:B------:R-:W4:Y:S01]  /*32700*/  LDL R2, [R1+0x17f8] ;  /* 0x0017f80001027983 */ /* 0x000f220000100800 */
[----:B---3--:R-:W-:-:S06]  /*32710*/  WARPGROUP.ARRIVE ;  /* 0x00000000000079c5 */ /* 0x008fcc0000000000 */
        /* <DEDUP_REMOVED lines=61> */
[----:B------:R-:W-:Y:S01]  /*32af0*/  UMOV UR44, UR32 ;  /* 0x00000020002c7c82 */ /* 0x000fe20008000000 */
[----:B------:R-:W-:Y:S01]  /*32b00*/  UMOV UR45, UR33 ;  /* 0x00000021002d7c82 */ /* 0x000fe20008000000 */
[----:B------:R-:W-:Y:S01]  /*32b10*/  UIADD3.64 UR32, UR40, 0x1402, URZ ;  /* 0x0000140228207897 */ /* 0x000fe2000fffe03f */
[----:B------:R-:W-:Y:S01]  /*32b20*/  UMOV UR46, UR28 ;  /* 0x0000001c002e7c82 */ /* 0x000fe20008000000 */
[----:B------:R-:W-:Y:S01]  /*32b30*/  UMOV UR47, UR29 ;  /* 0x0000001d002f7c82 */ /* 0x000fe20008000000 */
[----:B------:R-:W-:Y:S01]  /*32b40*/  UIADD3.64 UR28, UR40, 0x1404, URZ ;  /* 0x00001404281c7897 */ /* 0x000fe2000fffe03f */
[----:B------:R-:W-:Y:S02]  /*32b50*/  WARPGROUP.DEPBAR.LE gsb0, 0x0 ;  /* 0x00008000000079c5 */ /* 0x000fe40000010000 */
[----:B------:R-:W-:-:S15]  /*32b60*/  WARPGROUP.ARRIVE ;  /* 0x00000000000079c5 */ /* 0x000fde0000000000 */
[----:B------:R-:W-:-:S04]  /*32b70*/  NOP ;  /* 0x0000000000007918 */ /* 0x000fc80000000000 */
        /* <DEDUP_REMOVED lines=27> */
[----:B------:R-:W-:Y:S04]  /*32d30*/  STL.64 [R1], R44 ;  /* 0x0000002c01007387 */ /* 0x000fe80000100a00 */
        /* <DEDUP_REMOVED lines=129> */
[----:B------:R-:W3:Y:S01]  /*33550*/  LDL R0, [R1+0x143c] ;  /* 0x00143c0001007983 */ /* 0x000ee20000100800 */
[----:B------:R-:W-:Y:S01]  /*33560*/  UIADD3.64 UR24, UR40, 0x1dfe, URZ ;  /* 0x00001dfe28187897 */ /* 0x000fe2000fffe03f */
[----:B----4-:R-:W-:Y:S01]  /*33570*/  R2UR UR13, R2 ;  /* 0x00000000020d72ca */ /* 0x010fe200000e0000 */
[----:B--2---:R-:W-:Y:S01]  /*33580*/  WARPGROUP.ARRIVE ;  /* 0x00000000000079c5 */ /* 0x004fe20000000000 */
[----:B---3--:R-:W-:-:S05]  /*33590*/  R2UR UR12, R0 ;  /* 0x00000000000c72ca */ /* 0x008fca00000e0000 */
[----:B------:R-:W-:Y:S01]  /*335a0*/  HGMMA.64x256x8.F32.TF32 R24, gdesc[UR36], R24, gsb0 ;  /* 0x07e00000241879f0 */ /* 0x000fe20008002818 */
[----:B------:R-:W-:Y:S01]  /*335b0*/  UIADD3.64 UR36, UR40, 0x600, URZ ;  /* 0x0000060028247897 */ /* 0x000fe2000fffe03f */
[----:B------:R-:W2:Y:S01]  /*335c0*/  LDL R0, [R1+0x1440] ;  /* 0x0014400001007983 */ /* 0x000ea20000100800 */
[----:B------:R-:W-:Y:S01]  /*335d0*/  UMOV UR38, UR42 ;  /* 0x0000002a00267c82 */ /* 0x000fe20008000000 */
[----:B------:R-:W-:Y:S01]  /*335e0*/  UMOV UR39, UR43 ;  /* 0x0000002b00277c82 */ /* 0x000fe20008000000 */
[----:B------:R-:W-:Y:S01]  /*335f0*/  UIADD3.64 UR20, UR40, 0x1e00, URZ ;  /* 0x00001e0028147897 */ /* 0x000fe2000fffe03f */
[----:B------:R-:W3:Y:S01]  /*33600*/  LDL.LU R6, [R1+0x70c] ;  /* 0x00070c0001067983 */ /* 0x000ee20000300800 */
        /* <DEDUP_REMOVED lines=48> */
[----:B------:R-:W-:Y:S02]  /*33910*/  UIADD3.64 UR32, UR40, 0x1602, URZ ;  /* 0x0000160228207897 */ /* 0x000fe4000fffe03f */
[----:B------:R-:W-:Y:S02]  /*33920*/  WARPGROUP.DEPBAR.LE gsb0, 0x0 ;  /* 0x00008000000079c5 */ /* 0x000fe40000010000 */
[----:B------:R-:W-:-:S15]  /*33930*/  WARPGROUP.ARRIVE ;  /* 0x00000000000079c5 */ /* 0x000fde0000000000 */
[----:B------:R-:W-:-:S08]  /*33940*/  NOP ;  /* 0x0000000000007918 */ /* 0x000fd00000000000 */
[----:B------:R-:W-:Y:S01]  /*33950*/  HGMMA.64x256x8.F32.TF32 R24, gdesc[UR48], R24, gsb0 ;  /* 0x07e00000301879f0 */ /* 0x000fe20008002818 */
[----:B------:R-:W-:Y:S02]  /*33960*/  UIADD3.64 UR28, UR40, 0x1604, URZ ;  /* 0x00001604281c7897 */ /* 0x000fe4000fffe03f */
        /* <DEDUP_REMOVED lines=21> */
[----:B--2---:R-:W-:Y:S02]  /*33ac0*/  R2UR UR18, R0 ;  /* 0x00000000001272ca */ /* 0x004fe400000e0000 */
[----:B------:R-:W2:Y:S04]  /*33ad0*/  LDL.LU R0, [R1+0x710] ;  /* 0x0007100001007983 */ /* 0x000ea80000300800 */
[----:B------:R-:W4:Y:S04]  /*33ae0*/  LDL.LU R176, [R1+0x714] ;  /* 0x0007140001b07983 */ /* 0x000f280000300800 */
[----:B------:R-:W4:Y:S01]  /*33af0*/  LDL.LU R7, [R1+0x718] ;  /* 0x0007180001077983 */ /* 0x000f220000300800 */
[----:B------:R-:W-:Y:S01]  /*33b00*/  IADD3 R201, P3, R201, UR4, RZ ;  /* 0x00000004c9c97c10 */ /* 0x000fe2000ff7e0ff */
[----:B------:R-:W-:-:S02]  /*33b10*/  UIMAD UR16, UR11, -0x80, UR13 ;  /* 0xffffff800b1078a4 */ /* 0x000fc4000f8e020d */
[----:B------:R-:W4:Y:S01]  /*33b20*/  LDL.LU R172, [R1+0x720] ;  /* 0x0007200001ac7983 */ /* 0x000f220000300800 */
[----:B------:R-:W-:Y:S01]  /*33b30*/  IADD3.X R200, R200, UR6, RZ, P3, !PT ;  /* 0x00000006c8c87c10 */ /* 0x000fe20009ffe4ff */
[----:B------:R-:W-:Y:S02]  /*33b40*/  UISETP.GT.AND UP1, UPT, UR16, URZ, UPT ;  /* 0x0000003f1000728c */ /* 0x000fe4000bf24270 */
[----:B------:R-:W-:Y:S02]  /*33b50*/  UISETP.GE.AND UP0, UPT, UR11, UR12, UPT ;  /* 0x0000000c0b00728c */ /* 0x000fe4000bf06270 */
[----:B------:R-:W-:-:S04]  /*33b60*/  USEL UR12, URZ, 0x4, !UP1 ;  /* 0x000000043f0c7887 */ /* 0x000fc8000c800000 */
[----:B------:R-:W-:-:S06]  /*33b70*/  USEL UR12, UR12, URZ, !UP0 ;  /* 0x0000003f0c0c7287 */ /* 0x000fcc000c000000 */
[----:B------:R-:W-:Y:S01]  /*33b80*/  ISETP.NE.U32.AND P0, PT, RZ, UR12, PT ;  /* 0x0000000cff007c0c */ /* 0x000fe2000bf05070 */
[----:B------:R-:W-:Y:S02]  /*33b90*/  UIADD3.64 UR12, UR40, 0x1e04, URZ ;  /* 0x00001e04280c7897 */ /* 0x000fe4000fffe03f */
[----:B------:R-:W-:-:S04]  /*33ba0*/  UIADD3 UR10, UR10, 0x1, URZ ;  /* 0x000000010a0a7890 */ /* 0x000fc8000fffe03f */
[----:B------:R-:W-:Y:S01]  /*33bb0*/  UISETP.GT.AND UP1, UPT, UR10, 0x2, UPT ;  /* 0x000000020a00788c */ /* 0x000fe2000bf24270 */
[----:B------:R-:W-:-:S03]  /*33bc0*/  IADD3 R193, P1, R193, UR4, RZ ;  /* 0x00000004c1c17c10 */ /* 0x000fc6000ff3e0ff */
[----:B------:R-:W-:Y:S01]  /*33bd0*/  USEL UR10, UR10, URZ, !UP1 ;  /* 0x0000003f0a0a7287 */ /* 0x000fe2000c800000 */
[----:B------:R-:W-:-:S03]  /*33be0*/  IADD3.X R192, R192, UR6, RZ, P1, !PT ;  /* 0x00000006c0c07c10 */ /* 0x000fc60008ffe4ff */
[----:B------:R-:W-:Y:S01]  /*33bf0*/  ULEA UR17, UR10, UR61, 0x11 ;  /* 0x0000003d0a117291 */ /* 0x000fe2000f8e883f */
[----:B------:R-:W-:Y:S01]  /*33c00*/  IADD3 R195, P1, R195, UR4, RZ ;  /* 0x00000004c3c37c10 */ /* 0x000fe2000ff3e0ff */
[----:B------:R-:W-:Y:S01]  /*33c10*/  UISETP.GT.AND UP1, UPT, UR16, 0x1, UPT ;  /* 0x000000011000788c */ /* 0x000fe2000bf24270 */
[----:B------:R-:W-:Y:S01]  /*33c20*/  IMAD.MOV.U32 R4, RZ, RZ, R193 ;  /* 0x000000ffff047224 */ /* 0x000fe200078e00c1 */
[----:B------:R-:W-:Y:S02]  /*33c30*/  MOV R5, R192 ;  /* 0x000000c000057202 */ /* 0x000fe40000000f00 */
[----:B------:R-:W-:Y:S01]  /*33c40*/  VIADD R2, R3, UR17 ;  /* 0x0000001103027c36 */ /* 0x000fe20008000000 */
[----:B------:R-:W-:Y:S01]  /*33c50*/  IADD3.X R194, R194, UR6, RZ, P1, !PT ;  /* 0x00000006c2c27c10 */ /* 0x000fe20008ffe4ff */
[----:B------:R-:W-:Y:S02]  /*33c60*/  WARPGROUP.DEPBAR.LE gsb0, 0x0 ;  /* 0x00008000000079c5 */ /* 0x000fe40000010000 */
[----:B------:R-:W-:-:S06]  /*33c70*/  WARPGROUP.ARRIVE ;  /* 0x00000000000079c5 */ /* 0x000fcc0000000000 */
[----:B------:R-:W-:Y:S01]  /*33c80*/  HGMMA.64x256x8.F32.TF32 R24, gdesc[UR12], R24, gsb0 ;  /* 0x07e000000c1879f0 */ /* 0x000fe20008002818 */
[----:B--2---:R-:W-:-:S04]  /*33c90*/  IADD3 R0, P3, R0, UR4, RZ ;  /* 0x0000000400007c10 */ /* 0x004fc8000ff7e0ff */
[----:B---3--:R-:W-:Y:S01]  /*33ca0*/  IADD3.X R6, R6, UR6, RZ, P3, !PT ;  /* 0x0000000606067c10 */ /* 0x008fe20009ffe4ff */
[----:B------:R-:W-:Y:S04]  /*33cb0*/  STL [R1+0x710], R0 ;  /* 0x0007100001007387 */ /* 0x000fe80000100800 */
[----:B------:R1:W-:Y:S04]  /*33cc0*/  STL [R1+0x70c], R6 ;  /* 0x00070c0601007387 */ /* 0x0003e80000100800 */
[----:B------:R-:W2:Y:S01]  /*33cd0*/  LDL.LU R173, [R1+0x71c] ;  /* 0x00071c0001ad7983 */ /* 0x000ea20000300800 */
[----:B------:R-:W-:-:S04]  /*33ce0*/  USEL UR12, URZ, 0x4, !UP1 ;  /* 0x000000043f0c7887 */ /* 0x000fc8000c800000 */
[----:B------:R-:W-:Y:S01]  /*33cf0*/  USEL UR12, UR12, URZ, !UP0 ;  /* 0x0000003f0c0c7287 */ /* 0x000fe2000c000000 */
[----:B------:R-:W-:Y:S01]  /*33d00*/  IADD3 R197, P1, R197, UR4, RZ ;  /* 0x00000004c5c57c10 */ /* 0x000fe2000ff3e0ff */
[----:B------:R-:W-:Y:S01]  /*33d10*/  UISETP.GT.AND UP1, UPT, UR16, 0x2, UPT ;  /* 0x000000021000788c */ /* 0x000fe2000bf24270 */
[----:B------:R-:W-:Y:S02]  /*33d20*/  IADD3 R199, P2, R199, UR4, RZ ;  /* 0x00000004c7c77c10 */ /* 0x000fe4000ff5e0ff */
[----:B------:R-:W-:Y:S02]  /*33d30*/  IADD3.X R196, R196, UR6, RZ, P1, !PT ;  /* 0x00000006c4c47c10 */ /* 0x000fe40008ffe4ff */
[----:B------:R-:W-:Y:S02]  /*33d40*/  IADD3.X R198, R198, UR6, RZ, P2, !PT ;  /* 0x00000006c6c67c10 */ /* 0x000fe400097fe4ff */
[----:B------:R-:W-:-:S04]  /*33d50*/  IADD3 R207, P2, R207, UR4, RZ ;  /* 0x00000004cfcf7c10 */ /* 0x000fc8000ff5e0ff */
[----:B------:R-:W-:Y:S01]  /*33d60*/  IADD3.X R206, R206, UR6, RZ, P2, !PT ;  /* 0x00000006cece7c10 */ /* 0x000fe200097fe4ff */
[----:B------:R-:W-:Y:S02]  /*33d70*/  WARPGROUP.DEPBAR.LE gsb0, 0x0 ;  /* 0x00008000000079c5 */ /* 0x000fe40000010000 */
[----:B------:R-:W-:Y:S06]  /*33d80*/  BAR.SYNC.DEFER_BLOCKING 0x0 ;  /* 0x0000000000007b1d */ /* 0x000fec0000010000 */
[----:B------:R-:W-:Y:S01]  /*33d90*/  @!PT LDS RZ, [RZ] ;  /* 0x00000000fffff984 */ /* 0x000fe20000000800 */
[----:B------:R-:W-:Y:S01]  /*33da0*/  @!PT LDS RZ, [RZ] ;  /* 0x00000000fffff984 */ /* 0x000fe20000000800 */
[----:B------:R-:W-:Y:S01]  /*33db0*/  @!PT LDS RZ, [RZ] ;  /* 0x00000000fffff984 */ /* 0x000fe20000000800 */
[----:B------:R3:W-:Y:S02]  /*33dc0*/  LDGSTS.E [R2], desc[UR8][R4.64], P0 ;  /* 0x0000000004027fae */ /* 0x0007e40008121848 */
[----:B---3--:R-:W-:-:S02]  /*33dd0*/  IMAD.MOV.U32 R4, RZ, RZ, R195 ;  /* 0x000000ffff047224 */ /* 0x008fc400078e00c3 */
[----:B------:R-:W-:-:S05]  /*33de0*/  IMAD.MOV.U32 R5, RZ, RZ, R194 ;  /* 0x000000ffff057224 */ /* 0x000fca00078e00c2 */
[----:B------:R3:W-:Y:S01]  /*33df0*/  LDGSTS.E [R2+0x4000], desc[UR8][R4.64], P0 ;  /* 0x0400000004027fae */ /* 0x0007e20008121848 */
[----:B------:R-:W-:Y:S01]  /*33e00*/  ISETP.NE.U32.AND P0, PT, RZ, UR12, PT ;  /* 0x0000000cff007c0c */ /* 0x000fe2000bf05070 */
[----:B------:R-:W-:-:S04]  /*33e10*/  USEL UR12, URZ, 0x4, !UP1 ;  /* 0x000000043f0c7887 */ /* 0x000fc8000c800000 */
[----:B------:R-:W-:Y:S01]  /*33e20*/  USEL UR12, UR12, URZ, !UP0 ;  /* 0x0000003f0c0c7287 */ /* 0x000fe2000c000000 */
[----:B---3--:R-:W-:Y:S01]  /*33e30*/  IMAD.MOV.U32 R4, RZ, RZ, R197 ;  /* 0x000000ffff047224 */ /* 0x008fe200078e00c5 */
[----:B------:R-:W-:-:S04]  /*33e40*/  MOV R5, R196 ;  /* 0x000000c400057202 */ /* 0x000fc80000000f00 */
[----:B------:R-:W-:Y:S02]  /*33e50*/  ISETP.NE.U32.AND P1, PT, RZ, UR12, PT ;  /* 0x0000000cff007c0c */ /* 0x000fe4000bf25070 */
[----:B------:R3:W-:Y:S01]  /*33e60*/  LDGSTS.E [R2+0x4], desc[UR8][R4.64], P0 ;  /* 0x0000400004027fae */ /* 0x0007e20008121848 */
[----:B------:R-:W-:Y:S01]  /*33e70*/  UISETP.GT.AND UP1, UPT, UR16, 0x3, UPT ;  /* 0x000000031000788c */ /* 0x000fe2000bf24270 */
[----:B---3--:R-:W-:Y:S02]  /*33e80*/  IMAD.MOV.U32 R4, RZ, RZ, R199 ;  /* 0x000000ffff047224 */ /* 0x008fe400078e00c7 */
[----:B------:R-:W-:-:S05]  /*33e90*/  IMAD.MOV.U32 R5, RZ, RZ, R198 ;  /* 0x000000ffff057224 */ /* 0x000fca00078e00c6 */
[----:B------:R3:W-:Y:S01]  /*33ea0*/  LDGSTS.E [R2+0x4004], desc[UR8][R4.64], P0 ;  /* 0x0400400004027fae */ /* 0x0007e20008121848 */
[----:B------:R-:W-:Y:S01]  /*33eb0*/  IADD3 R203, P0, R203, UR4, RZ ;  /* 0x00000004cbcb7c10 */ /* 0x000fe2000ff1e0ff */
[----:B------:R-:W-:-:S03]  /*33ec0*/  USEL UR12, URZ, 0x4, !UP1 ;  /* 0x000000043f0c7887 */ /* 0x000fc6000c800000 */
[----:B------:R-:W-:Y:S01]  /*33ed0*/  IADD3.X R202, R202, UR6, RZ, P0, !PT ;  /* 0x00000006caca7c10 */ /* 0x000fe200087fe4ff */
[----:B------:R-:W-:Y:S01]  /*33ee0*/  USEL UR12, UR12, URZ, !UP0 ;  /* 0x0000003f0c0c7287 */ /* 0x000fe2000c000000 */
[----:B---3--:R-:W-:Y:S01]  /*33ef0*/  IMAD.MOV.U32 R4, RZ, RZ, R201 ;  /* 0x000000ffff047224 */ /* 0x008fe200078e00c9 */
[----:B------:R-:W-:-:S05]  /*33f00*/  MOV R5, R200 ;  /* 0x000000c800057202 */ /* 0x000fca0000000f00 */
[----:B------:R3:W-:Y:S01]  /*33f10*/  LDGSTS.E [R2+0x8], desc[UR8][R4.64], P1 ;  /* 0x0000800004027fae */ /* 0x0007e20008921848 */
[----:B------:R-:W-:Y:S01]  /*33f20*/  ISETP.NE.U32.AND P0, PT, RZ, UR12, PT ;  /* 0x0000000cff007c0c */ /* 0x000fe2000bf05070 */
        /* <DEDUP_REMOVED lines=8> */
[----:B---3--:R-:W-:Y:S02]  /*33fb0*/  IMAD.MOV.U32 R4, RZ, RZ, R205 ;  /* 0x000000ffff047224 */ /* 0x008fe400078e00cd */
[----:B------:R-:W-:-:S03]  /*33fc0*/  MOV R5, R204 ;  /* 0x000000cc00057202 */ /* 0x000fc60000000f00 */
[----:B------:R-:W-:Y:S02]  /*33fd0*/  ISETP.NE.U32.AND P1, PT, RZ, UR12, PT ;  /* 0x0000000cff007c0c */ /* 0x000fe4000bf25070 */
[----:B------:R3:W-:Y:S02]  /*33fe0*/  LDGSTS.E [R2+0xc], desc[UR8][R4.64], P0 ;  /* 0x0000c00004027fae */ /* 0x0007e40008121848 */
[----:B---3--:R-:W-:Y:S02]  /*33ff0*/  IMAD.MOV.U32 R4, RZ, RZ, R207 ;  /* 0x000000ffff047224 */ /* 0x008fe400078e00cf */
[----:B------:R-:W-:-:S05]  /*34000*/  IMAD.MOV.U32 R5, RZ, RZ, R206 ;  /* 0x000000ffff057224 */ /* 0x000fca00078e00ce */
[----:B------:R3:W-:Y:S01]  /*34010*/  LDGSTS.E [R2+0x400c], desc[UR8][R4.64], P0 ;  /* 0x0400c00004027fae */ /* 0x0007e20008121848 */
[----:B----4-:R-:W-:-:S04]  /*34020*/  IADD3 R7, P0, R7, UR4, RZ ;  /* 0x0000000407077c10 */ /* 0x010fc8000ff1e0ff */
[----:B------:R-:W-:Y:S01]  /*34030*/  IADD3.X R176, R176, UR6, RZ, P0, !PT ;  /* 0x00000006b0b07c10 */ /* 0x000fe200087fe4ff */
[----:B---3--:R-:W-:Y:S01]  /*34040*/  IMAD.MOV.U32 R4, RZ, RZ, R0 ;  /* 0x000000ffff047224 */ /* 0x008fe200078e0000 */
[----:B------:R-:W-:Y:S02]  /*34050*/  MOV R5, R6 ;  /* 0x0000000600057202 */ /* 0x000fe40000000f00 */
[----:B-1----:R-:W3:Y:S04]  /*34060*/  LDL.LU R6, [R1+0x728] ;  /* 0x0007280001067983 */ /* 0x002ee80000300800 */
[----:B------:R-:W4:Y:S04]  /*34070*/  LDL.LU R0, [R1+0x730] ;  /* 0x0007300001007983 */ /* 0x000f280000300800 */
[----:B------:R1:W-:Y:S04]  /*34080*/  LDGSTS.E [R2+0x8000], desc[UR8][R4.64], P1 ;  /* 0x0800000004027fae */ /* 0x0003e80008921848 */
[----:B------:R-:W-:Y:S04]  /*34090*/  STL [R1+0x718], R7 ;  /* 0x0007180701007387 */ /* 0x000fe80000100800 */
[----:B------:R1:W-:Y:S02]  /*340a0*/  STL [R1+0x714], R176 ;  /* 0x000714b001007387 */ /* 0x0003e40000100800 */
[----:B-1----:R-:W-:-:S02]  /*340b0*/  IMAD.MOV.U32 R4, RZ, RZ, R7 ;  /* 0x000000ffff047224 */ /* 0x002fc400078e0007 */
[----:B------:R-:W-:Y:S02]  /*340c0*/  IMAD.MOV.U32 R5, RZ, RZ, R176 ;  /* 0x000000ffff057224 */ /* 0x000fe400078e00b0 */
[----:B------:R-:W4:Y:S04]  /*340d0*/  LDL.LU R176, [R1+0x724] ;  /* 0x0007240001b07983 */ /* 0x000f280000300800 */
[----:B------:R1:W-:Y:S01]  /*340e0*/  LDGSTS.E [R2+0xc000], desc[UR8][R4.64], P1 ;  /* 0x0c00000004027fae */ /* 0x0003e20008921848 */
[----:B------:R-:W-:-:S03]  /*340f0*/  IADD3 R172, P1, R172, UR4, RZ ;  /* 0x00000004acac7c10 */ /* 0x000fc6000ff3e0ff */
[----:B------:R-:W4:Y:S01]  /*34100*/  LDL.LU R7, [R1+0x72c] ;  /* 0x00072c0001077983 */ /* 0x000f220000300800 */
[----:B--2---:R-:W-:-:S03]  /*34110*/  IADD3.X R173, R173, UR6, RZ, P1, !PT ;  /* 0x00000006adad7c10 */ /* 0x004fc60008ffe4ff */
[----:B------:R-:W-:Y:S04]  /*34120*/  STL [R1+0x720], R172 ;  /* 0x000720ac01007387 */ /* 0x000fe80000100800 */
[----:B------:R2:W-:Y:S01]  /*34130*/  STL [R1+0x71c], R173 ;  /* 0x00071cad01007387 */ /* 0x0005e20000100800 */
[----:B-1----:R-:W-:Y:S01]  /*34140*/  MOV R5, R173 ;  /* 0x000000ad00057202 */ /* 0x002fe20000000f00 */
[----:B------:R-:W-:Y:S02]  /*34150*/  IMAD.MOV.U32 R4, RZ, RZ, R172 ;  /* 0x000000ffff047224 */ /* 0x000fe400078e00ac */
[----:B--2---:R-:W2:Y:S04]  /*34160*/  LDL.LU R173, [R1+0x734] ;  /* 0x0007340001ad7983 */ /* 0x004ea80000300800 */
[----:B------:R-:W2:Y:S01]  /*34170*/  LDL.LU R172, [R1+0x738] ;  /* 0x0007380001ac7983 */ /* 0x000ea20000300800 */
[----:B------:R-:W-:-:S04]  /*34180*/  UISETP.GT.AND UP1, UPT, UR16, 0x21, UPT ;  /* 0x000000211000788c */ /* 0x000fc8000bf24270 */
[----:B------:R-:W-:-:S04]  /*34190*/  USEL UR12, URZ, 0x4, !UP1 ;  /* 0x000000043f0c7887 */ /* 0x000fc8000c800000 */
[----:B------:R-:W-:-:S06]  /*341a0*/  USEL UR12, UR12, URZ, !UP0 ;  /* 0x0000003f0c0c7287 */ /* 0x000fcc000c000000 */
[----:B------:R-:W-:Y:S01]  /*341b0*/  ISETP.NE.U32.AND P0, PT, RZ, UR12, PT ;  /* 0x0000000cff007c0c */ /* 0x000fe2000bf05070 */
[----:B------:R-:W-:-:S04]  /*341c0*/  UISETP.GT.AND UP1, UPT, UR16, 0x22, UPT ;  /* 0x000000221000788c */ /* 0x000fc8000bf24270 */
[----:B------:R-:W-:-:S04]  /*341d0*/  USEL UR12, URZ, 0x4, !UP1 ;  /* 0x000000043f0c7887 */ /* 0x000fc8000c800000 */
[----:B------:R-:W-:-:S04]  /*341e0*/  USEL UR12, UR12, URZ, !UP0 ;  /* 0x0000003f0c0c7287 */ /* 0x000fc8000c000000 */
[----:B------:R1:W-:Y:S02]  /*341f0*/  LDGSTS.E [R2+0x8004], desc[UR8][R4.64], P0 ;  /* 0x0800400004027fae */ /* 0x0003e40008121848 */
[----:B------:R-:W-:Y:S02]  /*34200*/  ISETP.NE.U32.AND P1, PT, RZ, UR12, PT ;  /* 0x0000000cff007c0c */ /* 0x000fe4000bf25070 */
[----:B---3--:R-:W-:Y:S02]  /*34210*/  IADD3 R6, P2, R6, UR4, RZ ;  /* 0x0000000406067c10 */ /* 0x008fe4000ff5e0ff */
[----:B----4-:R-:W-:-:S03]  /*34220*/  IADD3 R0, P3, R0, UR4, RZ ;  /* 0x0000000400007c10 */ /* 0x010fc6000ff7e0ff */
[----:B------:R3:W-:Y:S01]  /*34230*/  STL [R1+0x728], R6 ;  /* 0x0007280601007387 */ /* 0x0007e20000100800 */
[----:B-1----:R-:W-:Y:S01]  /*34240*/  IMAD.MOV.U32 R4, RZ, RZ, R6 ;  /* 0x000000ffff047224 */ /* 0x002fe200078e0006 */
[----:B------:R-:W-:-:S05]  /*34250*/  IADD3.X R176, R176, UR6, RZ, P2, !PT ;  /* 0x00000006b0b07c10 */ /* 0x000fca00097fe4ff */
[----:B------:R1:W-:Y:S01]  /*34260*/  STL [R1+0x724], R176 ;  /* 0x000724b001007387 */ /* 0x0003e20000100800 */
[----:B------:R-:W-:-:S03]  /*34270*/  IADD3.X R7, R7, UR6, RZ, P3, !PT ;  /* 0x0000000607077c10 */ /* 0x000fc60009ffe4ff */
[----:B------:R-:W-:Y:S01]  /*34280*/  STL [R1+0x730], R0 ;  /* 0x0007300001007387 */ /* 0x000fe20000100800 */
[----:B------:R-:W-:-:S03]  /*34290*/  IMAD.MOV.U32 R5, RZ, RZ, R176 ;  /* 0x000000ffff057224 */ /* 0x000fc600078e00b0 */
[----:B---3--:R-:W3:Y:S04]  /*342a0*/  LDL.LU R6, [R1+0x740] ;  /* 0x0007400001067983 */ /* 0x008ee80000300800 */
[----:B------:R4:W-:Y:S04]  /*342b0*/  STL [R1+0x72c], R7 ;  /* 0x00072c0701007387 */ /* 0x0009e80000100800 */
[----:B-1----:R-:W3:Y:S04]  /*342c0*/  LDL.LU R176, [R1+0x73c] ;  /* 0x00073c0001b07983 */ /* 0x002ee80000300800 */
[----:B------:R1:W-:Y:S01]  /*342d0*/  LDGSTS.E [R2+0xc004], desc[UR8][R4.64], P0 ;  /* 0x0c00400004027fae */ /* 0x0003e20008121848 */
[----:B--2---:R-:W-:-:S04]  /*342e0*/  IADD3 R172, P0, R172, UR4, RZ ;  /* 0x00000004acac7c10 */ /* 0x004fc8000ff1e0ff */
[----:B------:R-:W-:Y:S01]  /*342f0*/  IADD3.X R173, R173, UR6, RZ, P0, !PT ;  /* 0x00000006adad7c10 */ /* 0x000fe200087fe4ff */
[----:B-1----:R-:W-:Y:S01]  /*34300*/  IMAD.MOV.U32 R4, RZ, RZ, R0 ;  /* 0x000000ffff047224 */ /* 0x002fe200078e0000 */
[----:B------:R-:W-:Y:S02]  /*34310*/  MOV R5, R7 ;  /* 0x0000000700057202 */ /* 0x000fe40000000f00 */
[----:B----4-:R-:W2:Y:S04]  /*34320*/  LDL.LU R7, [R1+0x748] ;  /* 0x0007480001077983 */ /* 0x010ea80000300800 */
[----:B------:R-:W4:Y:S04]  /*34330*/  LDL.LU R0, [R1+0x910] ;  /* 0x0009100001007983 */ /* 0x000f280000300800 */
[----:B------:R1:W-:Y:S04]  /*34340*/  LDGSTS.E [R2+0x8008], desc[UR8][R4.64], P1 ;  /* 0x0800800004027fae */ /* 0x0003e80008921848 */
[----:B------:R-:W-:Y:S04]  /*34350*/  STL [R1+0x738], R172 ;  /* 0x000738ac01007387 */ /* 0x000fe80000100800 */
[----:B------:R1:W-:Y:S02]  /*34360*/  STL [R1+0x734], R173 ;  /* 0x000734ad01007387 */ /* 0x0003e40000100800 */
[----:B-1----:R-:W-:-:S02]  /*34370*/  IMAD.MOV.U32 R5, RZ, RZ, R173 ;  /* 0x000000ffff057224 */ /* 0x002fc400078e00ad */
[----:B------:R-:W-:Y:S01]  /*34380*/  IMAD.MOV.U32 R4, RZ, RZ, R172 ;  /* 0x000000ffff047224 */ /* 0x000fe200078e00ac */
[----:B------:R-:W4:Y:S04]  /*34390*/  LDL.LU R173, [R1+0x744] ;  /* 0x0007440001ad7983 */ /* 0x000f280000300800 */
[----:B------:R-:W4:Y:S01]  /*343a0*/  LDL.LU R172, [R1+0x90c] ;  /* 0x00090c0001ac7983 */ /* 0x000f220000300800 */
[----:B------:R-:W-:-:S03]  /*343b0*/  UISETP.GT.AND UP1, UPT, UR16, 0x23, UPT ;  /* 0x000000231000788c */ /* 0x000fc6000bf24270 */
[----:B------:R1:W-:Y:S01]  /*343c0*/  LDGSTS.E [R2+0xc008], desc[UR8][R4.64], P1 ;  /* 0x0c00800004027fae */ /* 0x0003e20008921848 */
[----:B------:R-:W-:-:S04]  /*343d0*/  USEL UR12, URZ, 0x4, !UP1 ;  /* 0x000000043f0c7887 */ /* 0x000fc8000c800000 */
[----:B------:R-:W-:-:S06]  /*343e0*/  USEL UR12, UR12, URZ, !UP0 ;  /* 0x0000003f0c0c7287 */ /* 0x000fcc000c000000 */
[----:B------:R-:W-:Y:S02]  /*343f0*/  ISETP.NE.U32.AND P0, PT, RZ, UR12, PT ;  /* 0x0000000cff007c0c */ /* 0x000fe4000bf05070 */
[----:B---3--:R-:W-:-:S04]  /*34400*/  IADD3 R6, P1, R6, UR4, RZ ;  /* 0x0000000406067c10 */ /* 0x008fc8000ff3e0ff */
[----:B------:R-:W-:Y:S01]  /*34410*/  IADD3.X R176, R176, UR6, RZ, P1, !PT ;  /* 0x00000006b0b07c10 */ /* 0x000fe20008ffe4ff */
[----:B------:R-:W-:Y:S01]  /*34420*/  STL [R1+0x740], R6 ;  /* 0x0007400601007387 */ /* 0x000fe20000100800 */
[----:B-1----:R-:W-:Y:S02]  /*34430*/  IMAD.MOV.U32 R4, RZ, RZ, R6 ;  /* 0x000000ffff047224 */ /* 0x002fe400078e0006 */
[----:B------:R-:W-:Y:S01]  /*34440*/  MOV R5, R176 ;  /* 0x000000b000057202 */ /* 0x000fe20000000f00 */
[----:B------:R1:W-:Y:S04]  /*34450*/  STL [R1+0x73c], R176 ;  /* 0x00073cb001007387 */ /* 0x0003e80000100800 */
[----:B------:R3:W-:Y:S04]  /*34460*/  LDGSTS.E [R2+0x800c], desc[UR8][R4.64], P0 ;  /* 0x0800c00004027fae */ /* 0x0007e80008121848 */
[----:B-1----:R-:W3:Y:S04]  /*34470*/  LDL.LU R176, [R1+0x914] ;  /* 0x0009140001b07983 */ /* 0x002ee80000300800 */
[----:B------:R-:W3:Y:S01]  /*34480*/  LDL.LU R6, [R1+0x918] ;  /* 0x0009180001067983 */ /* 0x000ee20000300800 */
[----:B--2---:R-:W-:-:S02]  /*34490*/  IADD3 R7, P2, R7, UR4, RZ ;  /* 0x0000000407077c10 */ /* 0x004fc4000ff5e0ff */
[----:B----4-:R-:W-:-:S03]  /*344a0*/  IADD3 R0, P3, R0, UR4, RZ ;  /* 0x0000000400007c10 */ /* 0x010fc6000ff7e0ff */
[----:B------:R1:W-:Y:S01]  /*344b0*/  STL [R1+0x748], R7 ;  /* 0x0007480701007387 */ /* 0x0003e20000100800 */
[----:B---3--:R-:W-:Y:S01]  /*344c0*/  IMAD.MOV.U32 R4, RZ, RZ, R7 ;  /* 0x000000ffff047224 */ /* 0x008fe200078e0007 */
[----:B------:R-:W-:Y:S02]  /*344d0*/  IADD3.X R173, R173, UR6, RZ, P2, !PT ;  /* 0x00000006adad7c10 */ /* 0x000fe400097fe4ff */
[----:B------:R-:W-:-:S03]  /*344e0*/  IADD3.X R172, R172, UR6, RZ, P3, !PT ;  /* 0x00000006acac7c10 */ /* 0x000fc60009ffe4ff */
[----:B------:R2:W-:Y:S04]  /*344f0*/  STL [R1+0x744], R173 ;  /* 0x000744ad01007387 */ /* 0x0005e80000100800 */
[----:B------:R-:W-:Y:S01]  /*34500*/  STL [R1+0x910], R0 ;  /* 0x0009100001007387 */ /* 0x000fe20000100800 */
[----:B------:R-:W-:-:S03]  /*34510*/  IMAD.MOV.U32 R5, RZ, RZ, R173 ;  /* 0x000000ffff057224 */ /* 0x000fc600078e00ad */
[----:B-1----:R-:W3:Y:S04]  /*34520*/  LDL.LU R7, [R1+0x920] ;  /* 0x0009200001077983 */ /* 0x002ee80000300800 */
[----:B------:R1:W-:Y:S04]  /*34530*/  STL [R1+0x90c], R172 ;  /* 0x00090cac01007387 */ /* 0x0003e80000100800 */
[----:B--2---:R-:W2:Y:S01]  /*34540*/  LDL.LU R173, [R1+0x91c] ;  /* 0x00091c0001ad7983 */ /* 0x004ea20000300800 */
[----:B------:R-:W-:-:S03]  /*34550*/  UISETP.GT.AND UP1, UPT, UR16, 0x40, UPT ;  /* 0x000000401000788c */ /* 0x000fc6000bf24270 */
[----:B------:R4:W-:Y:S01]  /*34560*/  LDGSTS.E [R2+0xc00c], desc[UR8][R4.64], P0 ;  /* 0x0c00c00004027fae */ /* 0x0009e20008121848 */
[----:B------:R-:W-:-:S04]  /*34570*/  USEL UR12, URZ, 0x4, !UP1 ;  /* 0x000000043f0c7887 */ /* 0x000fc8000c800000 */
[----:B------:R-:W-:-:S06]  /*34580*/  USEL UR12, UR12, URZ, !UP0 ;  /* 0x0000003f0c0c7287 */ /* 0x000fcc000c000000 */
[----:B------:R-:W-:Y:S01]  /*34590*/  ISETP.NE.U32.AND P1, PT, RZ, UR12, PT ;  /* 0x0000000cff007c0c */ /* 0x000fe2000bf25070 */
[----:B----4-:R-:W-:Y:S01]  /*345a0*/  IMAD.MOV.U32 R4, RZ, RZ, R0 ;  /* 0x000000ffff047224 */ /* 0x010fe200078e0000 */
[----:B------:R-:W-:Y:S02]  /*345b0*/  MOV R5, R172 ;  /* 0x000000ac00057202 */ /* 0x000fe40000000f00 */
[----:B-1----:R-:W4:Y:S04]  /*345c0*/  LDL.LU R172, [R1+0x928] ;  /* 0x0009280001ac7983 */ /* 0x002f280000300800 */
[----:B------:R-:W4:Y:S05]  /*345d0*/  LDL.LU R0, [R1+0x930] ;  /* 0x0009300001007983 */ /* 0x000f2a0000300800 */
[----:B------:R1:W-:Y:S01]  /*345e0*/  LDGSTS.E [R2+0x10000], desc[UR8][R4.64], P1 ;  /* 0x1000000004027fae */ /* 0x0003e20008921848 */
[----:B------:R-:W-:-:S04]  /*345f0*/  IADD3 R6, P0, R6, UR4, RZ ;  /* 0x0000000406067c10 */ /* 0x000fc8000ff1e0ff */
[----:B------:R-:W-:Y:S01]  /*34600*/  IADD3.X R176, R176, UR6, RZ, P0, !PT ;  /* 0x00000006b0b07c10 */ /* 0x000fe200087fe4ff */
[----:B-1----:R-:W-:Y:S01]  /*34610*/  IMAD.MOV.U32 R4, RZ, RZ, R6 ;  /* 0x000000ffff047224 */ /* 0x002fe200078e0006 */
[----:B------:R-:W-:Y:S03]  /*34620*/  STL [R1+0x918], R6 ;  /* 0x0009180601007387 */ /* 0x000fe60000100800 */
[----:B------:R-:W-:Y:S01]  /*34630*/  IMAD.MOV.U32 R5, RZ, RZ, R176 ;  /* 0x000000ffff057224 */ /* 0x000fe200078e00b0 */
[----:B------:R1:W-:Y:S04]  /*34640*/  STL [R1+0x914], R176 ;  /* 0x000914b001007387 */ /* 0x0003e80000100800 */
[----:B------:R2:W-:Y:S04]  /*34650*/  LDGSTS.E [R2+0x14000], desc[UR8][R4.64], P1 ;  /* 0x1400000004027fae */ /* 0x0005e80008921848 */
[----:B-1----:R-:W4:Y:S04]  /*34660*/  LDL.LU R176, [R1+0x924] ;  /* 0x0009240001b07983 */ /* 0x002f280000300800 */
[----:B------:R-:W4:Y:S01]  /*34670*/  LDL.LU R6, [R1+0x92c] ;  /* 0x00092c0001067983 */ /* 0x000f220000300800 */
[----:B---3--:R-:W-:-:S04]  /*34680*/  IADD3 R7, P1, R7, UR4, RZ ;  /* 0x0000000407077c10 */ /* 0x008fc8000ff3e0ff */
[----:B--2---:R-:W-:Y:S01]  /*34690*/  IADD3.X R173, R173, UR6, RZ, P1, !PT ;  /* 0x00000006adad7c10 */ /* 0x004fe20008ffe4ff */
[----:B------:R-:W-:Y:S01]  /*346a0*/  STL [R1+0x920], R7 ;  /* 0x0009200701007387 */ /* 0x000fe20000100800 */
[----:B------:R-:W-:Y:S02]  /*346b0*/  IMAD.MOV.U32 R4, RZ, RZ, R7 ;  /* 0x000000ffff047224 */ /* 0x000fe400078e0007 */
[----:B------:R-:W-:Y:S01]  /*346c0*/  MOV R5, R173 ;  /* 0x000000ad00057202 */ /* 0x000fe20000000f00 */
[----:B------:R1:W-:Y:S04]  /*346d0*/  STL [R1+0x91c], R173 ;  /* 0x00091cad01007387 */ /* 0x0003e80000100800 */
[----:B-1----:R-:W2:Y:S04]  /*346e0*/  LDL.LU R173, [R1+0x934] ;  /* 0x0009340001ad7983 */ /* 0x002ea80000300800 */
[----:B------:R-:W3:Y:S01]  /*346f0*/  LDL.LU R7, [R1+0x938] ;  /* 0x0009380001077983 */ /* 0x000ee20000300800 */
[----:B------:R-:W-:-:S04]  /*34700*/  UISETP.GT.AND UP1, UPT, UR16, 0x41, UPT ;  /* 0x000000411000788c */ /* 0x000fc8000bf24270 */
[----:B------:R-:W-:-:S04]  /*34710*/  USEL UR12, URZ, 0x4, !UP1 ;  /* 0x000000043f0c7887 */ /* 0x000fc8000c800000 */
[----:B------:R-:W-:Y:S01]  /*34720*/  USEL UR12, UR12, URZ, !UP0 ;  /* 0x0000003f0c0c7287 */ /* 0x000fe2000c000000 */
[----:B----4-:R-:W-:-:S05]  /*34730*/  IADD3 R172, P2, R172, UR4, RZ ;  /* 0x00000004acac7c10 */ /* 0x010fca000ff5e0ff */
[----:B------:R-:W-:Y:S01]  /*34740*/  ISETP.NE.U32.AND P0, PT, RZ, UR12, PT ;  /* 0x0000000cff007c0c */ /* 0x000fe2000bf05070 */
[----:B------:R-:W-:Y:S01]  /*34750*/  UISETP.GT.AND UP1, UPT, UR16, 0x42, UPT ;  /* 0x000000421000788c */ /* 0x000fe2000bf24270 */
[----:B------:R-:W-:Y:S01]  /*34760*/  IADD3 R0, P3, R0, UR4, RZ ;  /* 0x0000000400007c10 */ /* 0x000fe2000ff7e0ff */
[----:B------:R1:W-:Y:S02]  /*34770*/  STL [R1+0x928], R172 ;  /* 0x000928ac01007387 */ /* 0x0003e40000100800 */
[----:B------:R-:W-:-:S04]  /*34780*/  USEL UR12, URZ, 0x4, !UP1 ;  /* 0x000000043f0c7887 */ /* 0x000fc8000c800000 */
[----:B------:R-:W-:-:S04]  /*34790*/  USEL UR12, UR12, URZ, !UP0 ;  /* 0x0000003f0c0c7287 */ /* 0x000fc8000c000000 */
[----:B------:R4:W-:Y:S02]  /*347a0*/  LDGSTS.E [R2+0x10004], desc[UR8][R4.64], P0 ;  /* 0x1000400004027fae */ /* 0x0009e40008121848 */
[----:B------:R-:W-:Y:S01]  /*347b0*/  ISETP.NE.U32.AND P1, PT, RZ, UR12, PT ;  /* 0x0000000cff007c0c */ /* 0x000fe2000bf25070 */
[----:B----4-:R-:W-:Y:S01]  /*347c0*/  IMAD.MOV.U32 R4, RZ, RZ, R172 ;  /* 0x000000ffff047224 */ /* 0x010fe200078e00ac */
[----:B------:R-:W-:Y:S02]  /*347d0*/  IADD3.X R176, R176, UR6, RZ, P2, !PT ;  /* 0x00000006b0b07c10 */ /* 0x000fe400097fe4ff */
[----:B------:R-:W-:-:S03]  /*347e0*/  IADD3.X R6, R6, UR6, RZ, P3, !PT ;  /* 0x0000000606067c10 */ /* 0x000fc60009ffe4ff */
[----:B------:R-:W-:Y:S01]  /*347f0*/  STL [R1+0x924], R176 ;  /* 0x000924b001007387 */ /* 0x000fe20000100800 */
[----:B------:R-:W-:-:S03]  /*34800*/  IMAD.MOV.U32 R5, RZ, RZ, R176 ;  /* 0x000000ffff057224 */ /* 0x000fc600078e00b0 */
[----:B------:R4:W-:Y:S04]  /*34810*/  STL [R1+0x930], R0 ;  /* 0x0009300001007387 */ /* 0x0009e80000100800 */
[----:B------:R4:W-:Y:S04]  /*34820*/  STL [R1+0x92c], R6 ;  /* 0x00092c0601007387 */ /* 0x0009e80000100800 */
[----:B------:R-:W2:Y:S04]  /*34830*/  LDL.LU R177, [R1+0x93c] ;  /* 0x00093c0001b17983 */ /* 0x000ea80000300800 */
[----:B-1----:R-:W2:Y:S04]  /*34840*/  LDL.LU R172, [R1+0x940] ;  /* 0x0009400001ac7983 */ /* 0x002ea80000300800 */
[----:B------:R1:W-:Y:S02]  /*34850*/  LDGSTS.E [R2+0x14004], desc[UR8][R4.64], P0 ;  /* 0x1400400004027fae */ /* 0x0003e40008121848 */
[----:B-1----:R-:W-:Y:S01]  /*34860*/  IMAD.MOV.U32 R4, RZ, RZ, R0 ;  /* 0x000000ffff047224 */ /* 0x002fe200078e0000 */
[----:B------:R-:W-:Y:S01]  /*34870*/  MOV R5, R6 ;  /* 0x0000000600057202 */ /* 0x000fe20000000f00 */
[----:B----4-:R-:W4:Y:S04]  /*34880*/  LDL.LU R0, [R1+0x948] ;  /* 0x0009480001007983 */ /* 0x010f280000300800 */
[----:B------:R-:W4:Y:S01]  /*34890*/  LDL.LU R6, [R1+0xb10] ;  /* 0x000b100001067983 */ /* 0x000f220000300800 */
[----:B---3--:R-:W-:-:S03]  /*348a0*/  IADD3 R7, P0, R7, UR4, RZ ;  /* 0x0000000407077c10 */ /* 0x008fc6000ff1e0ff */
[----:B------:R1:W-:Y:S01]  /*348b0*/  LDGSTS.E [R2+0x10008], desc[UR8][R4.64], P1 ;  /* 0x1000800004027fae */ /* 0x0003e20008921848 */
[----:B--2---:R-:W-:-:S03]  /*348c0*/  IADD3.X R173, R173, UR6, RZ, P0, !PT ;  /* 0x00000006adad7c10 */ /* 0x004fc600087fe4ff */
[----:B------:R-:W-:Y:S04]  /*348d0*/  STL [R1+0x938], R7 ;  /* 0x0009380701007387 */ /* 0x000fe80000100800 */
[----:B------:R2:W-:Y:S04]  /*348e0*/  STL [R1+0x934], R173 ;  /* 0x000934ad01007387 */ /* 0x0005e80000100800 */
[----:B------:R-:W3:Y:S01]  /*348f0*/  LDL.LU R176, [R1+0x944] ;  /* 0x0009440001b07983 */ /* 0x000ee20000300800 */
[----:B-1----:R-:W-:-:S03]  /*34900*/  IMAD.MOV.U32 R5, RZ, RZ, R173 ;  /* 0x000000ffff057224 */ /* 0x002fc600078e00ad */
[----:B--2---:R-:W2:Y:S01]  /*34910*/  LDL.LU R173, [R1+0xb0c] ;  /* 0x000b0c0001ad7983 */ /* 0x004ea20000300800 */
[----:B------:R-:W-:Y:S01]  /*34920*/  UISETP.GT.AND UP1, UPT, UR16, 0x43, UPT ;  /* 0x000000431000788c */ /* 0x000fe2000bf24270 */
[----:B------:R-:W-:Y:S02]  /*34930*/  IMAD.MOV.U32 R4, RZ, RZ, R7 ;  /* 0x000000ffff047224 */ /* 0x000fe400078e0007 */
[----:B------:R-:W2:Y:S01]  /*34940*/  LDL.LU R7, [R1+0xb18] ;  /* 0x000b180001077983 */ /* 0x000ea20000300800 */
[----:B------:R-:W-:-:S03]  /*34950*/  USEL UR12, URZ, 0x4, !UP1 ;  /* 0x000000043f0c7887 */ /* 0x000fc6000c800000 */
[----:B------:R1:W-:Y:S01]  /*34960*/  LDGSTS.E [R2+0x14008], desc[UR8][R4.64], P1 ;  /* 0x1400800004027fae */ /* 0x0003e20008921848 */
[----:B------:R-:W-:-:S06]  /*34970*/  USEL UR12, UR12, URZ, !UP0 ;  /* 0x0000003f0c0c7287 */ /* 0x000fcc000c000000 */
[----:B------:R-:W-:Y:S02]  /*34980*/  ISETP.NE.U32.AND P0, PT, RZ, UR12, PT ;  /* 0x0000000cff007c0c */ /* 0x000fe4000bf05070 */
[----:B------:R-:W-:-:S04]  /*34990*/  IADD3 R172, P1, R172, UR4, RZ ;  /* 0x00000004acac7c10 */ /* 0x000fc8000ff3e0ff */
[----:B------:R-:W-:Y:S01]  /*349a0*/  IADD3.X R177, R177, UR6, RZ, P1, !PT ;  /* 0x00000006b1b17c10 */ /* 0x000fe20008ffe4ff */
[----:B------:R4:W-:Y:S01]  /*349b0*/  STL [R1+0x940], R172 ;  /* 0x000940ac01007387 */ /* 0x0009e20000100800 */
[----:B-1----:R-:W-:-:S03]  /*349c0*/  IMAD.MOV.U32 R4, RZ, RZ, R172 ;  /* 0x000000ffff047224 */ /* 0x002fc600078e00ac */
[----:B------:R-:W-:Y:S01]  /*349d0*/  STL [R1+0x93c], R177 ;  /* 0x00093cb101007387 */ /* 0x000fe20000100800 */
[----:B------:R-:W-:-:S03]  /*349e0*/  MOV R5, R177 ;  /* 0x000000b100057202 */ /* 0x000fc60000000f00 */
[----:B----4-:R-:W4:Y:S01]  /*349f0*/  LDL.LU R172, [R1+0xb14] ;  /* 0x000b140001ac7983 */ /* 0x010f220000300800 */
[----:B------:R-:W-:-:S03]  /*34a00*/  IADD3 R0, P2, R0, UR4, RZ ;  /* 0x0000000400007c10 */ /* 0x000fc6000ff5e0ff */
[----:B------:R1:W-:Y:S01]  /*34a10*/  LDGSTS.E [R2+0x1000c], desc[UR8][R4.64], P0 ;  /* 0x1000c00004027fae */ /* 0x0003e20008121848 */
[----:B------:R-:W-:-:S03]  /*34a20*/  IADD3 R6, P3, R6, UR4, RZ ;  /* 0x0000000406067c10 */ /* 0x000fc6000ff7e0ff */
[----:B------:R2:W-:Y:S01]  /*34a30*/  STL [R1+0x948], R0 ;  /* 0x0009480001007387 */ /* 0x0005e20000100800 */
[----:B-1----:R-:W-:Y:S01]  /*34a40*/  IMAD.MOV.U32 R4, RZ, RZ, R0 ;  /* 0x000000ffff047224 */ /* 0x002fe200078e0000 */
[----:B---3--:R-:W-:-:S05]  /*34a50*/  IADD3.X R176, R176, UR6, RZ, P2, !PT ;  /* 0x00000006b0b07c10 */ /* 0x008fca00097fe4ff */
[----:B------:R-:W-:Y:S01]  /*34a60*/  IMAD.MOV.U32 R5, RZ, RZ, R176 ;  /* 0x000000ffff057224 */ /* 0x000fe200078e00b0 */
[----:B--2---:R-:W-:Y:S01]  /*34a70*/  IADD3.X R173, R173, UR6, RZ, P3, !PT ;  /* 0x00000006adad7c10 */ /* 0x004fe20009ffe4ff */
[----:B------:R-:W-:Y:S04]  /*34a80*/  STL [R1+0x944], R176 ;  /* 0x000944b001007387 */ /* 0x000fe80000100800 */
[----:B------:R1:W-:Y:S04]  /*34a90*/  STL [R1+0xb10], R6 ;  /* 0x000b100601007387 */ /* 0x0003e80000100800 */
[----:B------:R-:W2:Y:S04]  /*34aa0*/  LDL.LU R0, [R1+0xb20] ;  /* 0x000b200001007983 */ /* 0x000ea80000300800 */
[----:B------:R3:W-:Y:S04]  /*34ab0*/  LDGSTS.E [R2+0x1400c], desc[UR8][R4.64], P0 ;  /* 0x1400c00004027fae */ /* 0x0007e80008121848 */
[----:B------:R2:W-:Y:S01]  /*34ac0*/  STL [R1+0xb0c], R173 ;  /* 0x000b0cad01007387 */ /* 0x0005e20000100800 */
[----:B---3--:R-:W-:-:S03]  /*34ad0*/  IMAD.MOV.U32 R4, RZ, RZ, R6 ;  /* 0x000000ffff047224 */ /* 0x008fc600078e0006 */
[----:B-1----:R-:W3:Y:S01]  /*34ae0*/  LDL.LU R6, [R1+0xb1c] ;  /* 0x000b1c0001067983 */ /* 0x002ee20000300800 */
[----:B------:R-:W-:-:S04]  /*34af0*/  UISETP.GT.AND UP1, UPT, UR16, 0x60, UPT ;  /* 0x000000601000788c */ /* 0x000fc8000bf24270 */
[----:B------:R-:W-:-:S04]  /*34b00*/  USEL UR12, URZ, 0x4, !UP1 ;  /* 0x000000043f0c7887 */ /* 0x000fc8000c800000 */
[----:B------:R-:W-:Y:S01]  /*34b10*/  USEL UR12, UR12, URZ, !UP0 ;  /* 0x0000003f0c0c7287 */ /* 0x000fe2000c000000 */
[----:B------:R-:W-:-:S05]  /*34b20*/  IADD3 R7, P0, R7, UR4, RZ ;  /* 0x0000000407077c10 */ /* 0x000fca000ff1e0ff */
[----:B------:R-:W-:Y:S02]  /*34b30*/  ISETP.NE.U32.AND P1, PT, RZ, UR12, PT ;  /* 0x0000000cff007c0c */ /* 0x000fe4000bf25070 */
[----:B------:R-:W-:Y:S01]  /*34b40*/  MOV R5, R173 ;  /* 0x000000ad00057202 */ /* 0x000fe20000000f00 */
[----:B------:R-:W-:Y:S10]  /*34b50*/  STL [R1+0xb18], R7 ;  /* 0x000b180701007387 */ /* 0x000ff40000100800 */
[----:B------:R1:W-:Y:S02]  /*34b60*/  LDGSTS.E [R2+0x18000], desc[UR8][R4.64], P1 ;  /* 0x1800000004027fae */ /* 0x0003e40008921848 */
[----:B-1----:R-:W-:Y:S01]  /*34b70*/  IMAD.MOV.U32 R4, RZ, RZ, R7 ;  /* 0x000000ffff047224 */ /* 0x002fe200078e0007 */
[----:B----4-:R-:W-:-:S05]  /*34b80*/  IADD3.X R172, R172, UR6, RZ, P0, !PT ;  /* 0x00000006acac7c10 */ /* 0x010fca00087fe4ff */
[----:B------:R1:W-:Y:S01]  /*34b90*/  STL [R1+0xb14], R172 ;  /* 0x000b14ac01007387 */ /* 0x0003e20000100800 */
[----:B------:R-:W-:-:S03]  /*34ba0*/  IMAD.MOV.U32 R5, RZ, RZ, R172 ;  /* 0x000000ffff057224 */ /* 0x000fc600078e00ac */
[----:B------:R-:W4:Y:S04]  /*34bb0*/  LDL.LU R191, [R1+0xb24] ;  /* 0x000b240001bf7983 */ /* 0x000f280000300800 */
[----:B------:R-:W4:Y:S04]  /*34bc0*/  LDL.LU R190, [R1+0xb28] ;  /* 0x000b280001be7983 */ /* 0x000f280000300800 */
[----:B------:R1:W-:Y:S04]  /*34bd0*/  LDGSTS.E [R2+0x1c000], desc[UR8][R4.64], P1 ;  /* 0x1c00000004027fae */ /* 0x0003e80008921848 */
[----:B------:R-:W4:Y:S04]  /*34be0*/  LDL.LU R189, [R1+0xb2c] ;  /* 0x000b2c0001bd7983 */ /* 0x000f280000300800 */
[----:B------:R-:W4:Y:S01]  /*34bf0*/  LDL.LU R177, [R1+0xb30] ;  /* 0x000b300001b17983 */ /* 0x000f220000300800 */
[----:B--2---:R-:W-:-:S05]  /*34c00*/  IADD3 R0, P1, R0, UR4, RZ ;  /* 0x0000000400007c10 */ /* 0x004fca000ff3e0ff */
[----:B------:R-:W-:Y:S01]  /*34c10*/  STL [R1+0xb20], R0 ;  /* 0x000b200001007387 */ /* 0x000fe20000100800 */
[----:B---3--:R-:W-:-:S05]  /*34c20*/  IADD3.X R6, R6, UR6, RZ, P1, !PT ;  /* 0x0000000606067c10 */ /* 0x008fca0008ffe4ff */
[----:B------:R2:W-:Y:S04]  /*34c30*/  STL [R1+0xb1c], R6 ;  /* 0x000b1c0601007387 */ /* 0x0005e80000100800 */
[----:B------:R-:W3:Y:S04]  /*34c40*/  LDL.LU R176, [R1+0xb34] ;  /* 0x000b340001b07983 */ /* 0x000ee80000300800 */
[----:B------:R-:W3:Y:S04]  /*34c50*/  LDL.LU R173, [R1+0xb38] ;  /* 0x000b380001ad7983 */ /* 0x000ee80000300800 */
[----:B-1----:R-:W3:Y:S01]  /*34c60*/  LDL.LU R172, [R1+0xb3c] ;  /* 0x000b3c0001ac7983 */ /* 0x002ee20000300800 */
[----:B------:R-:W-:-:S03]  /*34c70*/  MOV R5, R6 ;  /* 0x0000000600057202 */ /* 0x000fc60000000f00 */
[----:B------:R-:W3:Y:S01]  /*34c80*/  LDL.LU R7, [R1+0xb40] ;  /* 0x000b400001077983 */ /* 0x000ee20000300800 */
[----:B------:R-:W-:-:S03]  /*34c90*/  IMAD.MOV.U32 R4, RZ, RZ, R0 ;  /* 0x000000ffff047224 */ /* 0x000fc600078e0000 */
[----:B--2---:R-:W2:Y:S04]  /*34ca0*/  LDL.LU R6, [R1+0xb44] ;  /* 0x000b440001067983 */ /* 0x004ea80000300800 */
[----:B------:R-:W2:Y:S01]  /*34cb0*/  LDL.LU R0, [R1+0xb48] ;  /* 0x000b480001007983 */ /* 0x000ea20000300800 */
[----:B------:R-:W-:-:S04]  /*34cc0*/  UISETP.GT.AND UP1, UPT, UR16, 0x61, UPT ;  /* 0x000000611000788c */ /* 0x000fc8000bf24270 */
[----:B------:R-:W-:-:S04]  /*34cd0*/  USEL UR12, URZ, 0x4, !UP1 ;  /* 0x000000043f0c7887 */ /* 0x000fc8000c800000 */
[----:B------:R-:W-:Y:S02]  /*34ce0*/  USEL UR12, UR12, URZ, !UP0 ;  /* 0x0000003f0c0c7287 */ /* 0x000fe4000c000000 */
[----:B------:R-:W-:-:S04]  /*34cf0*/  UISETP.GT.AND UP1, UPT, UR16, 0x62, UPT ;  /* 0x000000621000788c */ /* 0x000fc8000bf24270 */
[----:B------:R-:W-:Y:S01]  /*34d00*/  ISETP.NE.U32.AND P0, PT, RZ, UR12, PT ;  /* 0x0000000cff007c0c */ /* 0x000fe2000bf05070 */
[----:B------:R-:W-:-:S04]  /*34d10*/  USEL UR12, URZ, 0x4, !UP1 ;  /* 0x000000043f0c7887 */ /* 0x000fc8000c800000 */
[----:B------:R-:W-:-:S06]  /*34d20*/  USEL UR12, UR12, URZ, !UP0 ;  /* 0x0000003f0c0c7287 */ /* 0x000fcc000c000000 */
[----:B------:R-:W-:Y:S02]  /*34d30*/  ISETP.NE.U32.AND P1, PT, RZ, UR12, PT ;  /* 0x0000000cff007c0c */ /* 0x000fe4000bf25070 */
[----:B------:R1:W-:Y:S01]  /*34d40*/  LDGSTS.E [R2+0x18004], desc[UR8][R4.64], P0 ;  /* 0x1800400004027fae */ /* 0x0003e20008121848 */
[----:B------:R-:W-:-:S04]  /*34d50*/  UISETP.GT.AND UP1, UPT, UR16, 0x63, UPT ;  /* 0x000000631000788c */ /* 0x000fc8000bf24270 */
[----:B------:R-:W-:-:S04]  /*34d60*/  USEL UR12, URZ, 0x4, !UP1 ;  /* 0x000000043f0c7887 */ /* 0x000fc8000c800000 */
[----:B------:R-:W-:Y:S01]  /*34d70*/  USEL UR12, UR12, URZ, !UP0 ;  /* 0x0000003f0c0c7287 */ /* 0x000fe2000c000000 */
[----:B----4-:R-:W-:-:S04]  /*34d80*/  IADD3 R190, P2, R190, UR4, RZ ;  /* 0x00000004bebe7c10 */ /* 0x010fc8000ff5e0ff */
[----:B------:R-:W-:Y:S01]  /*34d90*/  IADD3.X R191, R191, UR6, RZ, P2, !PT ;  /* 0x00000006bfbf7c10 */ /* 0x000fe200097fe4ff */
[----:B-1----:R-:W-:-:S04]  /*34da0*/  IMAD.MOV.U32 R4, RZ, RZ, R190 ;  /* 0x000000ffff047224 */ /* 0x002fc800078e00be */
[----:B------:R-:W-:Y:S01]  /*34db0*/  IMAD.MOV.U32 R5, RZ, RZ, R191 ;  /* 0x000000ffff057224 */ /* 0x000fe200078e00bf */
[----:B------:R-:W-:-:S04]  /*34dc0*/  IADD3 R177, P3, R177, UR4, RZ ;  /* 0x00000004b1b17c10 */ /* 0x000fc8000ff7e0ff */
[----:B------:R1:W-:Y:S01]  /*34dd0*/  LDGSTS.E [R2+0x1c004], desc[UR8][R4.64], P0 ;  /* 0x1c00400004027fae */ /* 0x0003e20008121848 */
[----:B------:R-:W-:Y:S01]  /*34de0*/  IADD3.X R189, R189, UR6, RZ, P3, !PT ;  /* 0x00000006bdbd7c10 */ /* 0x000fe20009ffe4ff */
[----:B-1----:R-:W-:-:S03]  /*34df0*/  IMAD.MOV.U32 R4, RZ, RZ, R177 ;  /* 0x000000ffff047224 */ /* 0x002fc600078e00b1 */
[----:B------:R-:W-:-:S05]  /*34e00*/  MOV R5, R189 ;  /* 0x000000bd00057202 */ /* 0x000fca0000000f00 */
[----:B------:R1:W-:Y:S04]  /*34e10*/  LDGSTS.E [R2+0x18008], desc[UR8][R4.64], P1 ;  /* 0x1800800004027fae */ /* 0x0003e80008921848 */
[----:B------:R-:W-:Y:S01]  /*34e20*/  STL [R1+0xb28], R190 ;  /* 0x000b28be01007387 */ /* 0x000fe20000100800 */
[----:B---3--:R-:W-:-:S04]  /*34e30*/  IADD3 R173, P0, R173, UR4, RZ ;  /* 0x00000004adad7c10 */ /* 0x008fc8000ff1e0ff */
[----:B------:R-:W-:Y:S01]  /*34e40*/  IADD3.X R176, R176, UR6, RZ, P0, !PT ;  /* 0x00000006b0b07c10 */ /* 0x000fe200087fe4ff */
[----:B-1----:R-:W-:-:S04]  /*34e50*/  IMAD.MOV.U32 R4, RZ, RZ, R173 ;  /* 0x000000ffff047224 */ /* 0x002fc800078e00ad */
[----:B------:R-:W-:Y:S01]  /*34e60*/  IMAD.MOV.U32 R5, RZ, RZ, R176 ;  /* 0x000000ffff057224 */ /* 0x000fe200078e00b0 */
[----:B------:R-:W-:-:S04]  /*34e70*/  ISETP.NE.U32.AND P0, PT, RZ, UR12, PT ;  /* 0x0000000cff007c0c */ /* 0x000fc8000bf05070 */
[----:B------:R1:W-:Y:S01]  /*34e80*/  LDGSTS.E [R2+0x1c008], desc[UR8][R4.64], P1 ;  /* 0x1c00800004027fae */ /* 0x0003e20008921848 */
[----:B------:R-:W-:Y:S02]  /*34e90*/  IADD3 R7, P1, R7, UR4, RZ ;  /* 0x0000000407077c10 */ /* 0x000fe4000ff3e0ff */
[----:B--2---:R-:W-:Y:S02]  /*34ea0*/  IADD3 R0, P2, R0, UR4, RZ ;  /* 0x0000000400007c10 */ /* 0x004fe4000ff5e0ff */
[----:B------:R-:W-:Y:S01]  /*34eb0*/  IADD3.X R172, R172, UR6, RZ, P1, !PT ;  /* 0x00000006acac7c10 */ /* 0x000fe20008ffe4ff */
[----:B------:R-:W-:Y:S01]  /*34ec0*/  STL [R1+0xb24], R191 ;  /* 0x000b24bf01007387 */ /* 0x000fe20000100800 */
[----:B------:R-:W-:-:S03]  /*34ed0*/  IADD3.X R6, R6, UR6, RZ, P2, !PT ;  /* 0x0000000606067c10 */ /* 0x000fc600097fe4ff */
[----:B------:R-:W-:Y:S01]  /*34ee0*/  STL [R1+0xb30], R177 ;  /* 0x000b30b101007387 */ /* 0x000fe20000100800 */
[----:B-1----:R-:W-:Y:S01]  /*34ef0*/  IMAD.MOV.U32 R4, RZ, RZ, R7 ;  /* 0x000000ffff047224 */ /* 0x002fe200078e0007 */
[----:B------:R-:W-:Y:S02]  /*34f00*/  MOV R5, R172 ;  /* 0x000000ac00057202 */ /* 0x000fe40000000f00 */
[----:B------:R-:W-:Y:S04]  /*34f10*/  STL [R1+0xb2c], R189 ;  /* 0x000b2cbd01007387 */ /* 0x000fe80000100800 */
[----:B------:R-:W-:Y:S04]  /*34f20*/  STL [R1+0xb38], R173 ;  /* 0x000b38ad01007387 */ /* 0x000fe80000100800 */
[----:B------:R-:W-:Y:S04]  /*34f30*/  STL [R1+0xb34], R176 ;  /* 0x000b34b001007387 */ /* 0x000fe80000100800 */
[----:B------:R-:W-:Y:S04]  /*34f40*/  STL [R1+0xb40], R7 ;  /* 0x000b400701007387 */ /* 0x000fe80000100800 */
[----:B------:R-:W-:Y:S04]  /*34f50*/  STL [R1+0xb3c], R172 ;  /* 0x000b3cac01007387 */ /* 0x000fe80000100800 */
[----:B------:R-:W-:Y:S04]  /*34f60*/  STL [R1+0xb48], R0 ;  /* 0x000b480001007387 */ /* 0x000fe80000100800 */
[----:B------:R1:W-:Y:S04]  /*34f70*/  LDGSTS.E [R2+0x1800c], desc[UR8][R4.64], P0 ;  /* 0x1800c00004027fae */ /* 0x0003e80008121848 */
[----:B------:R2:W-:Y:S01]  /*34f80*/  STL [R1+0xb44], R6 ;  /* 0x000b440601007387 */ /* 0x0005e20000100800 */
[----:B-1----:R-:W-:-:S02]  /*34f90*/  IMAD.MOV.U32 R5, RZ, RZ, R6 ;  /* 0x000000ffff057224 */ /* 0x002fc400078e0006 */
[----:B------:R-:W-:Y:S01]  /*34fa0*/  IMAD.MOV.U32 R4, RZ, RZ, R0 ;  /* 0x000000ffff047224 */ /* 0x000fe200078e0000 */
[----:B--2---:R-:W2:Y:S04]  /*34fb0*/  LDL.LU R6, [R1+0x74c] ;  /* 0x00074c0001067983 */ /* 0x004ea80000300800 */
[----:B------:R-:W3:Y:S04]  /*34fc0*/  LDL.LU R0, [R1+0x750] ;  /* 0x0007500001007983 */ /* 0x000ee80000300800 */
[----:B------:R-:W4:Y:S04]  /*34fd0*/  LDL.LU R176, [R1+0x754] ;  /* 0x0007540001b07983 */ /* 0x000f280000300800 */
[----:B------:R-:W4:Y:S01]  /*34fe0*/  LDL.LU R7, [R1+0x758] ;  /* 0x0007580001077983 */ /* 0x000f220000300800 */
[----:B------:R-:W-:-:S03]  /*34ff0*/  IADD3 R217, P3, R217, UR4, RZ ;  /* 0x00000004d9d97c10 */ /* 0x000fc6000ff7e0ff */
[----:B------:R-:W4:Y:S01]  /*35000*/  LDL.LU R172, [R1+0x760] ;  /* 0x0007600001ac7983 */ /* 0x000f220000300800 */
[----:B------:R-:W-:Y:S01]  /*35010*/  IADD3.X R216, R216, UR6, RZ, P3, !PT ;  /* 0x00000006d8d87c10 */ /* 0x000fe20009ffe4ff */
[----:B------:R-:W-:Y:S01]  /*35020*/  UISETP.GT.AND UP1, UPT, UR16, 0x4, UPT ;  /* 0x000000041000788c */ /* 0x000fe2000bf24270 */
[----:B------:R-:W-:Y:S01]  /*35030*/  IADD3 R209, P1, R209, UR4, RZ ;  /* 0x00000004d1d17c10 */ /* 0x000fe2000ff3e0ff */
[----:B------:R1:W-:Y:S02]  /*35040*/  LDGSTS.E [R2+0x1c00c], desc[UR8][R4.64], P0 ;  /* 0x1c00c00004027fae */ /* 0x0003e40008121848 */
[----:B------:R-:W-:-:S04]  /*35050*/  USEL UR12, URZ, 0x4, !UP1 ;  /* 0x000000043f0c7887 */ /* 0x000fc8000c800000 */
[----:B------:R-:W-:Y:S01]  /*35060*/  USEL UR12, UR12, URZ, !UP0 ;  /* 0x0000003f0c0c7287 */ /* 0x000fe2000c000000 */
[----:B------:R-:W-:-:S05]  /*35070*/  IADD3.X R208, R208, UR6, RZ, P1, !PT ;  /* 0x00000006d0d07c10 */ /* 0x000fca0008ffe4ff */
[----:B------:R-:W-:Y:S02]  /*35080*/  ISETP.NE.U32.AND P0, PT, RZ, UR12, PT ;  /* 0x0000000cff007c0c */ /* 0x000fe4000bf05070 */
[----:B-1----:R-:W-:Y:S01]  /*35090*/  LOP3.LUT R2, R3, 0x10, RZ, 0x3c, !PT ;  /* 0x0000001003027812 */ /* 0x002fe200078e3cff */
[----:B------:R-:W-:Y:S01]  /*350a0*/  UISETP.GT.AND UP1, UPT, UR16, 0x5, UPT ;  /* 0x000000051000788c */ /* 0x000fe2000bf24270 */
[----:B------:R-:W-:Y:S01]  /*350b0*/  IADD3 R211, P1, R211, UR4, RZ ;  /* 0x00000004d3d37c10 */ /* 0x000fe2000ff3e0ff */
[----:B------:R-:W-:Y:S01]  /*350c0*/  IMAD.MOV.U32 R5, RZ, RZ, R208 ;  /* 0x000000ffff057224 */ /* 0x000fe200078e00d0 */
[----:B------:R-:W-:Y:S01]  /*350d0*/  MOV R4, R209 ;  /* 0x000000d100047202 */ /* 0x000fe20000000f00 */
[----:B------:R-:W-:Y:S01]  /*350e0*/  VIADD R2, R2, UR17 ;  /* 0x0000001102027c36 */ /* 0x000fe20008000000 */
[----:B------:R-:W-:Y:S01]  /*350f0*/  IADD3.X R210, R210, UR6, RZ, P1, !PT ;  /* 0x00000006d2d27c10 */ /* 0x000fe20008ffe4ff */
[----:B------:R-:W-:-:S04]  /*35100*/  USEL UR12, URZ, 0x4, !UP1 ;  /* 0x000000043f0c7887 */ /* 0x000fc8000c800000 */
[----:B------:R1:W-:Y:S01]  /*35110*/  LDGSTS.E [R2], desc[UR8][R4.64], P0 ;  /* 0x0000000004027fae */ /* 0x0003e20008121848 */
[----:B------:R-:W-:Y:S01]  /*35120*/  USEL UR12, UR12, URZ, !UP0 ;  /* 0x0000003f0c0c7287 */ /* 0x000fe2000c000000 */
[----:B------:R-:W-:Y:S01]  /*35130*/  IADD3 R213, P1, R213, UR4, RZ ;  /* 0x00000004d5d57c10 */ /* 0x000fe2000ff3e0ff */
[----:B------:R-:W-:Y:S01]  /*35140*/  UISETP.GT.AND UP1, UPT, UR16, 0x6, UPT ;  /* 0x000000061000788c */ /* 0x000fe2000bf24270 */
[----:B-1----:R-:W-:Y:S02]  /*35150*/  IMAD.MOV.U32 R4, RZ, RZ, R211 ;  /* 0x000000ffff047224 */ /* 0x002fe400078e00d3 */
[----:B------:R-:W-:Y:S01]  /*35160*/  IMAD.MOV.U32 R5, RZ, RZ, R210 ;  /* 0x000000ffff057224 */ /* 0x000fe200078e00d2 */
[----:B------:R-:W-:-:S04]  /*35170*/  IADD3.X R212, R212, UR6, RZ, P1, !PT ;  /* 0x00000006d4d47c10 */ /* 0x000fc80008ffe4ff */
[----:B------:R1:W-:Y:S01]  /*35180*/  LDGSTS.E [R2+0x4000], desc[UR8][R4.64], P0 ;  /* 0x0400000004027fae */ /* 0x0003e20008121848 */
[----:B------:R-:W-:Y:S02]  /*35190*/  ISETP.NE.U32.AND P0, PT, RZ, UR12, PT ;  /* 0x0000000cff007c0c */ /* 0x000fe4000bf05070 */
[----:B---3--:R-:W-:-:S04]  /*351a0*/  IADD3 R0, P3, R0, UR4, RZ ;  /* 0x0000000400007c10 */ /* 0x008fc8000ff7e0ff */
[----:B--2---:R-:W-:Y:S01]  /*351b0*/  IADD3.X R6, R6, UR6, RZ, P3, !PT ;  /* 0x0000000606067c10 */ /* 0x004fe20009ffe4ff */
[----:B------:R-:W-:Y:S04]  /*351c0*/  STL [R1+0x750], R0 ;  /* 0x0007500001007387 */ /* 0x000fe80000100800 */
[----:B------:R2:W-:Y:S04]  /*351d0*/  STL [R1+0x74c], R6 ;  /* 0x00074c0601007387 */ /* 0x0005e80000100800 */
[----:B------:R-:W3:Y:S01]  /*351e0*/  LDL.LU R173, [R1+0x75c] ;  /* 0x00075c0001ad7983 */ /* 0x000ee20000300800 */
[----:B------:R-:W-:Y:S01]  /*351f0*/  USEL UR12, URZ, 0x4, !UP1 ;  /* 0x000000043f0c7887 */ /* 0x000fe2000c800000 */
[----:B------:R-:W-:Y:S01]  /*35200*/  IADD3 R215, P2, R215, UR4, RZ ;  /* 0x00000004d7d77c10 */ /* 0x000fe2000ff5e0ff */
[----:B-1----:R-:W-:Y:S01]  /*35210*/  IMAD.MOV.U32 R5, RZ, RZ, R212 ;  /* 0x000000ffff057224 */ /* 0x002fe200078e00d4 */
[----:B------:R-:W-:Y:S01]  /*35220*/  MOV R4, R213 ;  /* 0x000000d500047202 */ /* 0x000fe20000000f00 */
[----:B------:R-:W-:Y:S01]  /*35230*/  USEL UR12, UR12, URZ, !UP0 ;  /* 0x0000003f0c0c7287 */ /* 0x000fe2000c000000 */
[----:B------:R-:W-:-:S03]  /*35240*/  IADD3.X R214, R214, UR6, RZ, P2, !PT ;  /* 0x00000006d6d67c10 */ /* 0x000fc600097fe4ff */
[----:B------:R1:W-:Y:S02]  /*35250*/  LDGSTS.E [R2+0x4], desc[UR8][R4.64], P0 ;  /* 0x0000400004027fae */ /* 0x0003e40008121848 */
[----:B------:R-:W-:Y:S01]  /*35260*/  ISETP.NE.U32.AND P1, PT, RZ, UR12, PT ;  /* 0x0000000cff007c0c */ /* 0x000fe2000bf25070 */
[----:B------:R-:W-:Y:S01]  /*35270*/  UISETP.GT.AND UP1, UPT, UR16, 0x7, UPT ;  /* 0x000000071000788c */ /* 0x000fe2000bf24270 */
[----:B-1----:R-:W-:Y:S02]  /*35280*/  IMAD.MOV.U32 R4, RZ, RZ, R215 ;  /* 0x000000ffff047224 */ /* 0x002fe400078e00d7 */
[----:B------:R-:W-:-:S05]  /*35290*/  IMAD.MOV.U32 R5, RZ, RZ, R214 ;  /* 0x000000ffff057224 */ /* 0x000fca00078e00d6 */
[----:B------:R1:W-:Y:S01]  /*352a0*/  LDGSTS.E [R2+0x4004], desc[UR8][R4.64], P0 ;  /* 0x0400400004027fae */ /* 0x0003e20008121848 */
[----:B------:R-:W-:Y:S01]  /*352b0*/  IADD3 R219, P0, R219, UR4, RZ ;  /* 0x00000004dbdb7c10 */ /* 0x000fe2000ff1e0ff */
[----:B------:R-:W-:-:S03]  /*352c0*/  USEL UR12, URZ, 0x4, !UP1 ;  /* 0x000000043f0c7887 */ /* 0x000fc6000c800000 */
[----:B------:R-:W-:Y:S02]  /*352d0*/  IADD3.X R218, R218, UR6, RZ, P0, !PT ;  /* 0x00000006dada7c10 */ /* 0x000fe400087fe4ff */
[----:B-1----:R-:W-:Y:S01]  /*352e0*/  MOV R4, R217 ;  /* 0x000000d900047202 */ /* 0x002fe20000000f00 */
[----:B------:R-:W-:Y:S01]  /*352f0*/  IMAD.MOV.U32 R5, RZ, RZ, R216 ;  /* 0x000000ffff057224 */ /* 0x000fe200078e00d8 */
[----:B------:R-:W-:-:S04]  /*35300*/  USEL UR12, UR12, URZ, !UP0 ;  /* 0x0000003f0c0c7287 */ /* 0x000fc8000c000000 */
[----:B------:R1:W-:Y:S01]  /*35310*/  LDGSTS.E [R2+0x8], desc[UR8][R4.64], P1 ;  /* 0x0000800004027fae */ /* 0x0003e20008921848 */
[----:B------:R-:W-:Y:S01]  /*35320*/  UISETP.GT.AND UP1, UPT, UR16, 0x24, UPT ;  /* 0x000000241000788c */ /* 0x000fe2000bf24270 */
[----:B------:R-:W-:Y:S01]  /*35330*/  ISETP.NE.U32.AND P0, PT, RZ, UR12, PT ;  /* 0x0000000cff007c0c */ /* 0x000fe2000bf05070 */
[----:B-1----:R-:W-:Y:S02]  /*35340*/  IMAD.MOV.U32 R4, RZ, RZ, R219 ;  /* 0x000000ffff047224 */ /* 0x002fe400078e00db */
[----:B------:R-:W-:-:S05]  /*35350*/  IMAD.MOV.U32 R5, RZ, RZ, R218 ;  /* 0x000000ffff057224 */ /* 0x000fca00078e00da */
[----:B------:R1:W-:Y:S01]  /*35360*/  LDGSTS.E [R2+0x4008], desc[UR8][R4.64], P1 ;  /* 0x0400800004027fae */ /* 0x0003e20008921848 */
[----:B------:R-:W-:Y:S01]  /*35370*/  IADD3 R221, P1, R221, UR4, RZ ;  /* 0x00000004dddd7c10 */ /* 0x000fe2000ff3e0ff */
[----:B------:R-:W-:Y:S01]  /*35380*/  USEL UR12, URZ, 0x4, !UP1 ;  /* 0x000000043f0c7887 */ /* 0x000fe2000c800000 */
[----:B------:R-:W-:Y:S02]  /*35390*/  IADD3 R223, P2, R223, UR4, RZ ;  /* 0x00000004dfdf7c10 */ /* 0x000fe4000ff5e0ff */
[----:B------:R-:W-:Y:S01]  /*353a0*/  IADD3.X R220, R220, UR6, RZ, P1, !PT ;  /* 0x00000006dcdc7c10 */ /* 0x000fe20008ffe4ff */
[----:B------:R-:W-:Y:S01]  /*353b0*/  USEL UR12, UR12, URZ, !UP0 ;  /* 0x0000003f0c0c7287 */ /* 0x000fe2000c000000 */
[----:B------:R-:W-:Y:S02]  /*353c0*/  IADD3.X R222, R222, UR6, RZ, P2, !PT ;  /* 0x00000006dede7c10 */ /* 0x000fe400097fe4ff */
[----:B-1----:R-:W-:Y:S01]  /*353d0*/  MOV R4, R221 ;  /* 0x000000dd00047202 */ /* 0x002fe20000000f00 */
[----:B------:R-:W-:-:S02]  /*353e0*/  IMAD.MOV.U32 R5, RZ, RZ, R220 ;  /* 0x000000ffff057224 */ /* 0x000fc400078e00dc */
[----:B------:R-:W-:-:S03]  /*353f0*/  ISETP.NE.U32.AND P1, PT, RZ, UR12, PT ;  /* 0x0000000cff007c0c */ /* 0x000fc6000bf25070 */
[----:B------:R1:W-:Y:S02]  /*35400*/  LDGSTS.E [R2+0xc], desc[UR8][R4.64], P0 ;  /* 0x0000c00004027fae */ /* 0x0003e40008121848 */
[----:B-1----:R-:W-:Y:S02]  /*35410*/  IMAD.MOV.U32 R4, RZ, RZ, R223 ;  /* 0x000000ffff047224 */ /* 0x002fe400078e00df */
[----:B------:R-:W-:-:S05]  /*35420*/  IMAD.MOV.U32 R5, RZ, RZ, R222 ;  /* 0x000000ffff057224 */ /* 0x000fca00078e00de */
[----:B------:R1:W-:Y:S01]  /*35430*/  LDGSTS.E [R2+0x400c], desc[UR8][R4.64], P0 ;  /* 0x0400c00004027fae */ /* 0x0003e20008121848 */
[----:B----4-:R-:W-:-:S04]  /*35440*/  IADD3 R7, P0, R7, UR4, RZ ;  /* 0x0000000407077c10 */ /* 0x010fc8000ff1e0ff */
[----:B------:R-:W-:Y:S02]  /*35450*/  IADD3.X R176, R176, UR6, RZ, P0, !PT ;  /* 0x00000006b0b07c10 */ /* 0x000fe400087fe4ff */
[----:B-1----:R-:W-:Y:S01]  /*35460*/  MOV R4, R0 ;  /* 0x0000000000047202 */ /* 0x002fe20000000f00 */
[----:B------:R-:W-:Y:S02]  /*35470*/  IMAD.MOV.U32 R5, RZ, RZ, R6 ;  /* 0x000000ffff057224 */ /* 0x000fe400078e0006 */
[----:B--2---:R-:W2:Y:S04]  /*35480*/  LDL.LU R6, [R1+0x768] ;  /* 0x0007680001067983 */ /* 0x004ea80000300800 */
        /* <DEDUP_REMOVED lines=9> */
[----:B------:R-:W4:Y:S04]  /*35520*/  LDL.LU R7, [R1+0x76c] ;  /* 0x00076c0001077983 */ /* 0x000f280000300800 */
[----:B------:R-:W-:Y:S01]  /*35530*/  STL [R1+0x760], R172 ;  /* 0x000760ac01007387 */ /* 0x000fe20000100800 */
[----:B-1----:R-:W-:Y:S02]  /*35540*/  MOV R4, R172 ;  /* 0x000000ac00047202 */ /* 0x002fe40000000f00 */
[----:B---3--:R-:W-:-:S05]  /*35550*/  IADD3.X R173, R173, UR6, RZ, P1, !PT ;  /* 0x00000006adad7c10 */ /* 0x008fca0008ffe4ff */
[----:B------:R1:W-:Y:S01]  /*35560*/  STL [R1+0x75c], R173 ;  /* 0x00075cad01007387 */ /* 0x0003e20000100800 */
[----:B------:R-:W-:-:S03]  /*35570*/  IMAD.MOV.U32 R5, RZ, RZ, R173 ;  /* 0x000000ffff057224 */ /* 0x000fc600078e00ad */
[----:B-1----:R-:W3:Y:S04]  /*35580*/  LDL.LU R173, [R1+0x774] ;  /* 0x0007740001ad7983 */ /* 0x002ee80000300800 */
[----:B------:R-:W3:Y:S01]  /*35590*/  LDL.LU R172, [R1+0x778] ;  /* 0x0007780001ac7983 */ /* 0x000ee20000300800 */
        /* <DEDUP_REMOVED lines=9> */
[----:B--2---:R-:W-:Y:S02]  /*35630*/  IADD3 R6, P2, R6, UR4, RZ ;  /* 0x0000000406067c10 */ /* 0x004fe4000ff5e0ff */
        /* <DEDUP_REMOVED lines=8> */
[----:B--2---:R-:W2:Y:S04]  /*356c0*/  LDL.LU R6, [R1+0x780] ;  /* 0x0007800001067983 */ /* 0x004ea80000300800 */
[----:B------:R4:W-:Y:S04]  /*356d0*/  STL [R1+0x76c], R7 ;  /* 0x00076c0701007387 */ /* 0x0009e80000100800 */
[----:B-1----:R-:W2:Y:S04]  /*356e0*/  LDL.LU R176, [R1+0x77c] ;  /* 0x00077c0001b07983 */ /* 0x002ea80000300800 */
[----:B------:R1:W-:Y:S02]  /*356f0*/  LDGSTS.E [R2+0xc004], desc[UR8][R4.64], P0 ;  /* 0x0c00400004027fae */ /* 0x0003e40008121848 */
[----:B-1----:R-:W-:Y:S01]  /*35700*/  MOV R4, R0 ;  /* 0x0000000000047202 */ /* 0x002fe20000000f00 */
[----:B------:R-:W-:-:S02]  /*35710*/  IMAD.MOV.U32 R5, RZ, RZ, R7 ;  /* 0x000000ffff057224 */ /* 0x000fc400078e0007 */
[----:B----4-:R-:W4:Y:S04]  /*35720*/  LDL.LU R7, [R1+0x788] ;  /* 0x0007880001077983 */ /* 0x010f280000300800 */
[----:B------:R-:W4:Y:S04]  /*35730*/  LDL.LU R0, [R1+0x950] ;  /* 0x0009500001007983 */ /* 0x000f280000300800 */
[----:B------:R1:W-:Y:S01]  /*35740*/  LDGSTS.E [R2+0x8008], desc[UR8][R4.64], P1 ;  /* 0x0800800004027fae */ /* 0x0003e20008921848 */
[----:B---3--:R-:W-:-:S04]  /*35750*/  IADD3 R172, P0, R172, UR4, RZ ;  /* 0x00000004acac7c10 */ /* 0x008fc8000ff1e0ff */
[----:B------:R-:W-:Y:S01]  /*35760*/  IADD3.X R173, R173, UR6, RZ, P0, !PT ;  /* 0x00000006adad7c10 */ /* 0x000fe200087fe4ff */
[----:B------:R-:W-:Y:S04]  /*35770*/  STL [R1+0x778], R172 ;  /* 0x000778ac01007387 */ /* 0x000fe80000100800 */
[----:B------:R3:W-:Y:S01]  /*35780*/  STL [R1+0x774], R173 ;  /* 0x000774ad01007387 */ /* 0x0007e20000100800 */
[----:B-1----:R-:W-:Y:S02]  /*35790*/  IMAD.MOV.U32 R5, RZ, RZ, R173 ;  /* 0x000000ffff057224 */ /* 0x002fe400078e00ad */
[----:B------:R-:W-:Y:S01]  /*357a0*/  IMAD.MOV.U32 R4, RZ, RZ, R172 ;  /* 0x000000ffff047224 */ /* 0x000fe200078e00ac */
[----:B------:R-:W-:-:S04]  /*357b0*/  UISETP.GT.AND UP1, UPT, UR16, 0x27, UPT ;  /* 0x000000271000788c */ /* 0x000fc8000bf24270 */
[----:B------:R1:W-:Y:S04]  /*357c0*/  LDGSTS.E [R2+0xc008], desc[UR8][R4.64], P1 ;  /* 0x0c00800004027fae */ /* 0x0003e80008921848 */
[----:B---3--:R-:W3:Y:S04]  /*357d0*/  LDL.LU R173, [R1+0x784] ;  /* 0x0007840001ad7983 */ /* 0x008ee80000300800 */
[----:B------:R-:W3:Y:S01]  /*357e0*/  LDL.LU R172, [R1+0x94c] ;  /* 0x00094c0001ac7983 */ /* 0x000ee20000300800 */
[----:B------:R-:W-:-:S04]  /*357f0*/  USEL UR12, URZ, 0x4, !UP1 ;  /* 0x000000043f0c7887 */ /* 0x000fc8000c800000 */
[----:B------:R-:W-:-:S06]  /*35800*/  USEL UR12, UR12, URZ, !UP0 ;  /* 0x0000003f0c0c7287 */ /* 0x000fcc000c000000 */
[----:B------:R-:W-:Y:S02]  /*35810*/  ISETP.NE.U32.AND P0, PT, RZ, UR12, PT ;  /* 0x0000000cff007c0c */ /* 0x000fe4000bf05070 */
[----:B--2---:R-:W-:-:S04]  /*35820*/  IADD3 R6, P1, R6, UR4, RZ ;  /* 0x0000000406067c10 */ /* 0x004fc8000ff3e0ff */
[----:B------:R-:W-:Y:S01]  /*35830*/  IADD3.X R176, R176, UR6, RZ, P1, !PT ;  /* 0x00000006b0b07c10 */ /* 0x000fe20008ffe4ff */
[----:B------:R-:W-:Y:S01]  /*35840*/  STL [R1+0x780], R6 ;  /* 0x0007800601007387 */ /* 0x000fe20000100800 */
[----:B-1----:R-:W-:-:S03]  /*35850*/  MOV R4, R6 ;  /* 0x0000000600047202 */ /* 0x002fc60000000f00 */
[----:B------:R1:W-:Y:S01]  /*35860*/  STL [R1+0x77c], R176 ;  /* 0x00077cb001007387 */ /* 0x0003e20000100800 */
[----:B------:R-:W-:-:S05]  /*35870*/  IMAD.MOV.U32 R5, RZ, RZ, R176 ;  /* 0x000000ffff057224 */ /* 0x000fca00078e00b0 */
[----:B------:R2:W-:Y:S04]  /*35880*/  LDGSTS.E [R2+0x800c], desc[UR8][R4.64], P0 ;  /* 0x0800c00004027fae */ /* 0x0005e80008121848 */
[----:B-1----:R-:W3:Y:S04]  /*35890*/  LDL.LU R176, [R1+0x954] ;  /* 0x0009540001b07983 */ /* 0x002ee80000300800 */
[----:B------:R-:W3:Y:S01]  /*358a0*/  LDL.LU R6, [R1+0x958] ;  /* 0x0009580001067983 */ /* 0x000ee20000300800 */
[----:B----4-:R-:W-:Y:S02]  /*358b0*/  IADD3 R7, P2, R7, UR4, RZ ;  /* 0x0000000407077c10 */ /* 0x010fe4000ff5e0ff */
[----:B------:R-:W-:-:S03]  /*358c0*/  IADD3 R0, P3, R0, UR4, RZ ;  /* 0x0000000400007c10 */ /* 0x000fc6000ff7e0ff */
[----:B------:R1:W-:Y:S01]  /*358d0*/  STL [R1+0x788], R7 ;  /* 0x0007880701007387 */ /* 0x0003e20000100800 */
[----:B--2---:R-:W-:Y:S01]  /*358e0*/  IMAD.MOV.U32 R4, RZ, RZ, R7 ;  /* 0x000000ffff047224 */ /* 0x004fe200078e0007 */
[----:B---3--:R-:W-:Y:S02]  /*358f0*/  IADD3.X R173, R173, UR6, RZ, P2, !PT ;  /* 0x00000006adad7c10 */ /* 0x008fe400097fe4ff */
        /* <DEDUP_REMOVED lines=13> */
[----:B------:R-:W-:Y:S01]  /*359d0*/  MOV R4, R0 ;  /* 0x0000000000047202 */ /* 0x000fe20000000f00 */
[----:B-1----:R-:W4:Y:S04]  /*359e0*/  LDL.LU R172, [R1+0x968] ;  /* 0x0009680001ac7983 */ /* 0x002f280000300800 */
[----:B------:R-:W4:Y:S06]  /*359f0*/  LDL.LU R0, [R1+0x970] ;  /* 0x0009700001007983 */ /* 0x000f2c0000300800 */
        /* <DEDUP_REMOVED lines=13> */
[----:B------:R-:W-:-:S03]  /*35ad0*/  MOV R4, R7 ;  /* 0x0000000700047202 */ /* 0x000fc60000000f00 */
[----:B------:R1:W-:Y:S01]  /*35ae0*/  STL [R1+0x95c], R173 ;  /* 0x00095cad01007387 */ /* 0x0003e20000100800 */
[----:B------:R-:W-:-:S03]  /*35af0*/  IMAD.MOV.U32 R5, RZ, RZ, R173 ;  /* 0x000000ffff057224 */ /* 0x000fc600078e00ad */
        /* <DEDUP_REMOVED lines=24> */
[----:B-1----:R-:W-:Y:S01]  /*35c80*/  MOV R4, R0 ;  /* 0x0000000000047202 */ /* 0x002fe20000000f00 */
[----:B------:R-:W-:Y:S01]  /*35c90*/  IMAD.MOV.U32 R5, RZ, RZ, R6 ;  /* 0x000000ffff057224 */ /* 0x000fe200078e0006 */
[----:B----4-:R-:W4:Y:S04]  /*35ca0*/  LDL.LU R0, [R1+0x988] ;  /* 0x0009880001007983 */ /* 0x010f280000300800 */
[----:B------:R-:W4:Y:S04]  /*35cb0*/  LDL.LU R6, [R1+0xb50] ;  /* 0x000b500001067983 */ /* 0x000f280000300800 */
[----:B------:R1:W-:Y:S01]  /*35cc0*/  LDGSTS.E [R2+0x10008], desc[UR8][R4.64], P1 ;  /* 0x1000800004027fae */ /* 0x0003e20008921848 */
[----:B---3--:R-:W-:-:S04]  /*35cd0*/  IADD3 R7, P0, R7, UR4, RZ ;  /* 0x0000000407077c10 */ /* 0x008fc8000ff1e0ff */
[----:B--2---:R-:W-:Y:S01]  /*35ce0*/  IADD3.X R173, R173, UR6, RZ, P0, !PT ;  /* 0x00000006adad7c10 */ /* 0x004fe200087fe4ff */
        /* <DEDUP_REMOVED lines=15> */
[----:B-1----:R-:W-:-:S03]  /*35de0*/  MOV R4, R172 ;  /* 0x000000ac00047202 */ /* 0x002fc60000000f00 */
[----:B------:R-:W-:Y:S01]  /*35df0*/  STL [R1+0x97c], R177 ;  /* 0x00097cb101007387 */ /* 0x000fe20000100800 */
[----:B------:R-:W-:-:S03]  /*35e00*/  IMAD.MOV.U32 R5, RZ, RZ, R177 ;  /* 0x000000ffff057224 */ /* 0x000fc600078e00b1 */
        /* <DEDUP_REMOVED lines=14> */
[----:B---3--:R-:W-:-:S03]  /*35ef0*/  MOV R4, R6 ;  /* 0x0000000600047202 */ /* 0x008fc60000000f00 */
[----:B-1----:R-:W3:Y:S01]  /*35f00*/  LDL.LU R6, [R1+0xb5c] ;  /* 0x000b5c0001067983 */ /* 0x002ee20000300800 */
[----:B------:R-:W-:-:S04]  /*35f10*/  UISETP.GT.AND UP1, UPT, UR16, 0x64, UPT ;  /* 0x000000641000788c */ /* 0x000fc8000bf24270 */
[----:B------:R-:W-:-:S04]  /*35f20*/  USEL UR12, URZ, 0x4, !UP1 ;  /* 0x000000043f0c7887 */ /* 0x000fc8000c800000 */
[----:B------:R-:W-:Y:S01]  /*35f30*/  USEL UR12, UR12, URZ, !UP0 ;  /* 0x0000003f0c0c7287 */ /* 0x000fe2000c000000 */
[----:B------:R-:W-:-:S05]  /*35f40*/  IADD3 R7, P0, R7, UR4, RZ ;  /* 0x0000000407077c10 */ /* 0x000fca000ff1e0ff */
[----:B------:R-:W-:Y:S01]  /*35f50*/  ISETP.NE.U32.AND P1, PT, RZ, UR12, PT ;  /* 0x0000000cff007c0c */ /* 0x000fe2000bf25070 */
[----:B------:R-:W-:Y:S01]  /*35f60*/  IMAD.MOV.U32 R5, RZ, RZ, R173 ;  /* 0x000000ffff057224 */ /* 0x000fe200078e00ad */
[----:B------:R-:W-:Y:S11]  /*35f70*/  STL [R1+0xb58], R7 ;  /* 0x000b580701007387 */ /* 0x000ff60000100800 */
        /* <DEDUP_REMOVED lines=16> */
[----:B-1----:R-:W3:Y:S04]  /*36080*/  LDL.LU R172, [R1+0xb7c] ;  /* 0x000b7c0001ac7983 */ /* 0x002ee80000300800 */
[----:B------:R-:W3:Y:S01]  /*36090*/  LDL.LU R7, [R1+0xb80] ;  /* 0x000b800001077983 */ /* 0x000ee20000300800 */
[----:B------:R-:W-:Y:S01]  /*360a0*/  IMAD.MOV.U32 R5, RZ, RZ, R6 ;  /* 0x000000ffff057224 */ /* 0x000fe200078e0006 */
[----:B------:R-:W-:-:S02]  /*360b0*/  MOV R4, R0 ;  /* 0x0000000000047202 */ /* 0x000fc40000000f00 */
        /* <DEDUP_REMOVED lines=20> */
[----:B------:R-:W-:Y:S02]  /*36200*/  IADD3.X R189, R189, UR6, RZ, P3, !PT ;  /* 0x00000006bdbd7c10 */ /* 0x000fe40009ffe4ff */
[----:B-1----:R-:W-:-:S03]  /*36210*/  MOV R4, R177 ;  /* 0x000000b100047202 */ /* 0x002fc60000000f00 */
[----:B------:R-:W-:-:S05]  /*36220*/  IMAD.MOV.U32 R5, RZ, RZ, R189 ;  /* 0x000000ffff057224 */ /* 0x000fca00078e00bd */
[----:B------:R1:W-:Y:S04]  /*36230*/  LDGSTS.E [R2+0x18008], desc[UR8][R4.64], P1 ;  /* 0x1800800004027fae */ /* 0x0003e80008921848 */
[----:B------:R-:W-:Y:S04]  /*36240*/  STL [R1+0xb68], R190 ;  /* 0x000b68be01007387 */ /* 0x000fe80000100800 */
[----:B------:R-:W-:Y:S04]  /*36250*/  STL [R1+0xb64], R191 ;  /* 0x000b64bf01007387 */ /* 0x000fe80000100800 */
[----:B------:R-:W-:Y:S04]  /*36260*/  STL [R1+0xb70], R177 ;  /* 0x000b70b101007387 */ /* 0x000fe80000100800 */
        /* <DEDUP_REMOVED lines=13> */
[----:B-1----:R-:W-:Y:S01]  /*36340*/  MOV R4, R7 ;  /* 0x0000000700047202 */ /* 0x002fe20000000f00 */
[----:B------:R-:W-:Y:S02]  /*36350*/  IMAD.MOV.U32 R5, RZ, RZ, R172 ;  /* 0x000000ffff057224 */ /* 0x000fe400078e00ac */
        /* <DEDUP_REMOVED lines=9> */
[----:B------:R-:W4:Y:S01]  /*363f0*/  LDL.LU R176, [R1+0x794] ;  /* 0x0007940001b07983 */ /* 0x000f220000300800 */
[----:B------:R-:W-:-:S03]  /*36400*/  IADD3 R233, P3, R233, UR4, RZ ;  /* 0x00000004e9e97c10 */ /* 0x000fc6000ff7e0ff */
[----:B------:R-:W4:Y:S01]  /*36410*/  LDL.LU R7, [R1+0x798] ;  /* 0x0007980001077983 */ /* 0x000f220000300800 */
[----:B------:R-:W-:-:S03]  /*36420*/  IADD3.X R232, R232, UR6, RZ, P3, !PT ;  /* 0x00000006e8e87c10 */ /* 0x000fc60009ffe4ff */
[----:B------:R-:W4:Y:S01]  /*36430*/  LDL.LU R172, [R1+0x7a0] ;  /* 0x0007a00001ac7983 */ /* 0x000f220000300800 */
[----:B------:R-:W-:Y:S01]  /*36440*/  UISETP.GT.AND UP1, UPT, UR16, 0x8, UPT ;  /* 0x000000081000788c */ /* 0x000fe2000bf24270 */
[----:B------:R-:W-:Y:S02]  /*36450*/  IADD3 R225, P1, R225, UR4, RZ ;  /* 0x00000004e1e17c10 */ /* 0x000fe4000ff3e0ff */
[----:B------:R1:W-:Y:S01]  /*36460*/  LDGSTS.E [R2+0x1c00c], desc[UR8][R4.64], P0 ;  /* 0x1c00c00004027fae */ /* 0x0003e20008121848 */
        /* <DEDUP_REMOVED lines=8> */
[----:B------:R-:W-:Y:S01]  /*364f0*/  IADD3 R2, R2, UR17, RZ ;  /* 0x0000001102027c10 */ /* 0x000fe2000fffe0ff */
[----:B------:R-:W-:Y:S01]  /*36500*/  IMAD.MOV.U32 R5, RZ, RZ, R224 ;  /* 0x000000ffff057224 */ /* 0x000fe200078e00e0 */
[----:B------:R-:W-:Y:S01]  /*36510*/  USEL UR12, URZ, 0x4, !UP1 ;  /* 0x000000043f0c7887 */ /* 0x000fe2000c800000 */
[----:B------:R-:W-:-:S03]  /*36520*/  IADD3.X R226, R226, UR6, RZ, P1, !PT ;  /* 0x00000006e2e27c10 */ /* 0x000fc60008ffe4ff */
[----:B------:R-:W-:Y:S01]  /*36530*/  USEL UR12, UR12, URZ, !UP0 ;  /* 0x0000003f0c0c7287 */ /* 0x000fe2000c000000 */
[----:B------:R1:W-:Y:S01]  /*36540*/  LDGSTS.E [R2], desc[UR8][R4.64], P0 ;  /* 0x0000000004027fae */ /* 0x0003e20008121848 */
[----:B------:R-:W-:Y:S01]  /*36550*/  IADD3 R229, P1, R229, UR4, RZ ;  /* 0x00000004e5e57c10 */ /* 0x000fe2000ff3e0ff */
[----:B------:R-:W-:Y:S01]  /*36560*/  UISETP.GT.AND UP1, UPT, UR16, 0xa, UPT ;  /* 0x0000000a1000788c */ /* 0x000fe2000bf24270 */
[----:B-1----:R-:W-:Y:S01]  /*36570*/  IMAD.MOV.U32 R4, RZ, RZ, R227 ;  /* 0x000000ffff047224 */ /* 0x002fe200078e00e3 */
[----:B------:R-:W-:-:S05]  /*36580*/  MOV R5, R226 ;  /* 0x000000e200057202 */ /* 0x000fca0000000f00 */
[----:B------:R1:W-:Y:S01]  /*36590*/  LDGSTS.E [R2+0x4000], desc[UR8][R4.64], P0 ;  /* 0x0400000004027fae */ /* 0x0003e20008121848 */
[----:B------:R-:W-:Y:S02]  /*365a0*/  ISETP.NE.U32.AND P0, PT, RZ, UR12, PT ;  /* 0x0000000cff007c0c */ /* 0x000fe4000bf05070 */
[----:B---3--:R-:W-:-:S04]  /*365b0*/  IADD3 R0, P3, R0, UR4, RZ ;  /* 0x0000000400007c10 */ /* 0x008fc8000ff7e0ff */
[----:B--2---:R-:W-:Y:S01]  /*365c0*/  IADD3.X R6, R6, UR6, RZ, P3, !PT ;  /* 0x0000000606067c10 */ /* 0x004fe20009ffe4ff */
[----:B------:R-:W-:Y:S04]  /*365d0*/  STL [R1+0x790], R0 ;  /* 0x0007900001007387 */ /* 0x000fe80000100800 */
[----:B------:R2:W-:Y:S04]  /*365e0*/  STL [R1+0x78c], R6 ;  /* 0x00078c0601007387 */ /* 0x0005e80000100800 */
[----:B------:R-:W3:Y:S01]  /*365f0*/  LDL.LU R173, [R1+0x79c] ;  /* 0x00079c0001ad7983 */ /* 0x000ee20000300800 */
[----:B------:R-:W-:Y:S01]  /*36600*/  IADD3.X R228, R228, UR6, RZ, P1, !PT ;  /* 0x00000006e4e47c10 */ /* 0x000fe20008ffe4ff */
[----:B------:R-:W-:Y:S01]  /*36610*/  USEL UR12, URZ, 0x4, !UP1 ;  /* 0x000000043f0c7887 */ /* 0x000fe2000c800000 */
[----:B------:R-:W-:Y:S01]  /*36620*/  IADD3 R231, P2, R231, UR4, RZ ;  /* 0x00000004e7e77c10 */ /* 0x000fe2000ff5e0ff */
[----:B-1----:R-:W-:-:S02]  /*36630*/  IMAD.MOV.U32 R4, RZ, RZ, R229 ;  /* 0x000000ffff047224 */ /* 0x002fc400078e00e5 */
[----:B------:R-:W-:Y:S01]  /*36640*/  USEL UR12, UR12, URZ, !UP0 ;  /* 0x0000003f0c0c7287 */ /* 0x000fe2000c000000 */
[----:B------:R-:W-:Y:S01]  /*36650*/  IMAD.MOV.U32 R5, RZ, RZ, R228 ;  /* 0x000000ffff057224 */ /* 0x000fe200078e00e4 */
[----:B------:R-:W-:-:S04]  /*36660*/  IADD3.X R230, R230, UR6, RZ, P2, !PT ;  /* 0x00000006e6e67c10 */ /* 0x000fc800097fe4ff */
[----:B------:R1:W-:Y:S01]  /*36670*/  LDGSTS.E [R2+0x4], desc[UR8][R4.64], P0 ;  /* 0x0000400004027fae */ /* 0x0003e20008121848 */
[----:B------:R-:W-:Y:S01]  /*36680*/  ISETP.NE.U32.AND P1, PT, RZ, UR12, PT ;  /* 0x0000000cff007c0c */ /* 0x000fe2000bf25070 */
[----:B------:R-:W-:Y:S01]  /*36690*/  UISETP.GT.AND UP1, UPT, UR16, 0xb, UPT ;  /* 0x0000000b1000788c */ /* 0x000fe2000bf24270 */
[----:B-1----:R-:W-:Y:S01]  /*366a0*/  IMAD.MOV.U32 R4, RZ, RZ, R231 ;  /* 0x000000ffff047224 */ /* 0x002fe200078e00e7 */
[----:B------:R-:W-:-:S05]  /*366b0*/  MOV R5, R230 ;  /* 0x000000e600057202 */ /* 0x000fca0000000f00 */
[----:B------:R1:W-:Y:S01]  /*366c0*/  LDGSTS.E [R2+0x4004], desc[UR8][R4.64], P0 ;  /* 0x0400400004027fae */ /* 0x0003e20008121848 */
[----:B------:R-:W-:Y:S01]  /*366d0*/  IADD3 R235, P0, R235, UR4, RZ ;  /* 0x00000004ebeb7c10 */ /* 0x000fe2000ff1e0ff */
[----:B------:R-:W-:-:S03]  /*366e0*/  USEL UR12, URZ, 0x4, !UP1 ;  /* 0x000000043f0c7887 */ /* 0x000fc6000c800000 */
[----:B------:R-:W-:Y:S01]  /*366f0*/  IADD3.X R234, R234, UR6, RZ, P0, !PT ;  /* 0x00000006eaea7c10 */ /* 0x000fe200087fe4ff */
[----:B-1----:R-:W-:Y:S02]  /*36700*/  IMAD.MOV.U32 R4, RZ, RZ, R233 ;  /* 0x000000ffff047224 */ /* 0x002fe400078e00e9 */
[----:B------:R-:W-:Y:S01]  /*36710*/  IMAD.MOV.U32 R5, RZ, RZ, R232 ;  /* 0x000000ffff057224 */ /* 0x000fe200078e00e8 */
[----:B------:R-:W-:-:S04]  /*36720*/  USEL UR12, UR12, URZ, !UP0 ;  /* 0x0000003f0c0c7287 */ /* 0x000fc8000c000000 */
[----:B------:R1:W-:Y:S01]  /*36730*/  LDGSTS.E [R2+0x8], desc[UR8][R4.64], P1 ;  /* 0x0000800004027fae */ /* 0x0003e20008921848 */
[----:B------:R-:W-:Y:S01]  /*36740*/  UISETP.GT.AND UP1, UPT, UR16, 0x28, UPT ;  /* 0x000000281000788c */ /* 0x000fe2000bf24270 */
[----:B------:R-:W-:Y:S01]  /*36750*/  ISETP.NE.U32.AND P0, PT, RZ, UR12, PT ;  /* 0x0000000cff007c0c */ /* 0x000fe2000bf05070 */
[----:B-1----:R-:W-:Y:S01]  /*36760*/  IMAD.MOV.U32 R4, RZ, RZ, R235 ;  /* 0x000000ffff047224 */ /* 0x002fe200078e00eb */
[----:B------:R-:W-:-:S05]  /*36770*/  MOV R5, R234 ;  /* 0x000000ea00057202 */ /* 0x000fca0000000f00 */
[----:B------:R1:W-:Y:S01]  /*36780*/  LDGSTS.E [R2+0x4008], desc[UR8][R4.64], P1 ;  /* 0x0400800004027fae */ /* 0x0003e20008921848 */
[----:B------:R-:W-:Y:S01]  /*36790*/  IADD3 R237, P1, R237, UR4, RZ ;  /* 0x00000004eded7c10 */ /* 0x000fe2000ff3e0ff */
[----:B------:R-:W-:-:S03]  /*367a0*/  USEL UR12, URZ, 0x4, !UP1 ;  /* 0x000000043f0c7887 */ /* 0x000fc6000c800000 */
[----:B------:R-:W-:Y:S02]  /*367b0*/  IADD3.X R236, R236, UR6, RZ, P1, !PT ;  /* 0x00000006ecec7c10 */ /* 0x000fe40008ffe4ff */
[----:B------:R-:W-:Y:S01]  /*367c0*/  IADD3 R239, P2, R239, UR4, RZ ;  /* 0x00000004efef7c10 */ /* 0x000fe2000ff5e0ff */
[----:B------:R-:W-:Y:S01]  /*367d0*/  USEL UR12, UR12, URZ, !UP0 ;  /* 0x0000003f0c0c7287 */ /* 0x000fe2000c000000 */
[----:B-1----:R-:W-:Y:S02]  /*367e0*/  IMAD.MOV.U32 R4, RZ, RZ, R237 ;  /* 0x000000ffff047224 */ /* 0x002fe400078e00ed */
[----:B------:R-:W-:Y:S01]  /*367f0*/  IMAD.MOV.U32 R5, RZ, RZ, R236 ;  /* 0x000000ffff057224 */ /* 0x000fe200078e00ec */
[----:B------:R-:W-:Y:S02]  /*36800*/  IADD3.X R238, R238, UR6, RZ, P2, !PT ;  /* 0x00000006eeee7c10 */ /* 0x000fe400097fe4ff */
[----:B------:R-:W-:Y:S02]  /*36810*/  ISETP.NE.U32.AND P1, PT, RZ, UR12, PT ;  /* 0x0000000cff007c0c */ /* 0x000fe4000bf25070 */
[----:B------:R1:W-:Y:S02]  /*36820*/  LDGSTS.E [R2+0xc], desc[UR8][R4.64], P0 ;  /* 0x0000c00004027fae */ /* 0x0003e40008121848 */
[----:B-1----:R-:W-:Y:S01]  /*36830*/  IMAD.MOV.U32 R4, RZ, RZ, R239 ;  /* 0x000000ffff047224 */ /* 0x002fe200078e00ef */
[----:B------:R-:W-:-:S05]  /*36840*/  MOV R5, R238 ;  /* 0x000000ee00057202 */ /* 0x000fca0000000f00 */
[----:B------:R1:W-:Y:S01]  /*36850*/  LDGSTS.E [R2+0x400c], desc[UR8][R4.64], P0 ;  /* 0x0400c00004027fae */ /* 0x0003e20008121848 */
[----:B----4-:R-:W-:-:S04]  /*36860*/  IADD3 R7, P0, R7, UR4, RZ ;  /* 0x0000000407077c10 */ /* 0x010fc8000ff1e0ff */
[----:B------:R-:W-:Y:S01]  /*36870*/  IADD3.X R176, R176, UR6, RZ, P0, !PT ;  /* 0x00000006b0b07c10 */ /* 0x000fe200087fe4ff */
[----:B-1----:R-:W-:Y:S02]  /*36880*/  IMAD.MOV.U32 R4, RZ, RZ, R0 ;  /* 0x000000ffff047224 */ /* 0x002fe400078e0000 */
[----:B------:R-:W-:Y:S02]  /*36890*/  IMAD.MOV.U32 R5, RZ, RZ, R6 ;  /* 0x000000ffff057224 */ /* 0x000fe400078e0006 */
[----:B--2---:R-:W2:Y:S04]  /*368a0*/  LDL.LU R6, [R1+0x7a8] ;  /* 0x0007a80001067983 */ /* 0x004ea80000300800 */
[----:B------:R-:W4:Y:S04]  /*368b0*/  LDL.LU R0, [R1+0x7b0] ;  /* 0x0007b00001007983 */ /* 0x000f280000300800 */
[----:B------:R1:W-:Y:S04]  /*368c0*/  LDGSTS.E [R2+0x8000], desc[UR8][R4.64], P1 ;  /* 0x0800000004027fae */ /* 0x0003e80008921848 */
[----:B------:R-:W-:Y:S04]  /*368d0*/  STL [R1+0x798], R7 ;  /* 0x0007980701007387 */ /* 0x000fe80000100800 */
[----:B------:R1:W-:Y:S02]  /*368e0*/  STL [R1+0x794], R176 ;  /* 0x000794b001007387 */ /* 0x0003e40000100800 */
[----:B-1----:R-:W-:Y:S01]  /*368f0*/  IMAD.MOV.U32 R4, RZ, RZ, R7 ;  /* 0x000000ffff047224 */ /* 0x002fe200078e0007 */
[----:B------:R-:W-:-:S02]  /*36900*/  MOV R5, R176 ;  /* 0x000000b000057202 */ /* 0x000fc40000000f00 */
[----:B------:R-:W4:Y:S04]  /*36910*/  LDL.LU R176, [R1+0x7a4] ;  /* 0x0007a40001b07983 */ /* 0x000f280000300800 */
[----:B------:R1:W-:Y:S01]  /*36920*/  LDGSTS.E [R2+0xc000], desc[UR8][R4.64], P1 ;  /* 0x0c00000004027fae */ /* 0x0003e20008921848 */
[----:B------:R-:W-:-:S03]  /*36930*/  IADD3 R172, P1, R172, UR4, RZ ;  /* 0x00000004acac7c10 */ /* 0x000fc6000ff3e0ff */
[----:B------:R-:W4:Y:S04]  /*36940*/  LDL.LU R7, [R1+0x7ac] ;  /* 0x0007ac0001077983 */ /* 0x000f280000300800 */
[----:B------:R-:W-:Y:S01]  /*36950*/  STL [R1+0x7a0], R172 ;  /* 0x0007a0ac01007387 */ /* 0x000fe20000100800 */
[----:B-1----:R-:W-:Y:S01]  /*36960*/  IMAD.MOV.U32 R4, RZ, RZ, R172 ;  /* 0x000000ffff047224 */ /* 0x002fe200078e00ac */
[----:B---3--:R-:W-:-:S05]  /*36970*/  IADD3.X R173, R173, UR6, RZ, P1, !PT ;  /* 0x00000006adad7c10 */ /* 0x008fca0008ffe4ff */
[----:B------:R1:W-:Y:S01]  /*36980*/  STL [R1+0x79c], R173 ;  /* 0x00079cad01007387 */ /* 0x0003e20000100800 */
[----:B------:R-:W-:-:S03]  /*36990*/  IMAD.MOV.U32 R5, RZ, RZ, R173 ;  /* 0x000000ffff057224 */ /* 0x000fc600078e00ad */
[----:B-1----:R-:W3:Y:S04]  /*369a0*/  LDL.LU R173, [R1+0x7b4] ;  /* 0x0007b40001ad7983 */ /* 0x002ee80000300800 */
[----:B------:R-:W3:Y:S01]  /*369b0*/  LDL.LU R172, [R1+0x7b8] ;  /* 0x0007b80001ac7983 */ /* 0x000ee20000300800 */
[----:B------:R-:W-:-:S04]  /*369c0*/  UISETP.GT.AND UP1, UPT, UR16, 0x29, UPT ;  /* 0x000000291000788c */ /* 0x000fc8000bf24270 */
[----:B------:R-:W-:-:S04]  /*369d0*/  USEL UR12, URZ, 0x4, !UP1 ;  /* 0x000000043f0c7887 */ /* 0x000fc8000c800000 */
[----:B------:R-:W-:Y:S02]  /*369e0*/  USEL UR12, UR12, URZ, !UP0 ;  /* 0x0000003f0c0c7287 */ /* 0x000fe4000c000000 */
[----:B------:R-:W-:-:S04]  /*369f0*/  UISETP.GT.AND UP1, UPT, UR16, 0x2a, UPT ;  /* 0x0000002a1000788c */ /* 0x000fc8000bf24270 */
[----:B------:R-:W-:Y:S01]  /*36a00*/  ISETP.NE.U32.AND P0, PT, RZ, UR12, PT ;  /* 0x0000000cff007c0c */ /* 0x000fe2000bf05070 */
[----:B------:R-:W-:-:S04]  /*36a10*/  USEL UR12, URZ, 0x4, !UP1 ;  /* 0x000000043f0c7887 */ /* 0x000fc8000c800000 */
[----:B------:R-:W-:-:S08]  /*36a20*/  USEL UR12, UR12, URZ, !UP0 ;  /* 0x0000003f0c0c7287 */ /* 0x000fd0000c000000 */
[----:B------:R1:W-:Y:S01]  /*36a30*/  LDGSTS.E [R2+0x8004], desc[UR8][R4.64], P0 ;  /* 0x0800400004027fae */ /* 0x0003e20008121848 */
        /* <DEDUP_REMOVED lines=9> */
[----:B------:R-:W-:-:S03]  /*36ad0*/  MOV R5, R176 ;  /* 0x000000b000057202 */ /* 0x000fc60000000f00 */
[----:B--2---:R-:W2:Y:S04]  /*36ae0*/  LDL.LU R6, [R1+0x7c0] ;  /* 0x0007c00001067983 */ /* 0x004ea80000300800 */
[----:B------:R4:W-:Y:S04]  /*36af0*/  STL [R1+0x7ac], R7 ;  /* 0x0007ac0701007387 */ /* 0x0009e80000100800 */
[----:B-1----:R-:W2:Y:S04]  /*36b00*/  LDL.LU R176, [R1+0x7bc] ;  /* 0x0007bc0001b07983 */ /* 0x002ea80000300800 */
[----:B------:R1:W-:Y:S02]  /*36b10*/  LDGSTS.E [R2+0xc004], desc[UR8][R4.64], P0 ;  /* 0x0c00400004027fae */ /* 0x0003e40008121848 */
[----:B-1----:R-:W-:-:S02]  /*36b20*/  IMAD.MOV.U32 R4, RZ, RZ, R0 ;  /* 0x000000ffff047224 */ /* 0x002fc400078e0000 */
[----:B------:R-:W-:Y:S02]  /*36b30*/  IMAD.MOV.U32 R5, RZ, RZ, R7 ;  /* 0x000000ffff057224 */ /* 0x000fe400078e0007 */
[----:B----4-:R-:W4:Y:S04]  /*36b40*/  LDL.LU R7, [R1+0x7c8] ;  /* 0x0007c80001077983 */ /* 0x010f280000300800 */
[----:B------:R-:W4:Y:S04]  /*36b50*/  LDL.LU R0, [R1+0x990] ;  /* 0x0009900001007983 */ /* 0x000f280000300800 */
[----:B------:R1:W-:Y:S01]  /*36b60*/  LDGSTS.E [R2+0x8008], desc[UR8][R4.64], P1 ;  /* 0x0800800004027fae */ /* 0x0003e20008921848 */
[----:B---3--:R-:W-:-:S04]  /*36b70*/  IADD3 R172, P0, R172, UR4, RZ ;  /* 0x00000004acac7c10 */ /* 0x008fc8000ff1e0ff */
[----:B------:R-:W-:Y:S01]  /*36b80*/  IADD3.X R173, R173, UR6, RZ, P0, !PT ;  /* 0x00000006adad7c10 */ /* 0x000fe200087fe4ff */
[----:B------:R-:W-:Y:S03]  /*36b90*/  STL [R1+0x7b8], R172 ;  /* 0x0007b8ac01007387 */ /* 0x000fe60000100800 */
[----:B-1----:R-:W-:Y:S01]  /*36ba0*/  MOV R5, R173 ;  /* 0x000000ad00057202 */ /* 0x002fe20000000f00 */
[----:B------:R1:W-:Y:S01]  /*36bb0*/  STL [R1+0x7b4], R173 ;  /* 0x0007b4ad01007387 */ /* 0x0003e20000100800 */
[----:B------:R-:W-:Y:S01]  /*36bc0*/  IMAD.MOV.U32 R4, RZ, RZ, R172 ;  /* 0x000000ffff047224 */ /* 0x000fe200078e00ac */
[----:B------:R-:W-:-:S04]  /*36bd0*/  UISETP.GT.AND UP1, UPT, UR16, 0x2b, UPT ;  /* 0x0000002b1000788c */ /* 0x000fc8000bf24270 */
[----:B------:R3:W-:Y:S04]  /*36be0*/  LDGSTS.E [R2+0xc008], desc[UR8][R4.64], P1 ;  /* 0x0c00800004027fae */ /* 0x0007e80008921848 */
[----:B-1----:R-:W4:Y:S04]  /*36bf0*/  LDL.LU R173, [R1+0x7c4] ;  /* 0x0007c40001ad7983 */ /* 0x002f280000300800 */
[----:B------:R-:W4:Y:S01]  /*36c00*/  LDL.LU R172, [R1+0x98c] ;  /* 0x00098c0001ac7983 */ /* 0x000f220000300800 */
[----:B------:R-:W-:-:S04]  /*36c10*/  USEL UR12, URZ, 0x4, !UP1 ;  /* 0x000000043f0c7887 */ /* 0x000fc8000c800000 */
[----:B------:R-:W-:-:S06]  /*36c20*/  USEL UR12, UR12, URZ, !UP0 ;  /* 0x0000003f0c0c7287 */ /* 0x000fcc000c000000 */
[----:B------:R-:W-:Y:S02]  /*36c30*/  ISETP.NE.U32.AND P0, PT, RZ, UR12, PT ;  /* 0x0000000cff007c0c */ /* 0x000fe4000bf05070 */
[----:B--2---:R-:W-:-:S04]  /*36c40*/  IADD3 R6, P1, R6, UR4, RZ ;  /* 0x0000000406067c10 */ /* 0x004fc8000ff3e0ff */
[----:B------:R-:W-:Y:S01]  /*36c50*/  IADD3.X R176, R176, UR6, RZ, P1, !PT ;  /* 0x00000006b0b07c10 */ /* 0x000fe20008ffe4ff */
[----:B------:R-:W-:Y:S01]  /*36c60*/  STL [R1+0x7c0], R6 ;  /* 0x0007c00601007387 */ /* 0x000fe20000100800 */
[----:B---3--:R-:W-:-:S03]  /*36c70*/  IMAD.MOV.U32 R4, RZ, RZ, R6 ;  /* 0x000000ffff047224 */ /* 0x008fc600078e0006 */
        /* <DEDUP_REMOVED lines=9> */
[----:B------:R-:W-:Y:S02]  /*36d10*/  IADD3.X R173, R173, UR6, RZ, P2, !PT ;  /* 0x00000006adad7c10 */ /* 0x000fe400097fe4ff */
[----:B------:R-:W-:-:S03]  /*36d20*/  IADD3.X R172, R172, UR6, RZ, P3, !PT ;  /* 0x00000006acac7c10 */ /* 0x000fc60009ffe4ff */
[----:B------:R2:W-:Y:S04]  /*36d30*/  STL [R1+0x7c4], R173 ;  /* 0x0007c4ad01007387 */ /* 0x0005e80000100800 */
[----:B------:R-:W-:Y:S01]  /*36d40*/  STL [R1+0x990], R0 ;  /* 0x0009900001007387 */ /* 0x000fe20000100800 */
[----:B------:R-:W-:-:S03]  /*36d50*/  MOV R5, R173 ;  /* 0x000000ad00057202 */ /* 0x000fc60000000f00 */
[----:B-1----:R-:W4:Y:S04]  /*36d60*/  LDL.LU R7, [R1+0x9a0] ;  /* 0x0009a00001077983 */ /* 0x002f280000300800 */
[----:B------:R1:W-:Y:S04]  /*36d70*/  STL [R1+0x98c], R172 ;  /* 0x00098cac01007387 */ /* 0x0003e80000100800 */
[----:B--2---:R-:W2:Y:S01]  /*36d80*/  LDL.LU R173, [R1+0x99c] ;  /* 0x00099c0001ad7983 */ /* 0x004ea20000300800 */
[----:B------:R-:W-:-:S03]  /*36d90*/  UISETP.GT.AND UP1, UPT, UR16, 0x48, UPT ;  /* 0x000000481000788c */ /* 0x000fc6000bf24270 */
[----:B------:R1:W-:Y:S01]  /*36da0*/  LDGSTS.E [R2+0xc00c], desc[UR8][R4.64], P0 ;  /* 0x0c00c00004027fae */ /* 0x0003e20008121848 */
[----:B------:R-:W-:-:S04]  /*36db0*/  USEL UR12, URZ, 0x4, !UP1 ;  /* 0x000000043f0c7887 */ /* 0x000fc8000c800000 */
[----:B------:R-:W-:-:S06]  /*36dc0*/  USEL UR12, UR12, URZ, !UP0 ;  /* 0x0000003f0c0c7287 */ /* 0x000fcc000c000000 */
[----:B------:R-:W-:Y:S01]  /*36dd0*/  ISETP.NE.U32.AND P1, PT, RZ, UR12, PT ;  /* 0x0000000cff007c0c */ /* 0x000fe2000bf25070 */
[----:B-1----:R-:W-:Y:S02]  /*36de0*/  IMAD.MOV.U32 R4, RZ, RZ, R0 ;  /* 0x000000ffff047224 */ /* 0x002fe400078e0000 */
[----:B------:R-:W-:Y:S02]  /*36df0*/  IMAD.MOV.U32 R5, RZ, RZ, R172 ;  /* 0x000000ffff057224 */ /* 0x000fe400078e00ac */
[----:B------:R-:W2:Y:S04]  /*36e00*/  LDL.LU R172, [R1+0x9a8] ;  /* 0x0009a80001ac7983 */ /* 0x000ea80000300800 */
[----:B------:R-:W2:Y:S04]  /*36e10*/  LDL.LU R0, [R1+0x9b0] ;  /* 0x0009b00001007983 */ /* 0x000ea80000300800 */
[----:B------:R1:W-:Y:S01]  /*36e20*/  LDGSTS.E [R2+0x10000], desc[UR8][R4.64], P1 ;  /* 0x1000000004027fae */ /* 0x0003e20008921848 */
[----:B---3--:R-:W-:-:S04]  /*36e30*/  IADD3 R6, P0, R6, UR4, RZ ;  /* 0x0000000406067c10 */ /* 0x008fc8000ff1e0ff */
[----:B------:R-:W-:Y:S01]  /*36e40*/  IADD3.X R176, R176, UR6, RZ, P0, !PT ;  /* 0x00000006b0b07c10 */ /* 0x000fe200087fe4ff */
[----:B-1----:R-:W-:-:S03]  /*36e50*/  IMAD.MOV.U32 R4, RZ, RZ, R6 ;  /* 0x000000ffff047224 */ /* 0x002fc600078e0006 */
[----:B------:R-:W-:Y:S01]  /*36e60*/  MOV R5, R176 ;  /* 0x000000b000057202 */ /* 0x000fe20000000f00 */
[----:B------:R-:W-:Y:S04]  /*36e70*/  STL [R1+0x998], R6 ;  /* 0x0009980601007387 */ /* 0x000fe80000100800 */
[----:B------:R1:W-:Y:S04]  /*36e80*/  STL [R1+0x994], R176 ;  /* 0x000994b001007387 */ /* 0x0003e80000100800 */
[----:B------:R3:W-:Y:S04]  /*36e90*/  LDGSTS.E [R2+0x14000], desc[UR8][R4.64], P1 ;  /* 0x1400000004027fae */ /* 0x0007e80008921848 */
[----:B-1----:R-:W3:Y:S04]  /*36ea0*/  LDL.LU R176, [R1+0x9a4] ;  /* 0x0009a40001b07983 */ /* 0x002ee80000300800 */
[----:B------:R-:W3:Y:S01]  /*36eb0*/  LDL.LU R6, [R1+0x9ac] ;  /* 0x0009ac0001067983 */ /* 0x000ee20000300800 */
[----:B----4-:R-:W-:-:S04]  /*36ec0*/  IADD3 R7, P1, R7, UR4, RZ ;  /* 0x0000000407077c10 */ /* 0x010fc8000ff3e0ff */
[----:B--2---:R-:W-:Y:S01]  /*36ed0*/  IADD3.X R173, R173, UR6, RZ, P1, !PT ;  /* 0x00000006adad7c10 */ /* 0x004fe20008ffe4ff */
[----:B------:R-:W-:Y:S01]  /*36ee0*/  STL [R1+0x9a0], R7 ;  /* 0x0009a00701007387 */ /* 0x000fe20000100800 */
[----:B---3--:R-:W-:-:S03]  /*36ef0*/  IMAD.MOV.U32 R4, RZ, RZ, R7 ;  /* 0x000000ffff047224 */ /* 0x008fc600078e0007 */
[----:B------:R1:W-:Y:S01]  /*36f00*/  STL [R1+0x99c], R173 ;  /* 0x00099cad01007387 */ /* 0x0003e20000100800 */
[----:B------:R-:W-:-:S03]  /*36f10*/  IMAD.MOV.U32 R5, RZ, RZ, R173 ;  /* 0x000000ffff057224 */ /* 0x000fc600078e00ad */
[----:B-1----:R-:W2:Y:S04]  /*36f20*/  LDL.LU R173, [R1+0x9b4] ;  /* 0x0009b40001ad7983 */ /* 0x002ea80000300800 */
[----:B------:R-:W3:Y:S01]  /*36f30*/  LDL.LU R7, [R1+0x9b8] ;  /* 0x0009b80001077983 */ /* 0x000ee20000300800 */
[----:B------:R-:W-:-:S04]  /*36f40*/  UISETP.GT.AND UP1, UPT, UR16, 0x49, UPT ;  /* 0x000000491000788c */ /* 0x000fc8000bf24270 */
[----:B------:R-:W-:-:S04]  /*36f50*/  USEL UR12, URZ, 0x4, !UP1 ;  /* 0x000000043f0c7887 */ /* 0x000fc8000c800000 */
[----:B------:R-:W-:Y:S01]  /*36f60*/  USEL UR12, UR12, URZ, !UP0 ;  /* 0x0000003f0c0c7287 */ /* 0x000fe2000c000000 */
[----:B------:R-:W-:-:S05]  /*36f70*/  IADD3 R172, P2, R172, UR4, RZ ;  /* 0x00000004acac7c10 */ /* 0x000fca000ff5e0ff */
        /* <DEDUP_REMOVED lines=12> */
[----:B------:R-:W-:-:S03]  /*37040*/  MOV R5, R176 ;  /* 0x000000b000057202 */ /* 0x000fc60000000f00 */
[----:B------:R4:W-:Y:S04]  /*37050*/  STL [R1+0x9b0], R0 ;  /* 0x0009b00001007387 */ /* 0x0009e80000100800 */
[----:B------:R4:W-:Y:S04]  /*37060*/  STL [R1+0x9ac], R6 ;  /* 0x0009ac0601007387 */ /* 0x0009e80000100800 */
[----:B------:R-:W2:Y:S04]  /*37070*/  LDL.LU R177, [R1+0x9bc] ;  /* 0x0009bc0001b17983 */ /* 0x000ea80000300800 */
[----:B-1----:R-:W2:Y:S04]  /*37080*/  LDL.LU R172, [R1+0x9c0] ;  /* 0x0009c00001ac7983 */ /* 0x002ea80000300800 */
[----:B------:R1:W-:Y:S02]  /*37090*/  LDGSTS.E [R2+0x14004], desc[UR8][R4.64], P0 ;  /* 0x1400400004027fae */ /* 0x0003e40008121848 */
[----:B-1----:R-:W-:-:S02]  /*370a0*/  IMAD.MOV.U32 R4, RZ, RZ, R0 ;  /* 0x000000ffff047224 */ /* 0x002fc400078e0000 */
        /* <DEDUP_REMOVED lines=9> */
[----:B-1----:R-:W-:-:S03]  /*37140*/  MOV R5, R173 ;  /* 0x000000ad00057202 */ /* 0x002fc60000000f00 */
        /* <DEDUP_REMOVED lines=20> */
[----:B---3--:R-:W-:-:S04]  /*37290*/  IADD3.X R176, R176, UR6, RZ, P2, !PT ;  /* 0x00000006b0b07c10 */ /* 0x008fc800097fe4ff */
[----:B------:R-:W-:Y:S01]  /*372a0*/  MOV R5, R176 ;  /* 0x000000b000057202 */ /* 0x000fe20000000f00 */
[----:B------:R-:W-:Y:S01]  /*372b0*/  STL [R1+0x9c4], R176 ;  /* 0x0009c4b001007387 */ /* 0x000fe20000100800 */
[----:B--2---:R-:W-:-:S03]  /*372c0*/  IADD3.X R173, R173, UR6, RZ, P3, !PT ;  /* 0x00000006adad7c10 */ /* 0x004fc60009ffe4ff */
        /* <DEDUP_REMOVED lines=8> */
[----:B------:R-:W-:-:S06]  /*37350*/  USEL UR12, UR12, URZ, !UP0 ;  /* 0x0000003f0c0c7287 */ /* 0x000fcc000c000000 */
[----:B------:R-:W-:Y:S02]  /*37360*/  ISETP.NE.U32.AND P1, PT, RZ, UR12, PT ;  /* 0x0000000cff007c0c */ /* 0x000fe4000bf25070 */
[----:B------:R-:W-:Y:S01]  /*37370*/  IADD3 R7, P0, R7, UR4, RZ ;  /* 0x0000000407077c10 */ /* 0x000fe2000ff1e0ff */
[----:B------:R-:W-:-:S04]  /*37380*/  IMAD.MOV.U32 R5, RZ, RZ, R173 ;  /* 0x000000ffff057224 */ /* 0x000fc800078e00ad */
[----:B------:R-:W-:Y:S06]  /*37390*/  STL [R1+0xb98], R7 ;  /* 0x000b980701007387 */ /* 0x000fec0000100800 */
[----:B------:R1:W-:Y:S02]  /*373a0*/  LDGSTS.E [R2+0x18000], desc[UR8][R4.64], P1 ;  /* 0x1800000004027fae */ /* 0x0003e40008921848 */
[----:B-1----:R-:W-:Y:S01]  /*373b0*/  IMAD.MOV.U32 R4, RZ, RZ, R7 ;  /* 0x000000ffff047224 */ /* 0x002fe200078e0007 */
[----:B----4-:R-:W-:-:S04]  /*373c0*/  IADD3.X R172, R172, UR6, RZ, P0, !PT ;  /* 0x00000006acac7c10 */ /* 0x010fc800087fe4ff */
[----:B------:R-:W-:Y:S01]  /*373d0*/  MOV R5, R172 ;  /* 0x000000ac00057202 */ /* 0x000fe20000000f00 */
[----:B------:R1:W-:Y:S04]  /*373e0*/  STL [R1+0xb94], R172 ;  /* 0x000b94ac01007387 */ /* 0x0003e80000100800 */
        /* <DEDUP_REMOVED lines=10> */
[----:B------:R-:W3:Y:S01]  /*37490*/  LDL.LU R173, [R1+0xbb8] ;  /* 0x000bb80001ad7983 */ /* 0x000ee20000300800 */
[----:B-1----:R-:W-:-:S03]  /*374a0*/  IMAD.MOV.U32 R5, RZ, RZ, R6 ;  /* 0x000000ffff057224 */ /* 0x002fc600078e0006 */
[----:B------:R-:W3:Y:S01]  /*374b0*/  LDL.LU R172, [R1+0xbbc] ;  /* 0x000bbc0001ac7983 */ /* 0x000ee20000300800 */
[----:B------:R-:W-:-:S03]  /*374c0*/  IMAD.MOV.U32 R4, RZ, RZ, R0 ;  /* 0x000000ffff047224 */ /* 0x000fc600078e0000 */
[----:B------:R-:W3:Y:S04]  /*374d0*/  LDL.LU R7, [R1+0xbc0] ;  /* 0x000bc00001077983 */ /* 0x000ee80000300800 */
        /* <DEDUP_REMOVED lines=11> */
[----:B----4-:R-:W-:-:S04]  /*37590*/  IADD3 R190, P2, R190, UR4, RZ ;  /* 0x00000004bebe7c10 */ /* 0x010fc8000ff5e0ff */
[----:B------:R-:W-:Y:S01]  /*375a0*/  IADD3.X R191, R191, UR6, RZ, P2, !PT ;  /* 0x00000006bfbf7c10 */ /* 0x000fe200097fe4ff */
[----:B-1----:R-:W-:-:S03]  /*375b0*/  IMAD.MOV.U32 R4, RZ, RZ, R190 ;  /* 0x000000ffff047224 */ /* 0x002fc600078e00be */
[----:B------:R-:W-:Y:S02]  /*375c0*/  MOV R5, R191 ;  /* 0x000000bf00057202 */ /* 0x000fe40000000f00 */
[----:B------:R-:W-:-:S03]  /*375d0*/  IADD3 R177, P3, R177, UR4, RZ ;  /* 0x00000004b1b17c10 */ /* 0x000fc6000ff7e0ff */
[----:B------:R1:W-:Y:S01]  /*375e0*/  LDGSTS.E [R2+0x1c004], desc[UR8][R4.64], P0 ;  /* 0x1c00400004027fae */ /* 0x0003e20008121848 */
[----:B------:R-:W-:Y:S01]  /*375f0*/  IADD3.X R189, R189, UR6, RZ, P3, !PT ;  /* 0x00000006bdbd7c10 */ /* 0x000fe20009ffe4ff */
[----:B-1----:R-:W-:-:S04]  /*37600*/  IMAD.MOV.U32 R4, RZ, RZ, R177 ;  /* 0x000000ffff047224 */ /* 0x002fc800078e00b1 */
        /* <DEDUP_REMOVED lines=8> */
[----:B-1----:R-:W-:-:S03]  /*37690*/  IMAD.MOV.U32 R4, RZ, RZ, R173 ;  /* 0x000000ffff047224 */ /* 0x002fc600078e00ad */
[----:B------:R-:W-:-:S05]  /*376a0*/  MOV R5, R176 ;  /* 0x000000b000057202 */ /* 0x000fca0000000f00 */
[----:B------:R1:W-:Y:S01]  /*376b0*/  LDGSTS.E [R2+0x1c008], desc[UR8][R4.64], P1 ;  /* 0x1c00800004027fae */ /* 0x0003e20008921848 */
[----:B------:R-:W-:Y:S02]  /*376c0*/  IADD3 R7, P1, R7, UR4, RZ ;  /* 0x0000000407077c10 */ /* 0x000fe4000ff3e0ff */
[----:B--2---:R-:W-:Y:S02]  /*376d0*/  IADD3 R0, P2, R0, UR4, RZ ;  /* 0x0000000400007c10 */ /* 0x004fe4000ff5e0ff */
[----:B------:R-:W-:Y:S01]  /*376e0*/  IADD3.X R172, R172, UR6, RZ, P1, !PT ;  /* 0x00000006acac7c10 */ /* 0x000fe20008ffe4ff */
[----:B------:R-:W-:Y:S01]  /*376f0*/  STL [R1+0xbb8], R173 ;  /* 0x000bb8ad01007387 */ /* 0x000fe20000100800 */
[----:B------:R-:W-:-:S03]  /*37700*/  IADD3.X R6, R6, UR6, RZ, P2, !PT ;  /* 0x0000000606067c10 */ /* 0x000fc600097fe4ff */
[----:B------:R-:W-:Y:S04]  /*37710*/  STL [R1+0xbb4], R176 ;  /* 0x000bb4b001007387 */ /* 0x000fe80000100800 */
[----:B------:R2:W-:Y:S01]  /*37720*/  STL [R1+0xbc0], R7 ;  /* 0x000bc00701007387 */ /* 0x0005e20000100800 */
[----:B-1----:R-:W-:-:S03]  /*37730*/  IMAD.MOV.U32 R4, RZ, RZ, R7 ;  /* 0x000000ffff047224 */ /* 0x002fc600078e0007 */
[----:B------:R1:W-:Y:S04]  /*37740*/  STL [R1+0xbbc], R172 ;  /* 0x000bbcac01007387 */ /* 0x0003e80000100800 */
[----:B------:R-:W-:Y:S04]  /*37750*/  STL [R1+0xbc8], R0 ;  /* 0x000bc80001007387 */ /* 0x000fe80000100800 */
[----:B------:R3:W-:Y:S04]  /*37760*/  STL [R1+0xbc4], R6 ;  /* 0x000bc40601007387 */ /* 0x0007e80000100800 */
[----:B--2---:R-:W2:Y:S01]  /*37770*/  LDL.LU R7, [R1+0x600] ;  /* 0x0006000001077983 */ /* 0x004ea20000300800 */
[----:B------:R-:W-:Y:S01]  /*37780*/  UISETP.GT.AND UP1, UPT, UR16, 0x6b, UPT ;  /* 0x0000006b1000788c */ /* 0x000fe2000bf24270 */
[----:B------:R-:W-:Y:S01]  /*37790*/  IMAD.MOV.U32 R5, RZ, RZ, R172 ;  /* 0x000000ffff057224 */ /* 0x000fe200078e00ac */
[----:B------:R-:W-:Y:S01]  /*377a0*/  IADD3 R241, P1, R241, UR4, RZ ;  /* 0x00000004f1f17c10 */ /* 0x000fe2000ff3e0ff */
[----:B------:R-:W4:Y:S01]  /*377b0*/  LDL.LU R173, [R1+0x604] ;  /* 0x0006040001ad7983 */ /* 0x000f220000300800 */
[----:B------:R-:W-:-:S02]  /*377c0*/  USEL UR12, URZ, 0x4, !UP1 ;  /* 0x000000043f0c7887 */ /* 0x000fc4000c800000 */
[----:B------:R-:W-:Y:S01]  /*377d0*/  IADD3.X R240, R240, UR6, RZ, P1, !PT ;  /* 0x00000006f0f07c10 */ /* 0x000fe20008ffe4ff */
[----:B-1----:R-:W4:Y:S01]  /*377e0*/  LDL.LU R172, [R1+0x608] ;  /* 0x0006080001ac7983 */ /* 0x002f220000300800 */
[----:B------:R-:W-:-:S06]  /*377f0*/  USEL UR12, UR12, URZ, !UP0 ;  /* 0x0000003f0c0c7287 */ /* 0x000fcc000c000000 */
[----:B------:R-:W-:Y:S01]  /*37800*/  ISETP.NE.U32.AND P0, PT, RZ, UR12, PT ;  /* 0x0000000cff007c0c */ /* 0x000fe2000bf05070 */
[----:B------:R-:W-:-:S04]  /*37810*/  UISETP.GT.AND UP1, UPT, UR16, 0xc, UPT ;  /* 0x0000000c1000788c */ /* 0x000fc8000bf24270 */
[----:B------:R-:W-:-:S04]  /*37820*/  USEL UR12, URZ, 0x4, !UP1 ;  /* 0x000000043f0c7887 */ /* 0x000fc8000c800000 */
[----:B------:R-:W-:-:S04]  /*37830*/  USEL UR12, UR12, URZ, !UP0 ;  /* 0x0000003f0c0c7287 */ /* 0x000fc8000c000000 */
[----:B------:R1:W-:Y:S01]  /*37840*/  LDGSTS.E [R2+0x1800c], desc[UR8][R4.64], P0 ;  /* 0x1800c00004027fae */ /* 0x0003e20008121848 */
[----:B------:R-:W-:Y:S01]  /*37850*/  IADD3 R243, P1, R243, UR4, RZ ;  /* 0x00000004f3f37c10 */ /* 0x000fe2000ff3e0ff */
[----:B-1----:R-:W-:Y:S01]  /*37860*/  IMAD.MOV.U32 R4, RZ, RZ, R0 ;  /* 0x000000ffff047224 */ /* 0x002fe200078e0000 */
[----:B------:R-:W-:Y:S01]  /*37870*/  MOV R5, R6 ;  /* 0x0000000600057202 */ /* 0x000fe20000000f00 */
[----:B------:R-:W-:Y:S01]  /*37880*/  UISETP.GT.AND UP1, UPT, UR16, 0xd, UPT ;  /* 0x0000000d1000788c */ /* 0x000fe2000bf24270 */
[----:B------:R-:W-:Y:S01]  /*37890*/  IADD3.X R242, R242, UR6, RZ, P1, !PT ;  /* 0x00000006f2f27c10 */ /* 0x000fe20008ffe4ff */
[----:B---3--:R-:W3:Y:S04]  /*378a0*/  LDL.LU R6, [R1+0x7cc] ;  /* 0x0007cc0001067983 */ /* 0x008ee80000300800 */
[----:B------:R1:W-:Y:S01]  /*378b0*/  LDGSTS.E [R2+0x1c00c], desc[UR8][R4.64], P0 ;  /* 0x1c00c00004027fae */ /* 0x0003e20008121848 */
[----:B------:R-:W-:Y:S01]  /*378c0*/  ISETP.NE.U32.AND P0, PT, RZ, UR12, PT ;  /* 0x0000000cff007c0c */ /* 0x000fe2000bf05070 */
[----:B------:R-:W-:Y:S01]  /*378d0*/  USEL UR12, URZ, 0x4, !UP1 ;  /* 0x000000043f0c7887 */ /* 0x000fe2000c800000 */
[----:B------:R-:W-:Y:S01]  /*378e0*/  IADD3 R245, P1, R245, UR4, RZ ;  /* 0x00000004f5f57c10 */ /* 0x000fe2000ff3e0ff */
[----:B------:R-:W3:Y:S01]  /*378f0*/  LDL.LU R0, [R1+0x7d0] ;  /* 0x0007d00001007983 */ /* 0x000ee20000300800 */
[----:B-1----:R-:W-:Y:S01]  /*37900*/  LOP3.LUT R2, R3, 0x30, RZ, 0x3c, !PT ;  /* 0x0000003003027812 */ /* 0x002fe200078e3cff */
[----:B------:R-:W-:-:S02]  /*37910*/  IMAD.MOV.U32 R4, RZ, RZ, R241 ;  /* 0x000000ffff047224 */ /* 0x000fc400078e00f1 */
[----:B------:R-:W-:Y:S02]  /*37920*/  IMAD.MOV.U32 R5, RZ, RZ, R240 ;  /* 0x000000ffff057224 */ /* 0x000fe400078e00f0 */
[----:B------:R-:W-:Y:S01]  /*37930*/  VIADD R2, R2, UR17 ;  /* 0x0000001102027c36 */ /* 0x000fe20008000000 */
[----:B------:R-:W-:-:S04]  /*37940*/  USEL UR12, UR12, URZ, !UP0 ;  /* 0x0000003f0c0c7287 */ /* 0x000fc8000c000000 */
[----:B------:R1:W-:Y:S01]  /*37950*/  LDGSTS.E [R2], desc[UR8][R4.64], P0 ;  /* 0x0000000004027fae */ /* 0x0003e20008121848 */
[----:B------:R-:W-:Y:S01]  /*37960*/  UISETP.GT.AND UP1, UPT, UR16, 0xe, UPT ;  /* 0x0000000e1000788c */ /* 0x000fe2000bf24270 */
[----:B------:R-:W-:Y:S02]  /*37970*/  IADD3.X R244, R244, UR6, RZ, P1, !PT ;  /* 0x00000006f4f47c10 */ /* 0x000fe40008ffe4ff */
[----:B-1----:R-:W-:Y:S01]  /*37980*/  MOV R4, R243 ;  /* 0x000000f300047202 */ /* 0x002fe20000000f00 */
[----:B------:R-:W-:-:S05]  /*37990*/  IMAD.MOV.U32 R5, RZ, RZ, R242 ;  /* 0x000000ffff057224 */ /* 0x000fca00078e00f2 */
[----:B------:R1:W-:Y:S01]  /*379a0*/  LDGSTS.E [R2+0x4000], desc[UR8][R4.64], P0 ;  /* 0x0400000004027fae */ /* 0x0003e20008121848 */
[----:B------:R-:W-:Y:S01]  /*379b0*/  ISETP.NE.U32.AND P0, PT, RZ, UR12, PT ;  /* 0x0000000cff007c0c */ /* 0x000fe2000bf05070 */
[----:B------:R-:W-:Y:S01]  /*379c0*/  USEL UR12, URZ, 0x4, !UP1 ;  /* 0x000000043f0c7887 */ /* 0x000fe2000c800000 */
[----:B------:R-:W-:-:S03]  /*379d0*/  IADD3 R247, P2, R247, UR4, RZ ;  /* 0x00000004f7f77c10 */ /* 0x000fc6000ff5e0ff */
[----:B------:R-:W-:Y:S01]  /*379e0*/  USEL UR12, UR12, URZ, !UP0 ;  /* 0x0000003f0c0c7287 */ /* 0x000fe2000c000000 */
[----:B------:R-:W-:Y:S01]  /*379f0*/  IADD3.X R246, R246, UR6, RZ, P2, !PT ;  /* 0x00000006f6f67c10 */ /* 0x000fe200097fe4ff */
[----:B-1----:R-:W-:Y:S02]  /*37a00*/  IMAD.MOV.U32 R4, RZ, RZ, R245 ;  /* 0x000000ffff047224 */ /* 0x002fe400078e00f5 */
[----:B------:R-:W-:Y:S01]  /*37a10*/  IMAD.MOV.U32 R5, RZ, RZ, R244 ;  /* 0x000000ffff057224 */ /* 0x000fe200078e00f4 */
[----:B------:R-:W-:Y:S02]  /*37a20*/  IADD3 R249, P3, R249, UR4, RZ ;  /* 0x00000004f9f97c10 */ /* 0x000fe4000ff7e0ff */
[----:B------:R-:W-:Y:S02]  /*37a30*/  ISETP.NE.U32.AND P1, PT, RZ, UR12, PT ;  /* 0x0000000cff007c0c */ /* 0x000fe4000bf25070 */
[----:B------:R1:W-:Y:S01]  /*37a40*/  LDGSTS.E [R2+0x4], desc[UR8][R4.64], P0 ;  /* 0x0000400004027fae */ /* 0x0003e20008121848 */
[----:B------:R-:W-:-:S02]  /*37a50*/  IADD3.X R248, R248, UR6, RZ, P3, !PT ;  /* 0x00000006f8f87c10 */ /* 0x000fc40009ffe4ff */
[----:B-1----:R-:W-:Y:S01]  /*37a60*/  MOV R4, R247 ;  /* 0x000000f700047202 */ /* 0x002fe20000000f00 */
[----:B------:R-:W-:-:S05]  /*37a70*/  IMAD.MOV.U32 R5, RZ, RZ, R246 ;  /* 0x000000ffff057224 */ /* 0x000fca00078e00f6 */
[----:B------:R1:W-:Y:S01]  /*37a80*/  LDGSTS.E [R2+0x4004], desc[UR8][R4.64], P0 ;  /* 0x0400400004027fae */ /* 0x0003e20008121848 */
[----:B------:R-:W-:-:S04]  /*37a90*/  IADD3 R251, P0, R251, UR4, RZ ;  /* 0x00000004fbfb7c10 */ /* 0x000fc8000ff1e0ff */
[----:B------:R-:W-:Y:S01]  /*37aa0*/  IADD3.X R250, R250, UR6, RZ, P0, !PT ;  /* 0x00000006fafa7c10 */ /* 0x000fe200087fe4ff */
[----:B-1----:R-:W-:Y:S02]  /*37ab0*/  IMAD.MOV.U32 R4, RZ, RZ, R249 ;  /* 0x000000ffff047224 */ /* 0x002fe400078e00f9 */
[----:B------:R-:W-:-:S05]  /*37ac0*/  IMAD.MOV.U32 R5, RZ, RZ, R248 ;  /* 0x000000ffff057224 */ /* 0x000fca00078e00f8 */
[----:B------:R1:W-:Y:S02]  /*37ad0*/  LDGSTS.E [R2+0x8], desc[UR8][R4.64], P1 ;  /* 0x0000800004027fae */ /* 0x0003e40008921848 */
[----:B-1----:R-:W-:Y:S01]  /*37ae0*/  MOV R4, R251 ;  /* 0x000000fb00047202 */ /* 0x002fe20000000f00 */
[----:B------:R-:W-:-:S05]  /*37af0*/  IMAD.MOV.U32 R5, RZ, RZ, R250 ;  /* 0x000000ffff057224 */ /* 0x000fca00078e00fa */
[----:B------:R1:W-:Y:S01]  /*37b00*/  LDGSTS.E [R2+0x4008], desc[UR8][R4.64], P1 ;  /* 0x0400800004027fae */ /* 0x0003e20008921848 */
[----:B--2---:R-:W-:-:S05]  /*37b10*/  IADD3 R7, P1, R7, UR4, RZ ;  /* 0x0000000407077c10 */ /* 0x004fca000ff3e0ff */
[----:B------:R2:W-:Y:S01]  /*37b20*/  STL [R1+0x600], R7 ;  /* 0x0006000701007387 */ /* 0x0005e20000100800 */
[----:B-1----:R-:W-:-:S03]  /*37b30*/  IMAD.MOV.U32 R4, RZ, RZ, R7 ;  /* 0x000000ffff047224 */ /* 0x002fc600078e0007 */
[----:B------:R-:W3:Y:S04]  /*37b40*/  LDL.LU R176, [R1+0x7d4] ;  /* 0x0007d40001b07983 */ /* 0x000ee80000300800 */
[----:B--2---:R-:W2:Y:S01]  /*37b50*/  LDL.LU R7, [R1+0x7d8] ;  /* 0x0007d80001077983 */ /* 0x004ea20000300800 */
[----:B------:R-:W-:-:S04]  /*37b60*/  UISETP.GT.AND UP1, UPT, UR16, 0xf, UPT ;  /* 0x0000000f1000788c */ /* 0x000fc8000bf24270 */
[----:B------:R-:W-:-:S04]  /*37b70*/  USEL UR12, URZ, 0x4, !UP1 ;  /* 0x000000043f0c7887 */ /* 0x000fc8000c800000 */
[----:B------:R-:W-:Y:S01]  /*37b80*/  USEL UR12, UR12, URZ, !UP0 ;  /* 0x0000003f0c0c7287 */ /* 0x000fe2000c000000 */
[----:B------:R-:W-:-:S05]  /*37b90*/  IADD3.X R252, R252, UR6, RZ, P1, !PT ;  /* 0x00000006fcfc7c10 */ /* 0x000fca0008ffe4ff */
[----:B------:R-:W-:Y:S02]  /*37ba0*/  ISETP.NE.U32.AND P0, PT, RZ, UR12, PT ;  /* 0x0000000cff007c0c */ /* 0x000fe4000bf05070 */
[----:B----4-:R-:W-:Y:S01]  /*37bb0*/  IADD3 R172, P2, R172, UR4, RZ ;  /* 0x00000004acac7c10 */ /* 0x010fe2000ff5e0ff */
[----:B------:R-:W-:Y:S01]  /*37bc0*/  UISETP.GT.AND UP1, UPT, UR16, 0x2c, UPT ;  /* 0x0000002c1000788c */ /* 0x000fe2000bf24270 */
[----:B------:R-:W-:Y:S02]  /*37bd0*/  IMAD.MOV.U32 R5, RZ, RZ, R252 ;  /* 0x000000ffff057224 */ /* 0x000fe400078e00fc */
[----:B------:R-:W-:Y:S01]  /*37be0*/  IADD3.X R173, R173, UR6, RZ, P2, !PT ;  /* 0x00000006adad7c10 */ /* 0x000fe200097fe4ff */
[----:B------:R-:W-:Y:S01]  /*37bf0*/  USEL UR12, URZ, 0x4, !UP1 ;  /* 0x000000043f0c7887 */ /* 0x000fe2000c800000 */
[----:B------:R1:W-:Y:S04]  /*37c00*/  STL [R1+0x608], R172 ;  /* 0x000608ac01007387 */ /* 0x0003e80000100800 */
[----:B------:R4:W-:Y:S01]  /*37c10*/  STL [R1+0x604], R173 ;  /* 0x000604ad01007387 */ /* 0x0009e20000100800 */
[----:B------:R-:W-:-:S03]  /*37c20*/  USEL UR12, UR12, URZ, !UP0 ;  /* 0x0000003f0c0c7287 */ /* 0x000fc6000c000000 */
[----:B------:R1:W-:Y:S01]  /*37c30*/  LDGSTS.E [R2+0xc], desc[UR8][R4.64], P0 ;  /* 0x0000c00004027fae */ /* 0x0003e20008121848 */
[----:B---3--:R-:W-:-:S04]  /*37c40*/  IADD3 R0, P3, R0, UR4, RZ ;  /* 0x0000000400007c10 */ /* 0x008fc8000ff7e0ff */
[----:B------:R-:W-:Y:S01]  /*37c50*/  IADD3.X R6, R6, UR6, RZ, P3, !PT ;  /* 0x0000000606067c10 */ /* 0x000fe20009ffe4ff */
[----:B------:R-:W-:Y:S01]  /*37c60*/  STL [R1+0x7d0], R0 ;  /* 0x0007d00001007387 */ /* 0x000fe20000100800 */
[----:B-1----:R-:W-:-:S03]  /*37c70*/  MOV R4, R172 ;  /* 0x000000ac00047202 */ /* 0x002fc60000000f00 */
[----:B------:R-:W3:Y:S01]  /*37c80*/  LDL.LU R172, [R1+0x7e0] ;  /* 0x0007e00001ac7983 */ /* 0x000ee20000300800 */
[----:B------:R-:W-:-:S03]  /*37c90*/  IMAD.MOV.U32 R5, RZ, RZ, R173 ;  /* 0x000000ffff057224 */ /* 0x000fc600078e00ad */
[----:B------:R1:W-:Y:S01]  /*37ca0*/  STL [R1+0x7cc], R6 ;  /* 0x0007cc0601007387 */ /* 0x0003e20000100800 */
[----:B------:R-:W-:-:S03]  /*37cb0*/  ISETP.NE.U32.AND P1, PT, RZ, UR12, PT ;  /* 0x0000000cff007c0c */ /* 0x000fc6000bf25070 */
[----:B----4-:R-:W4:Y:S04]  /*37cc0*/  LDL.LU R173, [R1+0x7dc] ;  /* 0x0007dc0001ad7983 */ /* 0x010f280000300800 */
[----:B------:R1:W-:Y:S02]  /*37cd0*/  LDGSTS.E [R2+0x400c], desc[UR8][R4.64], P0 ;  /* 0x0400c00004027fae */ /* 0x0003e40008121848 */
[----:B-1----:R-:W-:Y:S02]  /*37ce0*/  IMAD.MOV.U32 R4, RZ, RZ, R0 ;  /* 0x000000ffff047224 */ /* 0x002fe400078e0000 */
[----:B------:R-:W-:Y:S02]  /*37cf0*/  IMAD.MOV.U32 R5, RZ, RZ, R6 ;  /* 0x000000ffff057224 */ /* 0x000fe400078e0006 */
[----:B------:R-:W4:Y:S04]  /*37d00*/  LDL.LU R6, [R1+0x7e8] ;  /* 0x0007e80001067983 */ /* 0x000f280000300800 */
[----:B------:R-:W4:Y:S04]  /*37d10*/  LDL.LU R0, [R1+0x7f0] ;  /* 0x0007f00001007983 */ /* 0x000f280000300800 */
[----:B------:R1:W-:Y:S01]  /*37d20*/  LDGSTS.E [R2+0x8000], desc[UR8][R4.64], P1 ;  /* 0x0800000004027fae */ /* 0x0003e20008921848 */
[----:B--2---:R-:W-:-:S04]  /*37d30*/  IADD3 R7, P0, R7, UR4, RZ ;  /* 0x0000000407077c10 */ /* 0x004fc8000ff1e0ff */
[----:B------:R-:W-:Y:S01]  /*37d40*/  IADD3.X R176, R176, UR6, RZ, P0, !PT ;  /* 0x00000006b0b07c10 */ /* 0x000fe200087fe4ff */
[----:B------:R-:W-:Y:S04]  /*37d50*/  STL [R1+0x7d8], R7 ;  /* 0x0007d80701007387 */ /* 0x000fe80000100800 */
[----:B------:R2:W-:Y:S01]  /*37d60*/  STL [R1+0x7d4], R176 ;  /* 0x0007d4b001007387 */ /* 0x0005e20000100800 */
[----:B-1----:R-:W-:Y:S01]  /*37d70*/  IMAD.MOV.U32 R5, RZ, RZ, R176 ;  /* 0x000000ffff057224 */ /* 0x002fe200078e00b0 */
[----:B------:R-:W-:Y:S01]  /*37d80*/  MOV R4, R7 ;  /* 0x0000000700047202 */ /* 0x000fe20000000f00 */
[----:B------:R-:W-:-:S04]  /*37d90*/  UISETP.GT.AND UP1, UPT, UR16, 0x2d, UPT ;  /* 0x0000002d1000788c */ /* 0x000fc8000bf24270 */
[----:B------:R1:W-:Y:S04]  /*37da0*/  LDGSTS.E [R2+0xc000], desc[UR8][R4.64], P1 ;  /* 0x0c00000004027fae */ /* 0x0003e80008921848 */
[----:B--2---:R-:W2:Y:S04]  /*37db0*/  LDL.LU R176, [R1+0x7e4] ;  /* 0x0007e40001b07983 */ /* 0x004ea80000300800 */
[----:B------:R-:W2:Y:S01]  /*37dc0*/  LDL.LU R7, [R1+0x7ec] ;  /* 0x0007ec0001077983 */ /* 0x000ea20000300800 */
[----:B------:R-:W-:-:S04]  /*37dd0*/  USEL UR12, URZ, 0x4, !UP1 ;  /* 0x000000043f0c7887 */ /* 0x000fc8000c800000 */
[----:B------:R-:W-:Y:S01]  /*37de0*/  USEL UR12, UR12, URZ, !UP0 ;  /* 0x0000003f0c0c7287 */ /* 0x000fe2000c000000 */
[----:B---3--:R-:W-:-:S04]  /*37df0*/  IADD3 R172, P1, R172, UR4, RZ ;  /* 0x00000004acac7c10 */ /* 0x008fc8000ff3e0ff */
[----:B----4-:R-:W-:Y:S01]  /*37e00*/  IADD3.X R173, R173, UR6, RZ, P1, !PT ;  /* 0x00000006adad7c10 */ /* 0x010fe20008ffe4ff */
[----:B------:R-:W-:Y:S01]  /*37e10*/  STL [R1+0x7e0], R172 ;  /* 0x0007e0ac01007387 */ /* 0x000fe20000100800 */
[----:B-1----:R-:W-:-:S03]  /*37e20*/  IMAD.MOV.U32 R4, RZ, RZ, R172 ;  /* 0x000000ffff047224 */ /* 0x002fc600078e00ac */
[----:B------:R1:W-:Y:S01]  /*37e30*/  STL [R1+0x7dc], R173 ;  /* 0x0007dcad01007387 */ /* 0x0003e20000100800 */
[----:B------:R-:W-:Y:S01]  /*37e40*/  IMAD.MOV.U32 R5, RZ, RZ, R173 ;  /* 0x000000ffff057224 */ /* 0x000fe200078e00ad */
[----:B------:R-:W-:Y:S02]  /*37e50*/  ISETP.NE.U32.AND P0, PT, RZ, UR12, PT ;  /* 0x0000000cff007c0c */ /* 0x000fe4000bf05070 */
[----:B-1----:R-:W3:Y:S04]  /*37e60*/  LDL.LU R173, [R1+0x7f4] ;  /* 0x0007f40001ad7983 */ /* 0x002ee80000300800 */
[----:B------:R-:W4:Y:S01]  /*37e70*/  LDL.LU R172, [R1+0x7f8] ;  /* 0x0007f80001ac7983 */ /* 0x000f220000300800 */
[----:B------:R-:W-:-:S06]  /*37e80*/  IADD3 R6, P2, R6, UR4, RZ ;  /* 0x0000000406067c10 */ /* 0x000fcc000ff5e0ff */
[----:B------:R1:W-:Y:S01]  /*37e90*/  LDGSTS.E [R2+0x8004], desc[UR8][R4.64], P0 ;  /* 0x0800400004027fae */ /* 0x0003e20008121848 */
[----:B------:R-:W-:-:S03]  /*37ea0*/  IADD3 R0, P3, R0, UR4, RZ ;  /* 0x0000000400007c10 */ /* 0x000fc6000ff7e0ff */
[----:B------:R2:W-:Y:S01]  /*37eb0*/  STL [R1+0x7e8], R6 ;  /* 0x0007e80601007387 */ /* 0x0005e20000100800 */
[----:B-1----:R-:W-:Y:S02]  /*37ec0*/  MOV R4, R6 ;  /* 0x0000000600047202 */ /* 0x002fe40000000f00 */
[----:B--2---:R-:W-:Y:S02]  /*37ed0*/  IADD3.X R176, R176, UR6, RZ, P2, !PT ;  /* 0x00000006b0b07c10 */ /* 0x004fe400097fe4ff */
[----:B------:R-:W-:-:S03]  /*37ee0*/  IADD3.X R7, R7, UR6, RZ, P3, !PT ;  /* 0x0000000607077c10 */ /* 0x000fc60009ffe4ff */
[----:B------:R1:W-:Y:S04]  /*37ef0*/  STL [R1+0x7e4], R176 ;  /* 0x0007e4b001007387 */ /* 0x0003e80000100800 */
[----:B------:R-:W-:Y:S01]  /*37f00*/  STL [R1+0x7f0], R0 ;  /* 0x0007f00001007387 */ /* 0x000fe20000100800 */
[----:B------:R-:W-:-:S03]  /*37f10*/  IMAD.MOV.U32 R5, RZ, RZ, R176 ;  /* 0x000000ffff057224 */ /* 0x000fc600078e00b0 */
[----:B------:R-:W2:Y:S04]  /*37f20*/  LDL.LU R6, [R1+0x800] ;  /* 0x0008000001067983 */ /* 0x000ea80000300800 */
[----:B------:R3:W-:Y:S04]  /*37f30*/  STL [R1+0x7ec], R7 ;  /* 0x0007ec0701007387 */ /* 0x0007e80000100800 */
[----:B-1----:R-:W2:Y:S01]  /*37f40*/  LDL.LU R176, [R1+0x7fc] ;  /* 0x0007fc0001b07983 */ /* 0x002ea20000300800 */
[----:B------:R-:W-:-:S03]  /*37f50*/  UISETP.GT.AND UP1, UPT, UR16, 0x2e, UPT ;  /* 0x0000002e1000788c */ /* 0x000fc6000bf24270 */
[----:B------:R1:W-:Y:S01]  /*37f60*/  LDGSTS.E [R2+0xc004], desc[UR8][R4.64], P0 ;  /* 0x0c00400004027fae */ /* 0x0003e20008121848 */
[----:B------:R-:W-:-:S04]  /*37f70*/  USEL UR12, URZ, 0x4, !UP1 ;  /* 0x000000043f0c7887 */ /* 0x000fc8000c800000 */
[----:B------:R-:W-:-:S06]  /*37f80*/  USEL UR12, UR12, URZ, !UP0 ;  /* 0x0000003f0c0c7287 */ /* 0x000fcc000c000000 */
[----:B------:R-:W-:Y:S01]  /*37f90*/  ISETP.NE.U32.AND P1, PT, RZ, UR12, PT ;  /* 0x0000000cff007c0c */ /* 0x000fe2000bf25070 */
[----:B-1----:R-:W-:Y:S02]  /*37fa0*/  IMAD.MOV.U32 R4, RZ, RZ, R0 ;  /* 0x000000ffff047224 */ /* 0x002fe400078e0000 */
[----:B------:R-:W-:Y:S02]  /*37fb0*/  IMAD.MOV.U32 R5, RZ, RZ, R7 ;  /* 0x000000ffff057224 */ /* 0x000fe400078e0007 */
[----:B---3--:R-:W3:Y:S04]  /*37fc0*/  LDL.LU R7, [R1+0x808] ;  /* 0x0008080001077983 */ /* 0x008ee80000300800 */
[----:B------:R-:W3:Y:S04]  /*37fd0*/  LDL.LU R0, [R1+0x9d0] ;  /* 0x0009d00001007983 */ /* 0x000ee80000300800 */
[----:B------:R1:W-:Y:S01]  /*37fe0*/  LDGSTS.E [R2+0x8008], desc[UR8][R4.64], P1 ;  /* 0x0800800004027fae */ /* 0x0003e20008921848 */
[----:B----4-:R-:W-:-:S04]  /*37ff0*/  IADD3 R172, P0, R172, UR4, RZ ;  /* 0x00000004acac7c10 */ /* 0x010fc8000ff1e0ff */
[----:B------:R-:W-:Y:S01]  /*38000*/  IADD3.X R173, R173, UR6, RZ, P0, !PT ;  /* 0x00000006adad7c10 */ /* 0x000fe200087fe4ff */
[----:B------:R-:W-:Y:S04]  /*38010*/  STL [R1+0x7f8], R172 ;  /* 0x0007f8ac01007387 */ /* 0x000fe80000100800 */
[----:B------:R4:W-:Y:S01]  /*38020*/  STL [R1+0x7f4], R173 ;  /* 0x0007f4ad01007387 */ /* 0x0009e20000100800 */
[----:B-1----:R-:W-:Y:S01]  /*38030*/  IMAD.MOV.U32 R5, RZ, RZ, R173 ;  /* 0x000000ffff057224 */ /* 0x002fe200078e00ad */
[----:B------:R-:W-:-:S05]  /*38040*/  MOV R4, R172 ;  /* 0x000000ac00047202 */ /* 0x000fca0000000f00 */
[----:B------:R1:W-:Y:S04]  /*38050*/  LDGSTS.E [R2+0xc008], desc[UR8][R4.64], P1 ;  /* 0x0c00800004027fae */ /* 0x0003e80008921848 */
[----:B----4-:R-:W4:Y:S04]  /*38060*/  LDL.LU R173, [R1+0x804] ;  /* 0x0008040001ad7983 */ /* 0x010f280000300800 */
[----:B------:R-:W4:Y:S01]  /*38070*/  LDL.LU R172, [R1+0x9cc] ;  /* 0x0009cc0001ac7983 */ /* 0x000f220000300800 */
[----:B--2---:R-:W-:-:S04]  /*38080*/  IADD3 R6, P1, R6, UR4, RZ ;  /* 0x0000000406067c10 */ /* 0x004fc8000ff3e0ff */
[----:B------:R-:W-:Y:S01]  /*38090*/  IADD3.X R176, R176, UR6, RZ, P1, !PT ;  /* 0x00000006b0b07c10 */ /* 0x000fe20008ffe4ff */
[----:B------:R-:W-:Y:S01]  /*380a0*/  STL [R1+0x800], R6 ;  /* 0x0008000601007387 */ /* 0x000fe20000100800 */
[----:B-1----:R-:W-:-:S03]  /*380b0*/  IMAD.MOV.U32 R4, RZ, RZ, R6 ;  /* 0x000000ffff047224 */ /* 0x002fc600078e0006 */
[----:B------:R1:W-:Y:S01]  /*380c0*/  STL [R1+0x7fc], R176 ;  /* 0x0007fcb001007387 */ /* 0x0003e20000100800 */
[----:B------:R-:W-:-:S03]  /*380d0*/  IMAD.MOV.U32 R5, RZ, RZ, R176 ;  /* 0x000000ffff057224 */ /* 0x000fc600078e00b0 */
[----:B-1----:R-:W2:Y:S04]  /*380e0*/  LDL.LU R176, [R1+0x9d4] ;  /* 0x0009d40001b07983 */ /* 0x002ea80000300800 */
[----:B------:R-:W2:Y:S01]  /*380f0*/  LDL.LU R6, [R1+0x9d8] ;  /* 0x0009d80001067983 */ /* 0x000ea20000300800 */
[----:B------:R-:W-:-:S04]  /*38100*/  UISETP.GT.AND UP1, UPT, UR16, 0x2f, UPT ;  /* 0x0000002f1000788c */ /* 0x000fc8000bf24270 */
[----:B------:R-:W-:-:S04]  /*38110*/  USEL UR12, URZ, 0x4, !UP1 ;  /* 0x000000043f0c7887 */ /* 0x000fc8000c800000 */
[----:B------:R-:W-:Y:S01]  /*38120*/  USEL UR12, UR12, URZ, !UP0 ;  /* 0x0000003f0c0c7287 */ /* 0x000fe2000c000000 */
[----:B---3--:R-:W-:-:S05]  /*38130*/  IADD3 R7, P2, R7, UR4, RZ ;  /* 0x0000000407077c10 */ /* 0x008fca000ff5e0ff */
[----:B------:R-:W-:Y:S01]  /*38140*/  ISETP.NE.U32.AND P0, PT, RZ, UR12, PT ;  /* 0x0000000cff007c0c */ /* 0x000fe2000bf05070 */
[----:B------:R-:W-:Y:S01]  /*38150*/  UISETP.GT.AND UP1, UPT, UR16, 0x4c, UPT ;  /* 0x0000004c1000788c */ /* 0x000fe2000bf24270 */
[----:B------:R-:W-:Y:S01]  /*38160*/  IADD3 R0, P3, R0, UR4, RZ ;  /* 0x0000000400007c10 */ /* 0x000fe2000ff7e0ff */
[----:B------:R1:W-:Y:S02]  /*38170*/  STL [R1+0x808], R7 ;  /* 0x0008080701007387 */ /* 0x0003e40000100800 */
[----:B------:R-:W-:-:S04]  /*38180*/  USEL UR12, URZ, 0x4, !UP1 ;  /* 0x000000043f0c7887 */ /* 0x000fc8000c800000 */
[----:B------:R-:W-:-:S04]  /*38190*/  USEL UR12, UR12, URZ, !UP0 ;  /* 0x0000003f0c0c7287 */ /* 0x000fc8000c000000 */
[----:B------:R3:W-:Y:S01]  /*381a0*/  LDGSTS.E [R2+0x800c], desc[UR8][R4.64], P0 ;  /* 0x0800c00004027fae */ /* 0x0007e20008121848 */
[----:B----4-:R-:W-:Y:S02]  /*381b0*/  IADD3.X R173, R173, UR6, RZ, P2, !PT ;  /* 0x00000006adad7c10 */ /* 0x010fe400097fe4ff */
[----:B------:R-:W-:-:S03]  /*381c0*/  IADD3.X R172, R172, UR6, RZ, P3, !PT ;  /* 0x00000006acac7c10 */ /* 0x000fc60009ffe4ff */
[----:B------:R4:W-:Y:S01]  /*381d0*/  STL [R1+0x804], R173 ;  /* 0x000804ad01007387 */ /* 0x0009e20000100800 */
[----:B---3--:R-:W-:-:S03]  /*381e0*/  MOV R4, R7 ;  /* 0x0000000700047202 */ /* 0x008fc60000000f00 */
[----:B------:R-:W-:Y:S01]  /*381f0*/  STL [R1+0x9d0], R0 ;  /* 0x0009d00001007387 */ /* 0x000fe20000100800 */
[----:B------:R-:W-:-:S03]  /*38200*/  IMAD.MOV.U32 R5, RZ, RZ, R173 ;  /* 0x000000ffff057224 */ /* 0x000fc600078e00ad */
[----:B-1----:R-:W3:Y:S04]  /*38210*/  LDL.LU R7, [R1+0x9e0] ;  /* 0x0009e00001077983 */ /* 0x002ee80000300800 */
        /* <DEDUP_REMOVED lines=11> */
[----:B------:R-:W-:Y:S01]  /*382d0*/  STL [R1+0x9d8], R6 ;  /* 0x0009d80601007387 */ /* 0x000fe20000100800 */
[----:B-1----:R-:W-:-:S03]  /*382e0*/  MOV R4, R6 ;  /* 0x0000000600047202 */ /* 0x002fc60000000f00 */
[----:B------:R1:W-:Y:S01]  /*382f0*/  STL [R1+0x9d4], R176 ;  /* 0x0009d4b001007387 */ /* 0x0003e20000100800 */
[----:B------:R-:W-:Y:S01]  /*38300*/  IMAD.MOV.U32 R5, RZ, RZ, R176 ;  /* 0x000000ffff057224 */ /* 0x000fe200078e00b0 */
[----:B------:R-:W-:-:S04]  /*38310*/  UISETP.GT.AND UP1, UPT, UR16, 0x4d, UPT ;  /* 0x0000004d1000788c */ /* 0x000fc8000bf24270 */
[----:B------:R2:W-:Y:S04]  /*38320*/  LDGSTS.E [R2+0x14000], desc[UR8][R4.64], P1 ;  /* 0x1400000004027fae */ /* 0x0005e80008921848 */
[----:B-1----:R-:W2:Y:S04]  /*38330*/  LDL.LU R176, [R1+0x9e4] ;  /* 0x0009e40001b07983 */ /* 0x002ea80000300800 */
[----:B------:R-:W2:Y:S01]  /*38340*/  LDL.LU R6, [R1+0x9ec] ;  /* 0x0009ec0001067983 */ /* 0x000ea20000300800 */
[----:B------:R-:W-:-:S04]  /*38350*/  USEL UR12, URZ, 0x4, !UP1 ;  /* 0x000000043f0c7887 */ /* 0x000fc8000c800000 */
[----:B------:R-:W-:Y:S01]  /*38360*/  USEL UR12, UR12, URZ, !UP0 ;  /* 0x0000003f0c0c7287 */ /* 0x000fe2000c000000 */
[----:B---3--:R-:W-:-:S04]  /*38370*/  IADD3 R7, P1, R7, UR4, RZ ;  /* 0x0000000407077c10 */ /* 0x008fc8000ff3e0ff */
[----:B----4-:R-:W-:Y:S01]  /*38380*/  IADD3.X R173, R173, UR6, RZ, P1, !PT ;  /* 0x00000006adad7c10 */ /* 0x010fe20008ffe4ff */
[----:B------:R-:W-:Y:S01]  /*38390*/  STL [R1+0x9e0], R7 ;  /* 0x0009e00701007387 */ /* 0x000fe20000100800 */
[----:B--2---:R-:W-:-:S03]  /*383a0*/  IMAD.MOV.U32 R4, RZ, RZ, R7 ;  /* 0x000000ffff047224 */ /* 0x004fc600078e0007 */
[----:B------:R1:W-:Y:S01]  /*383b0*/  STL [R1+0x9dc], R173 ;  /* 0x0009dcad01007387 */ /* 0x0003e20000100800 */
[----:B------:R-:W-:Y:S01]  /*383c0*/  IMAD.MOV.U32 R5, RZ, RZ, R173 ;  /* 0x000000ffff057224 */ /* 0x000fe200078e00ad */
[----:B------:R-:W-:Y:S02]  /*383d0*/  ISETP.NE.U32.AND P0, PT, RZ, UR12, PT ;  /* 0x0000000cff007c0c */ /* 0x000fe4000bf05070 */
[----:B-1----:R-:W2:Y:S04]  /*383e0*/  LDL.LU R173, [R1+0x9f4] ;  /* 0x0009f40001ad7983 */ /* 0x002ea80000300800 */
[----:B------:R-:W3:Y:S01]  /*383f0*/  LDL.LU R7, [R1+0x9f8] ;  /* 0x0009f80001077983 */ /* 0x000ee20000300800 */
[----:B------:R-:W-:-:S06]  /*38400*/  IADD3 R172, P2, R172, UR4, RZ ;  /* 0x00000004acac7c10 */ /* 0x000fcc000ff5e0ff */
[----:B------:R1:W-:Y:S01]  /*38410*/  LDGSTS.E [R2+0x10004], desc[UR8][R4.64], P0 ;  /* 0x1000400004027fae */ /* 0x0003e20008121848 */
[----:B------:R-:W-:-:S03]  /*38420*/  IADD3 R0, P3, R0, UR4, RZ ;  /* 0x0000000400007c10 */ /* 0x000fc6000ff7e0ff */
[----:B------:R4:W-:Y:S01]  /*38430*/  STL [R1+0x9e8], R172 ;  /* 0x0009e8ac01007387 */ /* 0x0009e20000100800 */
[----:B-1----:R-:W-:Y:S02]  /*38440*/  MOV R4, R172 ;  /* 0x000000ac00047202 */ /* 0x002fe40000000f00 */
[----:B------:R-:W-:Y:S02]  /*38450*/  IADD3.X R176, R176, UR6, RZ, P2, !PT ;  /* 0x00000006b0b07c10 */ /* 0x000fe400097fe4ff */
[----:B------:R-:W-:-:S03]  /*38460*/  IADD3.X R6, R6, UR6, RZ, P3, !PT ;  /* 0x0000000606067c10 */ /* 0x000fc60009ffe4ff */
[----:B------:R-:W-:Y:S04]  /*38470*/  STL [R1+0x9e4], R176 ;  /* 0x0009e4b001007387 */ /* 0x000fe80000100800 */
[----:B------:R1:W-:Y:S04]  /*38480*/  STL [R1+0x9f0], R0 ;  /* 0x0009f00001007387 */ /* 0x0003e80000100800 */
[----:B------:R1:W-:Y:S04]  /*38490*/  STL [R1+0x9ec], R6 ;  /* 0x0009ec0601007387 */ /* 0x0003e80000100800 */
[----:B------:R-:W2:Y:S04]  /*384a0*/  LDL.LU R177, [R1+0x9fc] ;  /* 0x0009fc0001b17983 */ /* 0x000ea80000300800 */
[----:B----4-:R-:W4:Y:S01]  /*384b0*/  LDL.LU R172, [R1+0xa00] ;  /* 0x000a000001ac7983 */ /* 0x010f220000300800 */
[----:B------:R-:W-:-:S04]  /*384c0*/  UISETP.GT.AND UP1, UPT, UR16, 0x4e, UPT ;  /* 0x0000004e1000788c */ /* 0x000fc8000bf24270 */
[----:B------:R-:W-:Y:S01]  /*384d0*/  USEL UR12, URZ, 0x4, !UP1 ;  /* 0x000000043f0c7887 */ /* 0x000fe2000c800000 */
[----:B------:R-:W-:-:S03]  /*384e0*/  IMAD.MOV.U32 R5, RZ, RZ, R176 ;  /* 0x000000ffff057224 */ /* 0x000fc600078e00b0 */
[----:B------:R-:W-:Y:S02]  /*384f0*/  USEL UR12, UR12, URZ, !UP0 ;  /* 0x0000003f0c0c7287 */ /* 0x000fe4000c000000 */
[----:B------:R1:W-:Y:S04]  /*38500*/  LDGSTS.E [R2+0x14004], desc[UR8][R4.64], P0 ;  /* 0x1400400004027fae */ /* 0x0003e80008121848 */
[----:B------:R-:W-:Y:S01]  /*38510*/  ISETP.NE.U32.AND P1, PT, RZ, UR12, PT ;  /* 0x0000000cff007c0c */ /* 0x000fe2000bf25070 */
[----:B-1----:R-:W-:Y:S02]  /*38520*/  IMAD.MOV.U32 R4, RZ, RZ, R0 ;  /* 0x000000ffff047224 */ /* 0x002fe400078e0000 */
[----:B------:R-:W-:Y:S01]  /*38530*/  IMAD.MOV.U32 R5, RZ, RZ, R6 ;  /* 0x000000ffff057224 */ /* 0x000fe200078e0006 */
[----:B------:R-:W4:Y:S04]  /*38540*/  LDL.LU R0, [R1+0xa08] ;  /* 0x000a080001007983 */ /* 0x000f280000300800 */
[----:B------:R-:W4:Y:S01]  /*38550*/  LDL.LU R6, [R1+0xbd0] ;  /* 0x000bd00001067983 */ /* 0x000f220000300800 */
[----:B---3--:R-:W-:-:S04]  /*38560*/  IADD3 R7, P0, R7, UR4, RZ ;  /* 0x0000000407077c10 */ /* 0x008fc8000ff1e0ff */
[----:B------:R1:W-:Y:S01]  /*38570*/  LDGSTS.E [R2+0x10008], desc[UR8][R4.64], P1 ;  /* 0x1000800004027fae */ /* 0x0003e20008921848 */
[----:B--2---:R-:W-:-:S03]  /*38580*/  IADD3.X R173, R173, UR6, RZ, P0, !PT ;  /* 0x00000006adad7c10 */ /* 0x004fc600087fe4ff */
[----:B------:R-:W-:Y:S04]  /*38590*/  STL [R1+0x9f8], R7 ;  /* 0x0009f80701007387 */ /* 0x000fe80000100800 */
[----:B------:R2:W-:Y:S04]  /*385a0*/  STL [R1+0x9f4], R173 ;  /* 0x0009f4ad01007387 */ /* 0x0005e80000100800 */
[----:B------:R-:W3:Y:S01]  /*385b0*/  LDL.LU R176, [R1+0xa04] ;  /* 0x000a040001b07983 */ /* 0x000ee20000300800 */
[----:B-1----:R-:W-:Y:S01]  /*385c0*/  MOV R4, R7 ;  /* 0x0000000700047202 */ /* 0x002fe20000000f00 */
[----:B------:R-:W-:-:S02]  /*385d0*/  IMAD.MOV.U32 R5, RZ, RZ, R173 ;  /* 0x000000ffff057224 */ /* 0x000fc400078e00ad */
[----:B--2---:R-:W2:Y:S04]  /*385e0*/  LDL.LU R173, [R1+0xbcc] ;  /* 0x000bcc0001ad7983 */ /* 0x004ea80000300800 */
[----:B------:R1:W-:Y:S04]  /*385f0*/  LDGSTS.E [R2+0x14008], desc[UR8][R4.64], P1 ;  /* 0x1400800004027fae */ /* 0x0003e80008921848 */
[----:B------:R-:W2:Y:S01]  /*38600*/  LDL.LU R7, [R1+0xbd8] ;  /* 0x000bd80001077983 */ /* 0x000ea20000300800 */
[----:B----4-:R-:W-:-:S04]  /*38610*/  IADD3 R172, P1, R172, UR4, RZ ;  /* 0x00000004acac7c10 */ /* 0x010fc8000ff3e0ff */
[----:B------:R-:W-:Y:S01]  /*38620*/  IADD3.X R177, R177, UR6, RZ, P1, !PT ;  /* 0x00000006b1b17c10 */ /* 0x000fe20008ffe4ff */
[----:B------:R4:W-:Y:S01]  /*38630*/  STL [R1+0xa00], R172 ;  /* 0x000a00ac01007387 */ /* 0x0009e20000100800 */
[----:B-1----:R-:W-:-:S03]  /*38640*/  IMAD.MOV.U32 R4, RZ, RZ, R172 ;  /* 0x000000ffff047224 */ /* 0x002fc600078e00ac */
[----:B------:R-:W-:Y:S04]  /*38650*/  STL [R1+0x9fc], R177 ;  /* 0x0009fcb101007387 */ /* 0x000fe80000100800 */
[----:B----4-:R-:W4:Y:S01]  /*38660*/  LDL.LU R172, [R1+0xbd4] ;  /* 0x000bd40001ac7983 */ /* 0x010f220000300800 */
[----:B------:R-:W-:-:S04]  /*38670*/  UISETP.GT.AND UP1, UPT, UR16, 0x4f, UPT ;  /* 0x0000004f1000788c */ /* 0x000fc8000bf24270 */
[----:B------:R-:W-:-:S04]  /*38680*/  USEL UR12, URZ, 0x4, !UP1 ;  /* 0x000000043f0c7887 */ /* 0x000fc8000c800000 */
[----:B------:R-:W-:-:S06]  /*38690*/  USEL UR12, UR12, URZ, !UP0 ;  /* 0x0000003f0c0c7287 */ /* 0x000fcc000c000000 */
[----:B------:R-:W-:Y:S02]  /*386a0*/  ISETP.NE.U32.AND P0, PT, RZ, UR12, PT ;  /* 0x0000000cff007c0c */ /* 0x000fe4000bf05070 */
[----:B------:R-:W-:Y:S01]  /*386b0*/  IADD3 R0, P2, R0, UR4, RZ ;  /* 0x0000000400007c10 */ /* 0x000fe2000ff5e0ff */
[----:B------:R-:W-:Y:S01]  /*386c0*/  UISETP.GT.AND UP1, UPT, UR16, 0x6c, UPT ;  /* 0x0000006c1000788c */ /* 0x000fe2000bf24270 */
[----:B------:R-:W-:Y:S01]  /*386d0*/  IMAD.MOV.U32 R5, RZ, RZ, R177 ;  /* 0x000000ffff057224 */ /* 0x000fe200078e00b1 */
[----:B------:R-:W-:Y:S02]  /*386e0*/  IADD3 R6, P3, R6, UR4, RZ ;  /* 0x0000000406067c10 */ /* 0x000fe4000ff7e0ff */
[----:B------:R-:W-:Y:S01]  /*386f0*/  USEL UR12, URZ, 0x4, !UP1 ;  /* 0x000000043f0c7887 */ /* 0x000fe2000c800000 */
[----:B------:R1:W-:Y:S01]  /*38700*/  STL [R1+0xa08], R0 ;  /* 0x000a080001007387 */ /* 0x0003e20000100800 */
[----:B---3--:R-:W-:-:S04]  /*38710*/  IADD3.X R176, R176, UR6, RZ, P2, !PT ;  /* 0x00000006b0b07c10 */ /* 0x008fc800097fe4ff */
[----:B------:R3:W-:Y:S01]  /*38720*/  LDGSTS.E [R2+0x1000c], desc[UR8][R4.64], P0 ;  /* 0x1000c00004027fae */ /* 0x0007e20008121848 */
[----:B------:R-:W-:-:S03]  /*38730*/  USEL UR12, UR12, URZ, !UP0 ;  /* 0x0000003f0c0c7287 */ /* 0x000fc6000c000000 */
[----:B------:R-:W-:Y:S01]  /*38740*/  STL [R1+0xa04], R176 ;  /* 0x000a04b001007387 */ /* 0x000fe20000100800 */
[----:B--2---:R-:W-:-:S03]  /*38750*/  IADD3.X R173, R173, UR6, RZ, P3, !PT ;  /* 0x00000006adad7c10 */ /* 0x004fc60009ffe4ff */
[----:B------:R2:W-:Y:S01]  /*38760*/  STL [R1+0xbd0], R6 ;  /* 0x000bd00601007387 */ /* 0x0005e20000100800 */
[----:B---3--:R-:W-:Y:S01]  /*38770*/  MOV R4, R0 ;  /* 0x0000000000047202 */ /* 0x008fe20000000f00 */
[----:B------:R-:W-:Y:S02]  /*38780*/  IMAD.MOV.U32 R5, RZ, RZ, R176 ;  /* 0x000000ffff057224 */ /* 0x000fe400078e00b0 */
[----:B-1----:R-:W3:Y:S01]  /*38790*/  LDL.LU R0, [R1+0xbe0] ;  /* 0x000be00001007983 */ /* 0x002ee20000300800 */
[----:B------:R-:W-:-:S03]  /*387a0*/  ISETP.NE.U32.AND P1, PT, RZ, UR12, PT ;  /* 0x0000000cff007c0c */ /* 0x000fc6000bf25070 */
[----:B------:R1:W-:Y:S04]  /*387b0*/  LDGSTS.E [R2+0x1400c], desc[UR8][R4.64], P0 ;  /* 0x1400c00004027fae */ /* 0x0003e80008121848 */
[----:B------:R-:W-:Y:S01]  /*387c0*/  STL [R1+0xbcc], R173 ;  /* 0x000bccad01007387 */ /* 0x000fe20000100800 */
[----:B------:R-:W-:Y:S01]  /*387d0*/  IADD3 R7, P0, R7, UR4, RZ ;  /* 0x0000000407077c10 */ /* 0x000fe2000ff1e0ff */
[----:B-1----:R-:W-:Y:S02]  /*387e0*/  IMAD.MOV.U32 R4, RZ, RZ, R6 ;  /* 0x000000ffff047224 */ /* 0x002fe400078e0006 */
[----:B--2---:R-:W2:Y:S01]  /*387f0*/  LDL.LU R6, [R1+0xbdc] ;  /* 0x000bdc0001067983 */ /* 0x004ea20000300800 */
[----:B------:R-:W-:-:S03]  /*38800*/  IMAD.MOV.U32 R5, RZ, RZ, R173 ;  /* 0x000000ffff057224 */ /* 0x000fc600078e00ad */
[----:B------:R-:W-:Y:S04]  /*38810*/  STL [R1+0xbd8], R7 ;  /* 0x000bd80701007387 */ /* 0x000fe80000100800 */
[----:B------:R1:W-:Y:S01]  /*38820*/  LDGSTS.E [R2+0x18000], desc[UR8][R4.64], P1 ;  /* 0x1800000004027fae */ /* 0x0003e20008921848 */
[----:B----4-:R-:W-:-:S05]  /*38830*/  IADD3.X R172, R172, UR6, RZ, P0, !PT ;  /* 0x00000006acac7c10 */ /* 0x010fca00087fe4ff */
[----:B------:R4:W-:Y:S01]  /*38840*/  STL [R1+0xbd4], R172 ;  /* 0x000bd4ac01007387 */ /* 0x0009e20000100800 */
[----:B-1----:R-:W-:-:S03]  /*38850*/  IMAD.MOV.U32 R5, RZ, RZ, R172 ;  /* 0x000000ffff057224 */ /* 0x002fc600078e00ac */
[----:B------:R-:W2:Y:S04]  /*38860*/  LDL.LU R176, [R1+0xbe4] ;  /* 0x000be40001b07983 */ /* 0x000ea80000300800 */
[----:B----4-:R-:W4:Y:S04]  /*38870*/  LDL.LU R172, [R1+0xbe8] ;  /* 0x000be80001ac7983 */ /* 0x010f280000300800 */
[----:B------:R-:W4:Y:S04]  /*38880*/  LDL.LU R189, [R1+0xbec] ;  /* 0x000bec0001bd7983 */ /* 0x000f280000300800 */
[----:B------:R-:W4:Y:S01]  /*38890*/  LDL.LU R177, [R1+0xbf0] ;  /* 0x000bf00001b17983 */ /* 0x000f220000300800 */
[----:B------:R-:W-:Y:S01]  /*388a0*/  MOV R4, R7 ;  /* 0x0000000700047202 */ /* 0x000fe20000000f00 */
[----:B------:R-:W-:-:S04]  /*388b0*/  UISETP.GT.AND UP1, UPT, UR16, 0x6d, UPT ;  /* 0x0000006d1000788c */ /* 0x000fc8000bf24270 */
[----:B------:R1:W-:Y:S01]  /*388c0*/  LDGSTS.E [R2+0x1c000], desc[UR8][R4.64], P1 ;  /* 0x1c00000004027fae */ /* 0x0003e20008921848 */
[----:B------:R-:W-:-:S04]  /*388d0*/  USEL UR12, URZ, 0x4, !UP1 ;  /* 0x000000043f0c7887 */ /* 0x000fc8000c800000 */
[----:B------:R-:W-:Y:S01]  /*388e0*/  USEL UR12, UR12, URZ, !UP0 ;  /* 0x0000003f0c0c7287 */ /* 0x000fe2000c000000 */
[----:B---3--:R-:W-:-:S05]  /*388f0*/  IADD3 R0, P1, R0, UR4, RZ ;  /* 0x0000000400007c10 */ /* 0x008fca000ff3e0ff */
[----:B------:R3:W-:Y:S01]  /*38900*/  STL [R1+0xbe0], R0 ;  /* 0x000be00001007387 */ /* 0x0007e20000100800 */
[----:B-1----:R-:W-:Y:S01]  /*38910*/  IMAD.MOV.U32 R4, RZ, RZ, R0 ;  /* 0x000000ffff047224 */ /* 0x002fe200078e0000 */
[----:B------:R-:W-:Y:S02]  /*38920*/  ISETP.NE.U32.AND P0, PT, RZ, UR12, PT ;  /* 0x0000000cff007c0c */ /* 0x000fe4000bf05070 */
[----:B--2---:R-:W-:-:S05]  /*38930*/  IADD3.X R6, R6, UR6, RZ, P1, !PT ;  /* 0x0000000606067c10 */ /* 0x004fca0008ffe4ff */
[----:B------:R1:W-:Y:S04]  /*38940*/  STL [R1+0xbdc], R6 ;  /* 0x000bdc0601007387 */ /* 0x0003e80000100800 */
[----:B------:R-:W2:Y:S04]  /*38950*/  LDL.LU R7, [R1+0xbf4] ;  /* 0x000bf40001077983 */ /* 0x000ea80000300800 */
[----:B---3--:R-:W3:Y:S01]  /*38960*/  LDL.LU R0, [R1+0xbf8] ;  /* 0x000bf80001007983 */ /* 0x008ee20000300800 */
[----:B------:R-:W-:-:S03]  /*38970*/  IMAD.MOV.U32 R5, RZ, RZ, R6 ;  /* 0x000000ffff057224 */ /* 0x000fc600078e0006 */
[----:B------:R-:W2:Y:S04]  /*38980*/  LDL.LU R173, [R1+0xc00] ;  /* 0x000c000001ad7983 */ /* 0x000ea80000300800 */
[----:B-1----:R-:W2:Y:S04]  /*38990*/  LDL.LU R6, [R1+0xc08] ;  /* 0x000c080001067983 */ /* 0x002ea80000300800 */
[----:B------:R1:W-:Y:S01]  /*389a0*/  LDGSTS.E [R2+0x18004], desc[UR8][R4.64], P0 ;  /* 0x1800400004027fae */ /* 0x0003e20008121848 */
[----:B----4-:R-:W-:-:S04]  /*389b0*/  IADD3 R172, P2, R172, UR4, RZ ;  /* 0x00000004acac7c10 */ /* 0x010fc8000ff5e0ff */
[----:B------:R-:W-:Y:S01]  /*389c0*/  IADD3.X R176, R176, UR6, RZ, P2, !PT ;  /* 0x00000006b0b07c10 */ /* 0x000fe200097fe4ff */
[----:B------:R-:W-:Y:S01]  /*389d0*/  STL [R1+0xbe8], R172 ;  /* 0x000be8ac01007387 */ /* 0x000fe20000100800 */
[----:B------:R-:W-:-:S03]  /*389e0*/  IADD3 R177, P3, R177, UR4, RZ ;  /* 0x00000004b1b17c10 */ /* 0x000fc6000ff7e0ff */
[----:B------:R4:W-:Y:S01]  /*389f0*/  STL [R1+0xbe4], R176 ;  /* 0x000be4b001007387 */ /* 0x0009e20000100800 */
[----:B-1----:R-:W-:Y:S01]  /*38a00*/  IMAD.MOV.U32 R5, RZ, RZ, R176 ;  /* 0x000000ffff057224 */ /* 0x002fe200078e00b0 */
[----:B------:R-:W-:Y:S02]  /*38a10*/  IADD3.X R189, R189, UR6, RZ, P3, !PT ;  /* 0x00000006bdbd7c10 */ /* 0x000fe40009ffe4ff */
[----:B------:R-:W-:Y:S01]  /*38a20*/  STL [R1+0xbf0], R177 ;  /* 0x000bf0b101007387 */ /* 0x000fe20000100800 */
[----:B------:R-:W-:-:S03]  /*38a30*/  MOV R4, R172 ;  /* 0x000000ac00047202 */ /* 0x000fc60000000f00 */
[----:B----4-:R-:W4:Y:S04]  /*38a40*/  LDL.LU R176, [R1+0xbfc] ;  /* 0x000bfc0001b07983 */ /* 0x010f280000300800 */
[----:B------:R-:W-:Y:S04]  /*38a50*/  STL [R1+0xbec], R189 ;  /* 0x000becbd01007387 */ /* 0x000fe80000100800 */
[----:B------:R-:W4:Y:S01]  /*38a60*/  LDL.LU R172, [R1+0xc04] ;  /* 0x000c040001ac7983 */ /* 0x000f220000300800 */
[----:B------:R-:W-:-:S03]  /*38a70*/  UISETP.GT.AND UP1, UPT, UR16, 0x6e, UPT ;  /* 0x0000006e1000788c */ /* 0x000fc6000bf24270 */
[----:B------:R1:W-:Y:S01]  /*38a80*/  LDGSTS.E [R2+0x1c004], desc[UR8][R4.64], P0 ;  /* 0x1c00400004027fae */ /* 0x0003e20008121848 */
[----:B------:R-:W-:-:S04]  /*38a90*/  USEL UR12, URZ, 0x4, !UP1 ;  /* 0x000000043f0c7887 */ /* 0x000fc8000c800000 */
[----:B------:R-:W-:-:S06]  /*38aa0*/  USEL UR12, UR12, URZ, !UP0 ;  /* 0x0000003f0c0c7287 */ /* 0x000fcc000c000000 */
[----:B------:R-:W-:Y:S01]  /*38ab0*/  ISETP.NE.U32.AND P1, PT, RZ, UR12, PT ;  /* 0x0000000cff007c0c */ /* 0x000fe2000bf25070 */
[----:B------:R-:W-:Y:S01]  /*38ac0*/  UISETP.GT.AND UP1, UPT, UR16, 0x6f, UPT ;  /* 0x0000006f1000788c */ /* 0x000fe2000bf24270 */
[----:B-1----:R-:W-:Y:S02]  /*38ad0*/  IMAD.MOV.U32 R4, RZ, RZ, R177 ;  /* 0x000000ffff047224 */ /* 0x002fe400078e00b1 */
[----:B------:R-:W-:Y:S01]  /*38ae0*/  IMAD.MOV.U32 R5, RZ, RZ, R189 ;  /* 0x000000ffff057224 */ /* 0x000fe200078e00bd */
[----:B------:R-:W-:-:S04]  /*38af0*/  USEL UR12, URZ, 0x4, !UP1 ;  /* 0x000000043f0c7887 */ /* 0x000fc8000c800000 */
[----:B------:R-:W-:-:S04]  /*38b00*/  USEL UR12, UR12, URZ, !UP0 ;  /* 0x0000003f0c0c7287 */ /* 0x000fc8000c000000 */
[----:B------:R1:W-:Y:S01]  /*38b10*/  LDGSTS.E [R2+0x18008], desc[UR8][R4.64], P1 ;  /* 0x1800800004027fae */ /* 0x0003e20008921848 */
[----:B---3--:R-:W-:-:S04]  /*38b20*/  IADD3 R0, P0, R0, UR4, RZ ;  /* 0x0000000400007c10 */ /* 0x008fc8000ff1e0ff */
[----:B--2---:R-:W-:Y:S01]  /*38b30*/  IADD3.X R7, R7, UR6, RZ, P0, !PT ;  /* 0x0000000607077c10 */ /* 0x004fe200087fe4ff */
[----:B------:R-:W-:Y:S01]  /*38b40*/  STL [R1+0xbf8], R0 ;  /* 0x000bf80001007387 */ /* 0x000fe20000100800 */
[----:B-1----:R-:W-:-:S03]  /*38b50*/  MOV R4, R0 ;  /* 0x0000000000047202 */ /* 0x002fc60000000f00 */
[----:B------:R-:W-:Y:S01]  /*38b60*/  IMAD.MOV.U32 R5, RZ, RZ, R7 ;  /* 0x000000ffff057224 */ /* 0x000fe200078e0007 */
[----:B------:R1:W-:Y:S01]  /*38b70*/  STL [R1+0xbf4], R7 ;  /* 0x000bf40701007387 */ /* 0x0003e20000100800 */
[----:B------:R-:W-:-:S03]  /*38b80*/  ISETP.NE.U32.AND P0, PT, RZ, UR12, PT ;  /* 0x0000000cff007c0c */ /* 0x000fc6000bf05070 */
[----:B------:R2:W-:Y:S01]  /*38b90*/  LDGSTS.E [R2+0x1c008], desc[UR8][R4.64], P1 ;  /* 0x1c00800004027fae */ /* 0x0005e20008921848 */
[----:B------:R-:W-:-:S03]  /*38ba0*/  IADD3 R173, P1, R173, UR4, RZ ;  /* 0x00000004adad7c10 */ /* 0x000fc6000ff3e0ff */
[----:B-1----:R-:W3:Y:S04]  /*38bb0*/  LDL.LU R7, [R1+0x60c] ;  /* 0x00060c0001077983 */ /* 0x002ee80000300800 */
[----:B------:R-:W3:Y:S01]  /*38bc0*/  LDL.LU R0, [R1+0x610] ;  /* 0x0006100001007983 */ /* 0x000ee20000300800 */
[----:B------:R-:W-:Y:S01]  /*38bd0*/  IADD3 R6, P2, R6, UR4, RZ ;  /* 0x0000000406067c10 */ /* 0x000fe2000ff5e0ff */
[----:B--2---:R-:W-:Y:S02]  /*38be0*/  IMAD.MOV.U32 R4, RZ, RZ, R173 ;  /* 0x000000ffff047224 */ /* 0x004fe400078e00ad */
[----:B------:R-:W-:Y:S01]  /*38bf0*/  STL [R1+0xc00], R173 ;  /* 0x000c00ad01007387 */ /* 0x000fe20000100800 */
[----:B----4-:R-:W-:-:S05]  /*38c00*/  IADD3.X R176, R176, UR6, RZ, P1, !PT ;  /* 0x00000006b0b07c10 */ /* 0x010fca0008ffe4ff */
[----:B------:R-:W-:Y:S01]  /*38c10*/  IMAD.MOV.U32 R5, RZ, RZ, R176 ;  /* 0x000000ffff057224 */ /* 0x000fe200078e00b0 */
[----:B------:R-:W-:Y:S01]  /*38c20*/  IADD3.X R172, R172, UR6, RZ, P2, !PT ;  /* 0x00000006acac7c10 */ /* 0x000fe200097fe4ff */
[----:B------:R1:W-:Y:S04]  /*38c30*/  STL [R1+0xbfc], R176 ;  /* 0x000bfcb001007387 */ /* 0x0003e80000100800 */
[----:B------:R-:W-:Y:S04]  /*38c40*/  STL [R1+0xc08], R6 ;  /* 0x000c080601007387 */ /* 0x000fe80000100800 */
[----:B------:R2:W-:Y:S04]  /*38c50*/  LDGSTS.E [R2+0x1800c], desc[UR8][R4.64], P0 ;  /* 0x1800c00004027fae */ /* 0x0005e80008121848 */
[----:B------:R4:W-:Y:S04]  /*38c60*/  STL [R1+0xc04], R172 ;  /* 0x000c04ac01007387 */ /* 0x0009e80000100800 */
[----:B-1----:R-:W3:Y:S01]  /*38c70*/  LDL.LU R176, [R1+0x614] ;  /* 0x0006140001b07983 */ /* 0x002ee20000300800 */
[----:B--2---:R-:W-:-:S03]  /*38c80*/  IMAD.MOV.U32 R5, RZ, RZ, R172 ;  /* 0x000000ffff057224 */ /* 0x004fc600078e00ac */
[----:B----4-:R-:W2:Y:S01]  /*38c90*/  LDL.LU R172, [R1+0x618] ;  /* 0x0006180001ac7983 */ /* 0x010ea20000300800 */
[----:B------:R-:W-:Y:S01]  /*38ca0*/  UISETP.GT.AND UP1, UPT, UR16, 0x10, UPT ;  /* 0x000000101000788c */ /* 0x000fe2000bf24270 */
[----:B------:R-:W-:Y:S02]  /*38cb0*/  MOV R4, R6 ;  /* 0x0000000600047202 */ /* 0x000fe40000000f00 */
[----:B------:R-:W4:Y:S01]  /*38cc0*/  LDL.LU R6, [R1+0x620] ;  /* 0x0006200001067983 */ /* 0x000f220000300800 */
[----:B------:R-:W-:-:S03]  /*38cd0*/  USEL UR12, URZ, 0x4, !UP1 ;  /* 0x000000043f0c7887 */ /* 0x000fc6000c800000 */
[----:B------:R1:W-:Y:S01]  /*38ce0*/  LDGSTS.E [R2+0x1c00c], desc[UR8][R4.64], P0 ;  /* 0x1c00c00004027fae */ /* 0x0003e20008121848 */
[----:B------:R-:W-:-:S06]  /*38cf0*/  USEL UR12, UR12, URZ, !UP0 ;  /* 0x0000003f0c0c7287 */ /* 0x000fcc000c000000 */
[----:B------:R-:W-:Y:S02]  /*38d00*/  ISETP.NE.U32.AND P0, PT, RZ, UR12, PT ;  /* 0x0000000cff007c0c */ /* 0x000fe4000bf05070 */
[----:B-1----:R-:W-:Y:S02]  /*38d10*/  LOP3.LUT R2, R3, 0x40, RZ, 0x3c, !PT ;  /* 0x0000004003027812 */ /* 0x002fe400078e3cff */
[----:B---3--:R-:W-:-:S04]  /*38d20*/  IADD3 R0, P1, R0, UR4, RZ ;  /* 0x0000000400007c10 */ /* 0x008fc8000ff3e0ff */
[----:B------:R-:W-:Y:S01]  /*38d30*/  IADD3.X R7, R7, UR6, RZ, P1, !PT ;  /* 0x0000000607077c10 */ /* 0x000fe20008ffe4ff */
[----:B------:R-:W-:Y:S04]  /*38d40*/  STL [R1+0x610], R0 ;  /* 0x0006100001007387 */ /* 0x000fe80000100800 */
[----:B------:R1:W-:Y:S04]  /*38d50*/  STL [R1+0x60c], R7 ;  /* 0x00060c0701007387 */ /* 0x0003e80000100800 */
[----:B------:R-:W3:Y:S01]  /*38d60*/  LDL.LU R173, [R1+0x61c] ;  /* 0x00061c0001ad7983 */ /* 0x000ee20000300800 */
[----:B------:R-:W-:Y:S01]  /*38d70*/  VIADD R2, R2, UR17 ;  /* 0x0000001102027c36 */ /* 0x000fe20008000000 */
[----:B------:R-:W-:Y:S01]  /*38d80*/  MOV R5, R7 ;  /* 0x0000000700057202 */ /* 0x000fe20000000f00 */
[----:B------:R-:W-:Y:S01]  /*38d90*/  IMAD.MOV.U32 R4, RZ, RZ, R0 ;  /* 0x000000ffff047224 */ /* 0x000fe200078e0000 */
[----:B-1----:R-:W3:Y:S04]  /*38da0*/  LDL.LU R7, [R1+0x628] ;  /* 0x0006280001077983 */ /* 0x002ee80000300800 */
[----:B------:R-:W3:Y:S04]  /*38db0*/  LDL.LU R0, [R1+0x630] ;  /* 0x0006300001007983 */ /* 0x000ee80000300800 */
[----:B------:R1:W-:Y:S01]  /*38dc0*/  LDGSTS.E [R2], desc[UR8][R4.64], P0 ;  /* 0x0000000004027fae */ /* 0x0003e20008121848 */
[----:B--2---:R-:W-:-:S04]  /*38dd0*/  IADD3 R172, P1, R172, UR4, RZ ;  /* 0x00000004acac7c10 */ /* 0x004fc8000ff3e0ff */
[----:B------:R-:W-:Y:S01]  /*38de0*/  IADD3.X R176, R176, UR6, RZ, P1, !PT ;  /* 0x00000006b0b07c10 */ /* 0x000fe20008ffe4ff */
[----:B------:R-:W-:Y:S04]  /*38df0*/  STL [R1+0x618], R172 ;  /* 0x000618ac01007387 */ /* 0x000fe80000100800 */
[----:B------:R2:W-:Y:S01]  /*38e00*/  STL [R1+0x614], R176 ;  /* 0x000614b001007387 */ /* 0x0005e20000100800 */
[----:B-1----:R-:W-:Y:S02]  /*38e10*/  IMAD.MOV.U32 R5, RZ, RZ, R176 ;  /* 0x000000ffff057224 */ /* 0x002fe400078e00b0 */
[----:B------:R-:W-:Y:S01]  /*38e20*/  IMAD.MOV.U32 R4, RZ, RZ, R172 ;  /* 0x000000ffff047224 */ /* 0x000fe200078e00ac */
[----:B------:R-:W-:Y:S01]  /*38e30*/  UISETP.GT.AND UP1, UPT, UR16, 0x11, UPT ;  /* 0x000000111000788c */ /* 0x000fe2000bf24270 */
[----:B--2---:R-:W2:Y:S04]  /*38e40*/  LDL.LU R176, [R1+0x624] ;  /* 0x0006240001b07983 */ /* 0x004ea80000300800 */
[----:B------:R-:W2:Y:S01]  /*38e50*/  LDL.LU R172, [R1+0x62c] ;  /* 0x00062c0001ac7983 */ /* 0x000ea20000300800 */
[----:B----4-:R-:W-:Y:S01]  /*38e60*/  IADD3 R6, P1, R6, UR4, RZ ;  /* 0x0000000406067c10 */ /* 0x010fe2000ff3e0ff */
[----:B------:R-:W-:-:S02]  /*38e70*/  USEL UR12, URZ, 0x4, !UP1 ;  /* 0x000000043f0c7887 */ /* 0x000fc4000c800000 */
[----:B------:R1:W-:Y:S02]  /*38e80*/  LDGSTS.E [R2+0x4000], desc[UR8][R4.64], P0 ;  /* 0x0400000004027fae */ /* 0x0003e40008121848 */
[----:B------:R-:W-:Y:S02]  /*38e90*/  USEL UR12, UR12, URZ, !UP0 ;  /* 0x0000003f0c0c7287 */ /* 0x000fe4000c000000 */
[----:B------:R-:W-:Y:S04]  /*38ea0*/  STL [R1+0x620], R6 ;  /* 0x0006200601007387 */ /* 0x000fe80000100800 */
[----:B------:R-:W-:Y:S01]  /*38eb0*/  ISETP.NE.U32.AND P0, PT, RZ, UR12, PT ;  /* 0x0000000cff007c0c */ /* 0x000fe2000bf05070 */
[----:B-1----:R-:W-:Y:S01]  /*38ec0*/  IMAD.MOV.U32 R4, RZ, RZ, R6 ;  /* 0x000000ffff047224 */ /* 0x002fe200078e0006 */
[----:B---3--:R-:W-:-:S04]  /*38ed0*/  IADD3.X R173, R173, UR6, RZ, P1, !PT ;  /* 0x00000006adad7c10 */ /* 0x008fc80008ffe4ff */
[----:B------:R-:W-:Y:S01]  /*38ee0*/  MOV R5, R173 ;  /* 0x000000ad00057202 */ /* 0x000fe20000000f00 */
[----:B------:R1:W-:Y:S01]  /*38ef0*/  STL [R1+0x61c], R173 ;  /* 0x00061cad01007387 */ /* 0x0003e20000100800 */
[----:B------:R-:W-:-:S05]  /*38f00*/  IADD3 R7, P2, R7, UR4, RZ ;  /* 0x0000000407077c10 */ /* 0x000fca000ff5e0ff */
[----:B------:R3:W-:Y:S04]  /*38f10*/  LDGSTS.E [R2+0x4], desc[UR8][R4.64], P0 ;  /* 0x0000400004027fae */ /* 0x0007e80008121848 */
[----:B-1----:R-:W4:Y:S04]  /*38f20*/  LDL.LU R173, [R1+0x634] ;  /* 0x0006340001ad7983 */ /* 0x002f280000300800 */
[----:B------:R-:W4:Y:S01]  /*38f30*/  LDL.LU R6, [R1+0x638] ;  /* 0x0006380001067983 */ /* 0x000f220000300800 */
[----:B------:R-:W-:Y:S01]  /*38f40*/  IADD3 R0, P3, R0, UR4, RZ ;  /* 0x0000000400007c10 */ /* 0x000fe2000ff7e0ff */
[----:B---3--:R-:W-:-:S02]  /*38f50*/  IMAD.MOV.U32 R4, RZ, RZ, R7 ;  /* 0x000000ffff047224 */ /* 0x008fc400078e0007 */
[----:B------:R1:W-:Y:S01]  /*38f60*/  STL [R1+0x628], R7 ;  /* 0x0006280701007387 */ /* 0x0003e20000100800 */
[----:B--2---:R-:W-:Y:S02]  /*38f70*/  IADD3.X R176, R176, UR6, RZ, P2, !PT ;  /* 0x00000006b0b07c10 */ /* 0x004fe400097fe4ff */
        /* <DEDUP_REMOVED lines=12> */
[----:B-1----:R-:W-:Y:S01]  /*39040*/  IMAD.MOV.U32 R4, RZ, RZ, R0 ;  /* 0x000000ffff047224 */ /* 0x002fe200078e0000 */
[----:B------:R-:W-:Y:S02]  /*39050*/  MOV R5, R172 ;  /* 0x000000ac00057202 */ /* 0x000fe40000000f00 */
[----:B------:R-:W2:Y:S04]  /*39060*/  LDL.LU R172, [R1+0x648] ;  /* 0x0006480001ac7983 */ /* 0x000ea80000300800 */
[----:B------:R-:W2:Y:S01]  /*39070*/  LDL.LU R0, [R1+0x810] ;  /* 0x0008100001007983 */ /* 0x000ea20000300800 */
[----:B----4-:R-:W-:-:S04]  /*39080*/  IADD3 R6, P0, R6, UR4, RZ ;  /* 0x0000000406067c10 */ /* 0x010fc8000ff1e0ff */
[----:B------:R1:W-:Y:S01]  /*39090*/  LDGSTS.E [R2+0x8], desc[UR8][R4.64], P1 ;  /* 0x0000800004027fae */ /* 0x0003e20008921848 */
[----:B------:R-:W-:-:S03]  /*390a0*/  IADD3.X R173, R173, UR6, RZ, P0, !PT ;  /* 0x00000006adad7c10 */ /* 0x000fc600087fe4ff */
[----:B------:R-:W-:Y:S04]  /*390b0*/  STL [R1+0x638], R6 ;  /* 0x0006380601007387 */ /* 0x000fe80000100800 */
[----:B------:R4:W-:Y:S01]  /*390c0*/  STL [R1+0x634], R173 ;  /* 0x000634ad01007387 */ /* 0x0009e20000100800 */
[----:B-1----:R-:W-:Y:S02]  /*390d0*/  IMAD.MOV.U32 R5, RZ, RZ, R173 ;  /* 0x000000ffff057224 */ /* 0x002fe400078e00ad */
[----:B------:R-:W-:Y:S01]  /*390e0*/  IMAD.MOV.U32 R4, RZ, RZ, R6 ;  /* 0x000000ffff047224 */ /* 0x000fe200078e0006 */
[----:B----4-:R-:W4:Y:S04]  /*390f0*/  LDL.LU R173, [R1+0x644] ;  /* 0x0006440001ad7983 */ /* 0x010f280000300800 */
[----:B------:R-:W4:Y:S04]  /*39100*/  LDL.LU R6, [R1+0x80c] ;  /* 0x00080c0001067983 */ /* 0x000f280000300800 */
[----:B------:R1:W-:Y:S01]  /*39110*/  LDGSTS.E [R2+0x4008], desc[UR8][R4.64], P1 ;  /* 0x0400800004027fae */ /* 0x0003e20008921848 */
[----:B---3--:R-:W-:-:S04]  /*39120*/  IADD3 R7, P1, R7, UR4, RZ ;  /* 0x0000000407077c10 */ /* 0x008fc8000ff3e0ff */
[----:B--2---:R-:W-:Y:S01]  /*39130*/  IADD3.X R176, R176, UR6, RZ, P1, !PT ;  /* 0x00000006b0b07c10 */ /* 0x004fe20008ffe4ff */
[----:B------:R-:W-:Y:S01]  /*39140*/  STL [R1+0x640], R7 ;  /* 0x0006400701007387 */ /* 0x000fe20000100800 */
[----:B-1----:R-:W-:Y:S02]  /*39150*/  IMAD.MOV.U32 R4, RZ, RZ, R7 ;  /* 0x000000ffff047224 */ /* 0x002fe400078e0007 */
[----:B------:R-:W-:Y:S01]  /*39160*/  MOV R5, R176 ;  /* 0x000000b000057202 */ /* 0x000fe20000000f00 */
[----:B------:R1:W-:Y:S04]  /*39170*/  STL [R1+0x63c], R176 ;  /* 0x00063cb001007387 */ /* 0x0003e80000100800 */
        /* <DEDUP_REMOVED lines=10> */
[----:B------:R-:W-:Y:S01]  /*39220*/  USEL UR12, URZ, 0x4, !UP1 ;  /* 0x000000043f0c7887 */ /* 0x000fe2000c800000 */
[----:B----4-:R-:W-:-:S07]  /*39230*/  IADD3.X R173, R173, UR6, RZ, P2, !PT ;  /* 0x00000006adad7c10 */ /* 0x010fce00097fe4ff */
[----:B------:R4:W-:Y:S01]  /*39240*/  LDGSTS.E [R2+0xc], desc[UR8][R4.64], P0 ;  /* 0x0000c00004027fae */ /* 0x0009e20008121848 */
[----:B------:R-:W-:-:S03]  /*39250*/  IADD3.X R6, R6, UR6, RZ, P3, !PT ;  /* 0x0000000606067c10 */ /* 0x000fc60009ffe4ff */
[----:B------:R1:W-:Y:S01]  /*39260*/  STL [R1+0x644], R173 ;  /* 0x000644ad01007387 */ /* 0x0003e20000100800 */
[----:B------:R-:W-:-:S03]  /*39270*/  USEL UR12, UR12, URZ, !UP0 ;  /* 0x0000003f0c0c7287 */ /* 0x000fc6000c000000 */
[----:B------:R-:W-:Y:S01]  /*39280*/  STL [R1+0x810], R0 ;  /* 0x0008100001007387 */ /* 0x000fe20000100800 */
[----:B----4-:R-:W-:-:S03]  /*39290*/  IMAD.MOV.U32 R4, RZ, RZ, R172 ;  /* 0x000000ffff047224 */ /* 0x010fc600078e00ac */
[----:B-1----:R-:W4:Y:S01]  /*392a0*/  LDL.LU R172, [R1+0x820] ;  /* 0x0008200001ac7983 */ /* 0x002f220000300800 */
[----:B------:R-:W-:-:S03]  /*392b0*/  IMAD.MOV.U32 R5, RZ, RZ, R173 ;  /* 0x000000ffff057224 */ /* 0x000fc600078e00ad */
[----:B------:R1:W-:Y:S01]  /*392c0*/  STL [R1+0x80c], R6 ;  /* 0x00080c0601007387 */ /* 0x0003e20000100800 */
[----:B------:R-:W-:-:S03]  /*392d0*/  ISETP.NE.U32.AND P1, PT, RZ, UR12, PT ;  /* 0x0000000cff007c0c */ /* 0x000fc6000bf25070 */
[----:B------:R-:W4:Y:S04]  /*392e0*/  LDL.LU R173, [R1+0x81c] ;  /* 0x00081c0001ad7983 */ /* 0x000f280000300800 */
[----:B------:R1:W-:Y:S02]  /*392f0*/  LDGSTS.E [R2+0x400c], desc[UR8][R4.64], P0 ;  /* 0x0400c00004027fae */ /* 0x0003e40008121848 */
[----:B-1----:R-:W-:Y:S01]  /*39300*/  IMAD.MOV.U32 R4, RZ, RZ, R0 ;  /* 0x000000ffff047224 */ /* 0x002fe200078e0000 */
[----:B------:R-:W-:Y:S02]  /*39310*/  MOV R5, R6 ;  /* 0x0000000600057202 */ /* 0x000fe40000000f00 */
[----:B------:R-:W4:Y:S04]  /*39320*/  LDL.LU R6, [R1+0x828] ;  /* 0x0008280001067983 */ /* 0x000f280000300800 */
[----:B------:R-:W4:Y:S04]  /*39330*/  LDL.LU R0, [R1+0x830] ;  /* 0x0008300001007983 */ /* 0x000f280000300800 */
[----:B------:R1:W-:Y:S01]  /*39340*/  LDGSTS.E [R2+0x8000], desc[UR8][R4.64], P1 ;  /* 0x0800000004027fae */ /* 0x0003e20008921848 */
[----:B---3--:R-:W-:-:S04]  /*39350*/  IADD3 R7, P0, R7, UR4, RZ ;  /* 0x0000000407077c10 */ /* 0x008fc8000ff1e0ff */
[----:B--2---:R-:W-:Y:S01]  /*39360*/  IADD3.X R176, R176, UR6, RZ, P0, !PT ;  /* 0x00000006b0b07c10 */ /* 0x004fe200087fe4ff */
[----:B------:R-:W-:Y:S04]  /*39370*/  STL [R1+0x818], R7 ;  /* 0x0008180701007387 */ /* 0x000fe80000100800 */
[----:B------:R2:W-:Y:S01]  /*39380*/  STL [R1+0x814], R176 ;  /* 0x000814b001007387 */ /* 0x0005e20000100800 */
[----:B-1----:R-:W-:Y:S02]  /*39390*/  IMAD.MOV.U32 R5, RZ, RZ, R176 ;  /* 0x000000ffff057224 */ /* 0x002fe400078e00b0 */
[----:B------:R-:W-:Y:S01]  /*393a0*/  IMAD.MOV.U32 R4, RZ, RZ, R7 ;  /* 0x000000ffff047224 */ /* 0x000fe200078e0007 */
[----:B------:R-:W-:-:S04]  /*393b0*/  UISETP.GT.AND UP1, UPT, UR16, 0x31, UPT ;  /* 0x000000311000788c */ /* 0x000fc8000bf24270 */
[----:B------:R1:W-:Y:S04]  /*393c0*/  LDGSTS.E [R2+0xc000], desc[UR8][R4.64], P1 ;  /* 0x0c00000004027fae */ /* 0x0003e80008921848 */
[----:B--2---:R-:W2:Y:S04]  /*393d0*/  LDL.LU R176, [R1+0x824] ;  /* 0x0008240001b07983 */ /* 0x004ea80000300800 */
[----:B------:R-:W3:Y:S01]  /*393e0*/  LDL.LU R7, [R1+0x82c] ;  /* 0x00082c0001077983 */ /* 0x000ee20000300800 */
[----:B------:R-:W-:-:S04]  /*393f0*/  USEL UR12, URZ, 0x4, !UP1 ;  /* 0x000000043f0c7887 */ /* 0x000fc8000c800000 */
[----:B------:R-:W-:Y:S01]  /*39400*/  USEL UR12, UR12, URZ, !UP0 ;  /* 0x0000003f0c0c7287 */ /* 0x000fe2000c000000 */
[----:B----4-:R-:W-:-:S04]  /*39410*/  IADD3 R172, P1, R172, UR4, RZ ;  /* 0x00000004acac7c10 */ /* 0x010fc8000ff3e0ff */
[----:B------:R-:W-:Y:S01]  /*39420*/  IADD3.X R173, R173, UR6, RZ, P1, !PT ;  /* 0x00000006adad7c10 */ /* 0x000fe20008ffe4ff */
[----:B------:R-:W-:Y:S01]  /*39430*/  STL [R1+0x820], R172 ;  /* 0x000820ac01007387 */ /* 0x000fe20000100800 */
[----:B-1----:R-:W-:Y:S02]  /*39440*/  IMAD.MOV.U32 R4, RZ, RZ, R172 ;  /* 0x000000ffff047224 */ /* 0x002fe400078e00ac */
[----:B------:R-:W-:Y:S01]  /*39450*/  MOV R5, R173 ;  /* 0x000000ad00057202 */ /* 0x000fe20000000f00 */
[----:B------:R1:W-:Y:S01]  /*39460*/  STL [R1+0x81c], R173 ;  /* 0x00081cad01007387 */ /* 0x0003e20000100800 */
[----:B------:R-:W-:-:S03]  /*39470*/  ISETP.NE.U32.AND P0, PT, RZ, UR12, PT ;  /* 0x0000000cff007c0c */ /* 0x000fc6000bf05070 */
[----:B-1----:R-:W4:Y:S04]  /*39480*/  LDL.LU R173, [R1+0x834] ;  /* 0x0008340001ad7983 */ /* 0x002f280000300800 */
[----:B------:R-:W4:Y:S01]  /*39490*/  LDL.LU R172, [R1+0x838] ;  /* 0x0008380001ac7983 */ /* 0x000f220000300800 */
[----:B------:R-:W-:Y:S02]  /*394a0*/  IADD3 R6, P2, R6, UR4, RZ ;  /* 0x0000000406067c10 */ /* 0x000fe4000ff5e0ff */
[----:B------:R-:W-:-:S03]  /*394b0*/  IADD3 R0, P3, R0, UR4, RZ ;  /* 0x0000000400007c10 */ /* 0x000fc6000ff7e0ff */
[----:B------:R1:W-:Y:S04]  /*394c0*/  LDGSTS.E [R2+0x8004], desc[UR8][R4.64], P0 ;  /* 0x0800400004027fae */ /* 0x0003e80008121848 */
[----:B------:R3:W-:Y:S01]  /*394d0*/  STL [R1+0x828], R6 ;  /* 0x0008280601007387 */ /* 0x0007e20000100800 */
[----:B-1----:R-:W-:Y:S01]  /*394e0*/  IMAD.MOV.U32 R4, RZ, RZ, R6 ;  /* 0x000000ffff047224 */ /* 0x002fe200078e0006 */
[----:B--2---:R-:W-:Y:S02]  /*394f0*/  IADD3.X R176, R176, UR6, RZ, P2, !PT ;  /* 0x00000006b0b07c10 */ /* 0x004fe400097fe4ff */
[----:B---3--:R-:W-:-:S03]  /*39500*/  IADD3.X R7, R7, UR6, RZ, P3, !PT ;  /* 0x0000000607077c10 */ /* 0x008fc60009ffe4ff */
        /* <DEDUP_REMOVED lines=11> */
[----:B-1----:R-:W-:Y:S01]  /*395c0*/  IMAD.MOV.U32 R4, RZ, RZ, R0 ;  /* 0x000000ffff047224 */ /* 0x002fe200078e0000 */
[----:B------:R-:W-:Y:S02]  /*395d0*/  MOV R5, R7 ;  /* 0x0000000700057202 */ /* 0x000fe40000000f00 */
[----:B---3--:R-:W3:Y:S04]  /*395e0*/  LDL.LU R7, [R1+0x848] ;  /* 0x0008480001077983 */ /* 0x008ee80000300800 */
[----:B------:R-:W3:Y:S01]  /*395f0*/  LDL.LU R0, [R1+0xa10] ;  /* 0x000a100001007983 */ /* 0x000ee20000300800 */
        /* <DEDUP_REMOVED lines=10> */
[----:B--2---:R-:W-:-:S04]  /*396a0*/  IADD3 R6, P1, R6, UR4, RZ ;  /* 0x0000000406067c10 */ /* 0x004fc8000ff3e0ff */
[----:B------:R-:W-:Y:S01]  /*396b0*/  IADD3.X R176, R176, UR6, RZ, P1, !PT ;  /* 0x00000006b0b07c10 */ /* 0x000fe20008ffe4ff */
[----:B------:R-:W-:Y:S01]  /*396c0*/  STL [R1+0x840], R6 ;  /* 0x0008400601007387 */ /* 0x000fe20000100800 */
[----:B-1----:R-:W-:Y:S02]  /*396d0*/  IMAD.MOV.U32 R4, RZ, RZ, R6 ;  /* 0x000000ffff047224 */ /* 0x002fe400078e0006 */
[----:B------:R-:W-:Y:S01]  /*396e0*/  MOV R5, R176 ;  /* 0x000000b000057202 */ /* 0x000fe20000000f00 */
[----:B------:R1:W-:Y:S04]  /*396f0*/  STL [R1+0x83c], R176 ;  /* 0x00083cb001007387 */ /* 0x0003e80000100800 */
        /* <DEDUP_REMOVED lines=17> */
[----:B---3--:R-:W-:-:S03]  /*39810*/  IMAD.MOV.U32 R4, RZ, RZ, R7 ;  /* 0x000000ffff047224 */ /* 0x008fc600078e0007 */
[----:B-1----:R-:W3:Y:S01]  /*39820*/  LDL.LU R7, [R1+0xa20] ;  /* 0x000a200001077983 */ /* 0x002ee20000300800 */
[----:B------:R-:W-:-:S03]  /*39830*/  IMAD.MOV.U32 R5, RZ, RZ, R173 ;  /* 0x000000ffff057224 */ /* 0x000fc600078e00ad */
[----:B------:R1:W-:Y:S01]  /*39840*/  STL [R1+0xa0c], R172 ;  /* 0x000a0cac01007387 */ /* 0x0003e20000100800 */
[----:B------:R-:W-:-:S03]  /*39850*/  ISETP.NE.U32.AND P1, PT, RZ, UR12, PT ;  /* 0x0000000cff007c0c */ /* 0x000fc6000bf25070 */
[----:B----4-:R-:W4:Y:S04]  /*39860*/  LDL.LU R173, [R1+0xa1c] ;  /* 0x000a1c0001ad7983 */ /* 0x010f280000300800 */
[----:B------:R1:W-:Y:S02]  /*39870*/  LDGSTS.E [R2+0xc00c], desc[UR8][R4.64], P0 ;  /* 0x0c00c00004027fae */ /* 0x0003e40008121848 */
[----:B-1----:R-:W-:Y:S01]  /*39880*/  IMAD.MOV.U32 R4, RZ, RZ, R0 ;  /* 0x000000ffff047224 */ /* 0x002fe200078e0000 */
[----:B------:R-:W-:Y:S02]  /*39890*/  MOV R5, R172 ;  /* 0x000000ac00057202 */ /* 0x000fe40000000f00 */
[----:B------:R-:W4:Y:S04]  /*398a0*/  LDL.LU R172, [R1+0xa28] ;  /* 0x000a280001ac7983 */ /* 0x000f280000300800 */
[----:B------:R-:W4:Y:S04]  /*398b0*/  LDL.LU R0, [R1+0xa30] ;  /* 0x000a300001007983 */ /* 0x000f280000300800 */
[----:B------:R1:W-:Y:S01]  /*398c0*/  LDGSTS.E [R2+0x10000], desc[UR8][R4.64], P1 ;  /* 0x1000000004027fae */ /* 0x0003e20008921848 */
[----:B--2---:R-:W-:-:S04]  /*398d0*/  IADD3 R6, P0, R6, UR4, RZ ;  /* 0x0000000406067c10 */ /* 0x004fc8000ff1e0ff */
[----:B------:R-:W-:Y:S01]  /*398e0*/  IADD3.X R176, R176, UR6, RZ, P0, !PT ;  /* 0x00000006b0b07c10 */ /* 0x000fe200087fe4ff */
[----:B------:R-:W-:Y:S01]  /*398f0*/  STL [R1+0xa18], R6 ;  /* 0x000a180601007387 */ /* 0x000fe20000100800 */
[----:B-1----:R-:W-:-:S03]  /*39900*/  IMAD.MOV.U32 R4, RZ, RZ, R6 ;  /* 0x000000ffff047224 */ /* 0x002fc600078e0006 */
        /* <DEDUP_REMOVED lines=11> */
[----:B--2---:R-:W-:Y:S02]  /*399c0*/  IMAD.MOV.U32 R4, RZ, RZ, R7 ;  /* 0x000000ffff047224 */ /* 0x004fe400078e0007 */
[----:B------:R-:W-:Y:S01]  /*399d0*/  MOV R5, R173 ;  /* 0x000000ad00057202 */ /* 0x000fe20000000f00 */
[----:B------:R1:W-:Y:S01]  /*399e0*/  STL [R1+0xa1c], R173 ;  /* 0x000a1cad01007387 */ /* 0x0003e20000100800 */
[----:B------:R-:W-:-:S03]  /*399f0*/  ISETP.NE.U32.AND P0, PT, RZ, UR12, PT ;  /* 0x0000000cff007c0c */ /* 0x000fc6000bf05070 */
[----:B-1----:R-:W2:Y:S04]  /*39a00*/  LDL.LU R173, [R1+0xa34] ;  /* 0x000a340001ad7983 */ /* 0x002ea80000300800 */
[----:B------:R-:W3:Y:S01]  /*39a10*/  LDL.LU R7, [R1+0xa38] ;  /* 0x000a380001077983 */ /* 0x000ee20000300800 */
[----:B------:R-:W-:Y:S02]  /*39a20*/  IADD3 R172, P2, R172, UR4, RZ ;  /* 0x00000004acac7c10 */ /* 0x000fe4000ff5e0ff */
[----:B------:R-:W-:-:S03]  /*39a30*/  IADD3 R0, P3, R0, UR4, RZ ;  /* 0x0000000400007c10 */ /* 0x000fc6000ff7e0ff */
[----:B------:R1:W-:Y:S04]  /*39a40*/  LDGSTS.E [R2+0x10004], desc[UR8][R4.64], P0 ;  /* 0x1000400004027fae */ /* 0x0003e80008121848 */
[----:B------:R4:W-:Y:S01]  /*39a50*/  STL [R1+0xa28], R172 ;  /* 0x000a28ac01007387 */ /* 0x0009e20000100800 */
[----:B-1----:R-:W-:Y:S01]  /*39a60*/  IMAD.MOV.U32 R4, RZ, RZ, R172 ;  /* 0x000000ffff047224 */ /* 0x002fe200078e00ac */
        /* <DEDUP_REMOVED lines=13> */
[----:B-1----:R-:W-:Y:S01]  /*39b40*/  IMAD.MOV.U32 R4, RZ, RZ, R0 ;  /* 0x000000ffff047224 */ /* 0x002fe200078e0000 */
[----:B------:R-:W-:Y:S01]  /*39b50*/  MOV R5, R6 ;  /* 0x0000000600057202 */ /* 0x000fe20000000f00 */
[----:B------:R-:W4:Y:S04]  /*39b60*/  LDL.LU R0, [R1+0xa48] ;  /* 0x000a480001007983 */ /* 0x000f280000300800 */
[----:B------:R-:W4:Y:S01]  /*39b70*/  LDL.LU R6, [R1+0xc10] ;  /* 0x000c100001067983 */ /* 0x000f220000300800 */
[----:B---3--:R-:W-:-:S05]  /*39b80*/  IADD3 R7, P0, R7, UR4, RZ ;  /* 0x0000000407077c10 */ /* 0x008fca000ff1e0ff */
[----:B------:R1:W-:Y:S01]  /*39b90*/  LDGSTS.E [R2+0x10008], desc[UR8][R4.64], P1 ;  /* 0x1000800004027fae */ /* 0x0003e20008921848 */
[----:B--2---:R-:W-:-:S03]  /*39ba0*/  IADD3.X R173, R173, UR6, RZ, P0, !PT ;  /* 0x00000006adad7c10 */ /* 0x004fc600087fe4ff */
[----:B------:R-:W-:Y:S04]  /*39bb0*/  STL [R1+0xa38], R7 ;  /* 0x000a380701007387 */ /* 0x000fe80000100800 */
[----:B------:R2:W-:Y:S04]  /*39bc0*/  STL [R1+0xa34], R173 ;  /* 0x000a34ad01007387 */ /* 0x0005e80000100800 */
[----:B------:R-:W3:Y:S01]  /*39bd0*/  LDL.LU R176, [R1+0xa44] ;  /* 0x000a440001b07983 */ /* 0x000ee20000300800 */
[----:B-1----:R-:W-:Y:S02]  /*39be0*/  IMAD.MOV.U32 R4, RZ, RZ, R7 ;  /* 0x000000ffff047224 */ /* 0x002fe400078e0007 */
        /* <DEDUP_REMOVED lines=12> */
[----:B------:R-:W-:Y:S01]  /*39cb0*/  USEL UR12, UR12, URZ, !UP0 ;  /* 0x0000003f0c0c7287 */ /* 0x000fe2000c000000 */
[----:B------:R-:W-:-:S05]  /*39cc0*/  IADD3 R0, P2, R0, UR4, RZ ;  /* 0x0000000400007c10 */ /* 0x000fca000ff5e0ff */
[----:B------:R-:W-:Y:S01]  /*39cd0*/  ISETP.NE.U32.AND P0, PT, RZ, UR12, PT ;  /* 0x0000000cff007c0c */ /* 0x000fe2000bf05070 */
[----:B------:R-:W-:Y:S01]  /*39ce0*/  UISETP.GT.AND UP1, UPT, UR16, 0x70, UPT ;  /* 0x000000701000788c */ /* 0x000fe2000bf24270 */
[----:B------:R-:W-:Y:S02]  /*39cf0*/  MOV R5, R177 ;  /* 0x000000b100057202 */ /* 0x000fe40000000f00 */
[----:B------:R-:W-:Y:S01]  /*39d00*/  IADD3 R6, P3, R6, UR4, RZ ;  /* 0x0000000406067c10 */ /* 0x000fe2000ff7e0ff */
[----:B------:R-:W-:Y:S01]  /*39d10*/  USEL UR12, URZ, 0x4, !UP1 ;  /* 0x000000043f0c7887 */ /* 0x000fe2000c800000 */
[----:B------:R1:W-:Y:S03]  /*39d20*/  STL [R1+0xa48], R0 ;  /* 0x000a480001007387 */ /* 0x0003e60000100800 */
[----:B------:R-:W-:-:S04]  /*39d30*/  USEL UR12, UR12, URZ, !UP0 ;  /* 0x0000003f0c0c7287 */ /* 0x000fc8000c000000 */
[----:B------:R1:W-:Y:S01]  /*39d40*/  LDGSTS.E [R2+0x1000c], desc[UR8][R4.64], P0 ;  /* 0x1000c00004027fae */ /* 0x0003e20008121848 */
[----:B---3--:R-:W-:-:S05]  /*39d50*/  IADD3.X R176, R176, UR6, RZ, P2, !PT ;  /* 0x00000006b0b07c10 */ /* 0x008fca00097fe4ff */
[----:B------:R-:W-:Y:S01]  /*39d60*/  STL [R1+0xa44], R176 ;  /* 0x000a44b001007387 */ /* 0x000fe20000100800 */
[----:B--2---:R-:W-:Y:S01]  /*39d70*/  IADD3.X R173, R173, UR6, RZ, P3, !PT ;  /* 0x00000006adad7c10 */ /* 0x004fe20009ffe4ff */
[----:B-1----:R-:W-:Y:S02]  /*39d80*/  IMAD.MOV.U32 R4, RZ, RZ, R0 ;  /* 0x000000ffff047224 */ /* 0x002fe400078e0000 */
[----:B------:R-:W-:Y:S01]  /*39d90*/  IMAD.MOV.U32 R5, RZ, RZ, R176 ;  /* 0x000000ffff057224 */ /* 0x000fe200078e00b0 */
[----:B------:R1:W-:Y:S04]  /*39da0*/  STL [R1+0xc10], R6 ;  /* 0x000c100601007387 */ /* 0x0003e80000100800 */
[----:B------:R-:W2:Y:S01]  /*39db0*/  LDL.LU R0, [R1+0xc20] ;  /* 0x000c200001007983 */ /* 0x000ea20000300800 */
[----:B------:R-:W-:-:S03]  /*39dc0*/  ISETP.NE.U32.AND P1, PT, RZ, UR12, PT ;  /* 0x0000000cff007c0c */ /* 0x000fc6000bf25070 */
[----:B------:R3:W-:Y:S04]  /*39dd0*/  LDGSTS.E [R2+0x1400c], desc[UR8][R4.64], P0 ;  /* 0x1400c00004027fae */ /* 0x0007e80008121848 */
[----:B------:R-:W-:Y:S01]  /*39de0*/  STL [R1+0xc0c], R173 ;  /* 0x000c0cad01007387 */ /* 0x000fe20000100800 */
[----:B------:R-:W-:Y:S01]  /*39df0*/  IADD3 R7, P0, R7, UR4, RZ ;  /* 0x0000000407077c10 */ /* 0x000fe2000ff1e0ff */
[----:B---3--:R-:W-:Y:S02]  /*39e00*/  IMAD.MOV.U32 R4, RZ, RZ, R6 ;  /* 0x000000ffff047224 */ /* 0x008fe400078e0006 */
[----:B-1----:R-:W3:Y:S01]  /*39e10*/  LDL.LU R6, [R1+0xc1c] ;  /* 0x000c1c0001067983 */ /* 0x002ee20000300800 */
[----:B------:R-:W-:-:S03]  /*39e20*/  MOV R5, R173 ;  /* 0x000000ad00057202 */ /* 0x000fc60000000f00 */
[----:B------:R-:W-:Y:S04]  /*39e30*/  STL [R1+0xc18], R7 ;  /* 0x000c180701007387 */ /* 0x000fe80000100800 */
[----:B------:R1:W-:Y:S01]  /*39e40*/  LDGSTS.E [R2+0x18000], desc[UR8][R4.64], P1 ;  /* 0x1800000004027fae */ /* 0x0003e20008921848 */
[----:B----4-:R-:W-:-:S05]  /*39e50*/  IADD3.X R172, R172, UR6, RZ, P0, !PT ;  /* 0x00000006acac7c10 */ /* 0x010fca00087fe4ff */
[----:B------:R4:W-:Y:S01]  /*39e60*/  STL [R1+0xc14], R172 ;  /* 0x000c14ac01007387 */ /* 0x0009e20000100800 */
[----:B-1----:R-:W-:-:S03]  /*39e70*/  IMAD.MOV.U32 R5, RZ, RZ, R172 ;  /* 0x000000ffff057224 */ /* 0x002fc600078e00ac */
[----:B------:R-:W3:Y:S04]  /*39e80*/  LDL.LU R176, [R1+0xc24] ;  /* 0x000c240001b07983 */ /* 0x000ee80000300800 */
[----:B----4-:R-:W4:Y:S04]  /*39e90*/  LDL.LU R172, [R1+0xc28] ;  /* 0x000c280001ac7983 */ /* 0x010f280000300800 */
[----:B------:R-:W4:Y:S04]  /*39ea0*/  LDL.LU R189, [R1+0xc2c] ;  /* 0x000c2c0001bd7983 */ /* 0x000f280000300800 */
[----:B------:R-:W4:Y:S01]  /*39eb0*/  LDL.LU R177, [R1+0xc30] ;  /* 0x000c300001b17983 */ /* 0x000f220000300800 */
[----:B------:R-:W-:Y:S01]  /*39ec0*/  IMAD.MOV.U32 R4, RZ, RZ, R7 ;  /* 0x000000ffff047224 */ /* 0x000fe200078e0007 */
[----:B------:R-:W-:-:S04]  /*39ed0*/  UISETP.GT.AND UP1, UPT, UR16, 0x71, UPT ;  /* 0x000000711000788c */ /* 0x000fc8000bf24270 */
[----:B------:R1:W-:Y:S01]  /*39ee0*/  LDGSTS.E [R2+0x1c000], desc[UR8][R4.64], P1 ;  /* 0x1c00000004027fae */ /* 0x0003e20008921848 */
[----:B------:R-:W-:-:S04]  /*39ef0*/  USEL UR12, URZ, 0x4, !UP1 ;  /* 0x000000043f0c7887 */ /* 0x000fc8000c800000 */
[----:B------:R-:W-:Y:S01]  /*39f00*/  USEL UR12, UR12, URZ, !UP0 ;  /* 0x0000003f0c0c7287 */ /* 0x000fe2000c000000 */
[----:B--2---:R-:W-:-:S05]  /*39f10*/  IADD3 R0, P1, R0, UR4, RZ ;  /* 0x0000000400007c10 */ /* 0x004fca000ff3e0ff */
[----:B------:R2:W-:Y:S01]  /*39f20*/  STL [R1+0xc20], R0 ;  /* 0x000c200001007387 */ /* 0x0005e20000100800 */
[----:B-1----:R-:W-:Y:S01]  /*39f30*/  IMAD.MOV.U32 R4, RZ, RZ, R0 ;  /* 0x000000ffff047224 */ /* 0x002fe200078e0000 */
[----:B------:R-:W-:Y:S02]  /*39f40*/  ISETP.NE.U32.AND P0, PT, RZ, UR12, PT ;  /* 0x0000000cff007c0c */ /* 0x000fe4000bf05070 */
[----:B---3--:R-:W-:-:S05]  /*39f50*/  IADD3.X R6, R6, UR6, RZ, P1, !PT ;  /* 0x0000000606067c10 */ /* 0x008fca0008ffe4ff */
[----:B------:R1:W-:Y:S04]  /*39f60*/  STL [R1+0xc1c], R6 ;  /* 0x000c1c0601007387 */ /* 0x0003e80000100800 */
[----:B------:R-:W3:Y:S04]  /*39f70*/  LDL.LU R7, [R1+0xc34] ;  /* 0x000c340001077983 */ /* 0x000ee80000300800 */
[----:B--2---:R-:W2:Y:S01]  /*39f80*/  LDL.LU R0, [R1+0xc38] ;  /* 0x000c380001007983 */ /* 0x004ea20000300800 */
[----:B------:R-:W-:-:S03]  /*39f90*/  MOV R5, R6 ;  /* 0x0000000600057202 */ /* 0x000fc60000000f00 */
[----:B------:R-:W3:Y:S04]  /*39fa0*/  LDL.LU R173, [R1+0xc40] ;  /* 0x000c400001ad7983 */ /* 0x000ee80000300800 */
[----:B-1----:R-:W3:Y:S04]  /*39fb0*/  LDL.LU R6, [R1+0xc48] ;  /* 0x000c480001067983 */ /* 0x002ee80000300800 */
        /* <DEDUP_REMOVED lines=9> */
[----:B------:R-:W-:-:S03]  /*3a050*/  IMAD.MOV.U32 R4, RZ, RZ, R172 ;  /* 0x000000ffff047224 */ /* 0x000fc600078e00ac */
        /* <DEDUP_REMOVED lines=9> */
[----:B-1----:R-:W-:Y:S01]  /*3a0f0*/  IMAD.MOV.U32 R4, RZ, RZ, R177 ;  /* 0x000000ffff047224 */ /* 0x002fe200078e00b1 */
[----:B------:R-:W-:Y:S02]  /*3a100*/  MOV R5, R189 ;  /* 0x000000bd00057202 */ /* 0x000fe40000000f00 */
[----:B------:R-:W-:-:S04]  /*3a110*/  USEL UR12, URZ, 0x4, !UP1 ;  /* 0x000000043f0c7887 */ /* 0x000fc8000c800000 */
[----:B------:R-:W-:-:S04]  /*3a120*/  USEL UR12, UR12, URZ, !UP0 ;  /* 0x0000003f0c0c7287 */ /* 0x000fc8000c000000 */
[----:B------:R1:W-:Y:S01]  /*3a130*/  LDGSTS.E [R2+0x18008], desc[UR8][R4.64], P1 ;  /* 0x1800800004027fae */ /* 0x0003e20008921848 */
[----:B--2---:R-:W-:-:S04]  /*3a140*/  IADD3 R0, P0, R0, UR4, RZ ;  /* 0x0000000400007c10 */ /* 0x004fc8000ff1e0ff */
[----:B---3--:R-:W-:Y:S01]  /*3a150*/  IADD3.X R7, R7, UR6, RZ, P0, !PT ;  /* 0x0000000607077c10 */ /* 0x008fe200087fe4ff */
[----:B------:R-:W-:Y:S01]  /*3a160*/  STL [R1+0xc38], R0 ;  /* 0x000c380001007387 */ /* 0x000fe20000100800 */
[----:B-1----:R-:W-:-:S03]  /*3a170*/  IMAD.MOV.U32 R4, RZ, RZ, R0 ;  /* 0x000000ffff047224 */ /* 0x002fc600078e0000 */
        /* <DEDUP_REMOVED lines=10> */
[----:B----4-:R-:W-:-:S04]  /*3a220*/  IADD3.X R176, R176, UR6, RZ, P1, !PT ;  /* 0x00000006b0b07c10 */ /* 0x010fc80008ffe4ff */
[----:B------:R-:W-:Y:S01]  /*3a230*/  MOV R5, R176 ;  /* 0x000000b000057202 */ /* 0x000fe20000000f00 */
[----:B------:R1:W-:Y:S01]  /*3a240*/  STL [R1+0xc3c], R176 ;  /* 0x000c3cb001007387 */ /* 0x0003e20000100800 */
[----:B------:R-:W-:-:S03]  /*3a250*/  IADD3.X R172, R172, UR6, RZ, P2, !PT ;  /* 0x00000006acac7c10 */ /* 0x000fc600097fe4ff */
[----:B------:R-:W-:Y:S04]  /*3a260*/  STL [R1+0xc48], R6 ;  /* 0x000c480601007387 */ /* 0x000fe80000100800 */
[----:B------:R2:W-:Y:S04]  /*3a270*/  LDGSTS.E [R2+0x1800c], desc[UR8][R4.64], P0 ;  /* 0x1800c00004027fae */ /* 0x0005e80008121848 */
[----:B------:R4:W-:Y:S04]  /*3a280*/  STL [R1+0xc44], R172 ;  /* 0x000c44ac01007387 */ /* 0x0009e80000100800 */
[----:B-1----:R-:W3:Y:S01]  /*3a290*/  LDL.LU R176, [R1+0x654] ;  /* 0x0006540001b07983 */ /* 0x002ee20000300800 */
[----:B--2---:R-:W-:-:S03]  /*3a2a0*/  IMAD.MOV.U32 R5, RZ, RZ, R172 ;  /* 0x000000ffff057224 */ /* 0x004fc600078e00ac */
[----:B----4-:R-:W2:Y:S01]  /*3a2b0*/  LDL.LU R172, [R1+0x658] ;  /* 0x0006580001ac7983 */ /* 0x010ea20000300800 */
[----:B------:R-:W-:Y:S01]  /*3a2c0*/  UISETP.GT.AND UP1, UPT, UR16, 0x14, UPT ;  /* 0x000000141000788c */ /* 0x000fe2000bf24270 */
[----:B------:R-:W-:Y:S02]  /*3a2d0*/  IMAD.MOV.U32 R4, RZ, RZ, R6 ;  /* 0x000000ffff047224 */ /* 0x000fe400078e0006 */
        /* <DEDUP_REMOVED lines=13> */
[----:B------:R-:W-:-:S02]  /*3a3b0*/  IMAD.MOV.U32 R5, RZ, RZ, R7 ;  /* 0x000000ffff057224 */ /* 0x000fc400078e0007 */
        /* <DEDUP_REMOVED lines=17> */
[----:B------:R-:W-:Y:S02]  /*3a4d0*/  ISETP.NE.U32.AND P0, PT, RZ, UR12, PT ;  /* 0x0000000cff007c0c */ /* 0x000fe4000bf05070 */
[----:B-1----:R-:W-:-:S02]  /*3a4e0*/  MOV R4, R6 ;  /* 0x0000000600047202 */ /* 0x002fc40000000f00 */
[----:B---3--:R-:W-:-:S05]  /*3a4f0*/  IADD3.X R173, R173, UR6, RZ, P1, !PT ;  /* 0x00000006adad7c10 */ /* 0x008fca0008ffe4ff */
[----:B------:R1:W-:Y:S01]  /*3a500*/  STL [R1+0x65c], R173 ;  /* 0x00065cad01007387 */ /* 0x0003e20000100800 */
[----:B------:R-:W-:Y:S01]  /*3a510*/  IMAD.MOV.U32 R5, RZ, RZ, R173 ;  /* 0x000000ffff057224 */ /* 0x000fe200078e00ad */
[----:B------:R-:W-:Y:S02]  /*3a520*/  IADD3 R7, P2, R7, UR4, RZ ;  /* 0x0000000407077c10 */ /* 0x000fe4000ff5e0ff */
[----:B------:R-:W-:Y:S02]  /*3a530*/  IADD3 R0, P3, R0, UR4, RZ ;  /* 0x0000000400007c10 */ /* 0x000fe4000ff7e0ff */
[----:B------:R3:W-:Y:S04]  /*3a540*/  LDGSTS.E [R2+0x4], desc[UR8][R4.64], P0 ;  /* 0x0000400004027fae */ /* 0x0007e80008121848 */
[----:B-1----:R-:W4:Y:S04]  /*3a550*/  LDL.LU R173, [R1+0x674] ;  /* 0x0006740001ad7983 */ /* 0x002f280000300800 */
[----:B------:R-:W4:Y:S04]  /*3a560*/  LDL.LU R6, [R1+0x678] ;  /* 0x0006780001067983 */ /* 0x000f280000300800 */
[----:B------:R1:W-:Y:S01]  /*3a570*/  STL [R1+0x668], R7 ;  /* 0x0006680701007387 */ /* 0x0003e20000100800 */
[----:B---3--:R-:W-:Y:S01]  /*3a580*/  IMAD.MOV.U32 R4, RZ, RZ, R7 ;  /* 0x000000ffff047224 */ /* 0x008fe200078e0007 */
[----:B--2---:R-:W-:-:S02]  /*3a590*/  IADD3.X R176, R176, UR6, RZ, P2, !PT ;  /* 0x00000006b0b07c10 */ /* 0x004fc400097fe4ff */
        /* <DEDUP_REMOVED lines=13> */
[----:B------:R-:W-:Y:S01]  /*3a670*/  MOV R4, R0 ;  /* 0x0000000000047202 */ /* 0x000fe20000000f00 */
[----:B------:R-:W2:Y:S04]  /*3a680*/  LDL.LU R172, [R1+0x688] ;  /* 0x0006880001ac7983 */ /* 0x000ea80000300800 */
[----:B------:R-:W2:Y:S06]  /*3a690*/  LDL.LU R0, [R1+0x850] ;  /* 0x0008500001007983 */ /* 0x000eac0000300800 */
[----:B------:R1:W-:Y:S01]  /*3a6a0*/  LDGSTS.E [R2+0x8], desc[UR8][R4.64], P1 ;  /* 0x0000800004027fae */ /* 0x0003e20008921848 */
[----:B----4-:R-:W-:-:S04]  /*3a6b0*/  IADD3 R6, P0, R6, UR4, RZ ;  /* 0x0000000406067c10 */ /* 0x010fc8000ff1e0ff */
[----:B------:R-:W-:Y:S01]  /*3a6c0*/  IADD3.X R173, R173, UR6, RZ, P0, !PT ;  /* 0x00000006adad7c10 */ /* 0x000fe200087fe4ff */
[----:B------:R-:W-:Y:S04]  /*3a6d0*/  STL [R1+0x678], R6 ;  /* 0x0006780601007387 */ /* 0x000fe80000100800 */
[----:B------:R4:W-:Y:S01]  /*3a6e0*/  STL [R1+0x674], R173 ;  /* 0x000674ad01007387 */ /* 0x0009e20000100800 */
[----:B-1----:R-:W-:Y:S02]  /*3a6f0*/  IMAD.MOV.U32 R5, RZ, RZ, R173 ;  /* 0x000000ffff057224 */ /* 0x002fe400078e00ad */
[----:B------:R-:W-:-:S05]  /*3a700*/  IMAD.MOV.U32 R4, RZ, RZ, R6 ;  /* 0x000000ffff047224 */ /* 0x000fca00078e0006 */
[----:B------:R1:W-:Y:S04]  /*3a710*/  LDGSTS.E [R2+0x4008], desc[UR8][R4.64], P1 ;  /* 0x0400800004027fae */ /* 0x0003e80008921848 */
[----:B----4-:R-:W4:Y:S04]  /*3a720*/  LDL.LU R173, [R1+0x684] ;  /* 0x0006840001ad7983 */ /* 0x010f280000300800 */
[----:B------:R-:W4:Y:S01]  /*3a730*/  LDL.LU R6, [R1+0x84c] ;  /* 0x00084c0001067983 */ /* 0x000f220000300800 */
[----:B---3--:R-:W-:-:S04]  /*3a740*/  IADD3 R7, P1, R7, UR4, RZ ;  /* 0x0000000407077c10 */ /* 0x008fc8000ff3e0ff */
[----:B--2---:R-:W-:Y:S01]  /*3a750*/  IADD3.X R176, R176, UR6, RZ, P1, !PT ;  /* 0x00000006b0b07c10 */ /* 0x004fe20008ffe4ff */
[----:B------:R-:W-:Y:S01]  /*3a760*/  STL [R1+0x680], R7 ;  /* 0x0006800701007387 */ /* 0x000fe20000100800 */
[----:B-1----:R-:W-:-:S03]  /*3a770*/  MOV R4, R7 ;  /* 0x0000000700047202 */ /* 0x002fc60000000f00 */
        /* <DEDUP_REMOVED lines=18> */
[----:B-1----:R-:W-:-:S03]  /*3a8a0*/  IMAD.MOV.U32 R4, RZ, RZ, R172 ;  /* 0x000000ffff047224 */ /* 0x002fc600078e00ac */
[----:B------:R-:W-:Y:S01]  /*3a8b0*/  STL [R1+0x850], R0 ;  /* 0x0008500001007387 */ /* 0x000fe20000100800 */
[----:B------:R-:W-:-:S03]  /*3a8c0*/  IMAD.MOV.U32 R5, RZ, RZ, R173 ;  /* 0x000000ffff057224 */ /* 0x000fc600078e00ad */
[----:B------:R-:W2:Y:S04]  /*3a8d0*/  LDL.LU R172, [R1+0x860] ;  /* 0x0008600001ac7983 */ /* 0x000ea80000300800 */
[----:B------:R1:W-:Y:S01]  /*3a8e0*/  STL [R1+0x84c], R6 ;  /* 0x00084c0601007387 */ /* 0x0003e20000100800 */
[----:B------:R-:W-:-:S03]  /*3a8f0*/  ISETP.NE.U32.AND P1, PT, RZ, UR12, PT ;  /* 0x0000000cff007c0c */ /* 0x000fc6000bf25070 */
[----:B----4-:R-:W4:Y:S04]  /*3a900*/  LDL.LU R173, [R1+0x85c] ;  /* 0x00085c0001ad7983 */ /* 0x010f280000300800 */
[----:B------:R1:W-:Y:S02]  /*3a910*/  LDGSTS.E [R2+0x400c], desc[UR8][R4.64], P0 ;  /* 0x0400c00004027fae */ /* 0x0003e40008121848 */
[----:B-1----:R-:W-:Y:S01]  /*3a920*/  MOV R4, R0 ;  /* 0x0000000000047202 */ /* 0x002fe20000000f00 */
[----:B------:R-:W-:Y:S02]  /*3a930*/  IMAD.MOV.U32 R5, RZ, RZ, R6 ;  /* 0x000000ffff057224 */ /* 0x000fe400078e0006 */
        /* <DEDUP_REMOVED lines=15> */
[----:B------:R-:W-:-:S04]  /*3aa30*/  IADD3 R172, P1, R172, UR4, RZ ;  /* 0x00000004acac7c10 */ /* 0x000fc8000ff3e0ff */
[----:B----4-:R-:W-:Y:S01]  /*3aa40*/  IADD3.X R173, R173, UR6, RZ, P1, !PT ;  /* 0x00000006adad7c10 */ /* 0x010fe20008ffe4ff */
[----:B------:R-:W-:Y:S01]  /*3aa50*/  STL [R1+0x860], R172 ;  /* 0x000860ac01007387 */ /* 0x000fe20000100800 */
[----:B-1----:R-:W-:-:S03]  /*3aa60*/  MOV R4, R172 ;  /* 0x000000ac00047202 */ /* 0x002fc60000000f00 */
[----:B------:R1:W-:Y:S01]  /*3aa70*/  STL [R1+0x85c], R173 ;  /* 0x00085cad01007387 */ /* 0x0003e20000100800 */
[----:B------:R-:W-:Y:S01]  /*3aa80*/  IMAD.MOV.U32 R5, RZ, RZ, R173 ;  /* 0x000000ffff057224 */ /* 0x000fe200078e00ad */
[----:B------:R-:W-:Y:S02]  /*3aa90*/  ISETP.NE.U32.AND P0, PT, RZ, UR12, PT ;  /* 0x0000000cff007c0c */ /* 0x000fe4000bf05070 */
[----:B-1----:R-:W4:Y:S04]  /*3aaa0*/  LDL.LU R173, [R1+0x874] ;  /* 0x0008740001ad7983 */ /* 0x002f280000300800 */
[----:B------:R-:W4:Y:S01]  /*3aab0*/  LDL.LU R172, [R1+0x878] ;  /* 0x0008780001ac7983 */ /* 0x000f220000300800 */
[----:B------:R-:W-:Y:S02]  /*3aac0*/  IADD3 R6, P2, R6, UR4, RZ ;  /* 0x0000000406067c10 */ /* 0x000fe4000ff5e0ff */
[----:B------:R-:W-:-:S04]  /*3aad0*/  IADD3 R0, P3, R0, UR4, RZ ;  /* 0x0000000400007c10 */ /* 0x000fc8000ff7e0ff */
        /* <DEDUP_REMOVED lines=17> */
[----:B------:R-:W-:Y:S01]  /*3abf0*/  MOV R4, R0 ;  /* 0x0000000000047202 */ /* 0x000fe20000000f00 */
[----:B---3--:R-:W3:Y:S04]  /*3ac00*/  LDL.LU R7, [R1+0x888] ;  /* 0x0008880001077983 */ /* 0x008ee80000300800 */
[----:B------:R-:W3:Y:S06]  /*3ac10*/  LDL.LU R0, [R1+0xa50] ;  /* 0x000a500001007983 */ /* 0x000eec0000300800 */
        /* <DEDUP_REMOVED lines=10> */
[----:B--2---:R-:W-:-:S04]  /*3acc0*/  IADD3 R6, P1, R6, UR4, RZ ;  /* 0x0000000406067c10 */ /* 0x004fc8000ff3e0ff */
[----:B------:R-:W-:Y:S01]  /*3acd0*/  IADD3.X R176, R176, UR6, RZ, P1, !PT ;  /* 0x00000006b0b07c10 */ /* 0x000fe20008ffe4ff */
[----:B------:R-:W-:Y:S01]  /*3ace0*/  STL [R1+0x880], R6 ;  /* 0x0008800601007387 */ /* 0x000fe20000100800 */
[----:B-1----:R-:W-:-:S03]  /*3acf0*/  MOV R4, R6 ;  /* 0x0000000600047202 */ /* 0x002fc60000000f00 */
        /* <DEDUP_REMOVED lines=18> */
[----:B---3--:R-:W-:-:S03]  /*3ae20*/  IMAD.MOV.U32 R4, RZ, RZ, R7 ;  /* 0x000000ffff047224 */ /* 0x008fc600078e0007 */
[----:B------:R-:W-:Y:S01]  /*3ae30*/  STL [R1+0xa50], R0 ;  /* 0x000a500001007387 */ /* 0x000fe20000100800 */
[----:B------:R-:W-:-:S03]  /*3ae40*/  IMAD.MOV.U32 R5, RZ, RZ, R173 ;  /* 0x000000ffff057224 */ /* 0x000fc600078e00ad */
[----:B-1----:R-:W3:Y:S04]  /*3ae50*/  LDL.LU R7, [R1+0xa60] ;  /* 0x000a600001077983 */ /* 0x002ee80000300800 */
        /* <DEDUP_REMOVED lines=24> */
[----:B--2---:R-:W-:-:S03]  /*3afe0*/  MOV R4, R7 ;  /* 0x0000000700047202 */ /* 0x004fc60000000f00 */
[----:B------:R1:W-:Y:S01]  /*3aff0*/  STL [R1+0xa5c], R173 ;  /* 0x000a5cad01007387 */ /* 0x0003e20000100800 */
[----:B------:R-:W-:Y:S01]  /*3b000*/  IMAD.MOV.U32 R5, RZ, RZ, R173 ;  /* 0x000000ffff057224 */ /* 0x000fe200078e00ad */
[----:B------:R-:W-:Y:S02]  /*3b010*/  ISETP.NE.U32.AND P0, PT, RZ, UR12, PT ;  /* 0x0000000cff007c0c */ /* 0x000fe4000bf05070 */
[----:B-1----:R-:W2:Y:S04]  /*3b020*/  LDL.LU R173, [R1+0xa74] ;  /* 0x000a740001ad7983 */ /* 0x002ea80000300800 */
[----:B------:R-:W3:Y:S01]  /*3b030*/  LDL.LU R7, [R1+0xa78] ;  /* 0x000a780001077983 */ /* 0x000ee20000300800 */
[----:B------:R-:W-:Y:S02]  /*3b040*/  IADD3 R172, P2, R172, UR4, RZ ;  /* 0x00000004acac7c10 */ /* 0x000fe4000ff5e0ff */
[----:B------:R-:W-:-:S04]  /*3b050*/  IADD3 R0, P3, R0, UR4, RZ ;  /* 0x0000000400007c10 */ /* 0x000fc8000ff7e0ff */
        /* <DEDUP_REMOVED lines=15> */
[----:B------:R-:W-:Y:S02]  /*3b150*/  ISETP.NE.U32.AND P1, PT, RZ, UR12, PT ;  /* 0x0000000cff007c0c */ /* 0x000fe4000bf25070 */
[----:B-1----:R-:W-:Y:S01]  /*3b160*/  MOV R4, R0 ;  /* 0x0000000000047202 */ /* 0x002fe20000000f00 */
[----:B------:R-:W-:Y:S01]  /*3b170*/  IMAD.MOV.U32 R5, RZ, RZ, R6 ;  /* 0x000000ffff057224 */ /* 0x000fe200078e0006 */
[----:B------:R-:W4:Y:S04]  /*3b180*/  LDL.LU R0, [R1+0xa88] ;  /* 0x000a880001007983 */ /* 0x000f280000300800 */
[----:B------:R-:W4:Y:S05]  /*3b190*/  LDL.LU R6, [R1+0xc50] ;  /* 0x000c500001067983 */ /* 0x000f2a0000300800 */
[----:B------:R1:W-:Y:S01]  /*3b1a0*/  LDGSTS.E [R2+0x10008], desc[UR8][R4.64], P1 ;  /* 0x1000800004027fae */ /* 0x0003e20008921848 */
[----:B---3--:R-:W-:-:S04]  /*3b1b0*/  IADD3 R7, P0, R7, UR4, RZ ;  /* 0x0000000407077c10 */ /* 0x008fc8000ff1e0ff */
[----:B--2---:R-:W-:Y:S01]  /*3b1c0*/  IADD3.X R173, R173, UR6, RZ, P0, !PT ;  /* 0x00000006adad7c10 */ /* 0x004fe200087fe4ff */
[----:B------:R-:W-:Y:S04]  /*3b1d0*/  STL [R1+0xa78], R7 ;  /* 0x000a780701007387 */ /* 0x000fe80000100800 */
[----:B------:R2:W-:Y:S04]  /*3b1e0*/  STL [R1+0xa74], R173 ;  /* 0x000a74ad01007387 */ /* 0x0005e80000100800 */
[----:B------:R-:W3:Y:S01]  /*3b1f0*/  LDL.LU R176, [R1+0xa84] ;  /* 0x000a840001b07983 */ /* 0x000ee20000300800 */
[----:B-1----:R-:W-:-:S02]  /*3b200*/  IMAD.MOV.U32 R4, RZ, RZ, R7 ;  /* 0x000000ffff047224 */ /* 0x002fc400078e0007 */
[----:B------:R-:W-:Y:S02]  /*3b210*/  IMAD.MOV.U32 R5, RZ, RZ, R173 ;  /* 0x000000ffff057224 */ /* 0x000fe400078e00ad */
[----:B--2---:R-:W2:Y:S04]  /*3b220*/  LDL.LU R173, [R1+0xc4c] ;  /* 0x000c4c0001ad7983 */ /* 0x004ea80000300800 */
[----:B------:R1:W-:Y:S04]  /*3b230*/  LDGSTS.E [R2+0x14008], desc[UR8][R4.64], P1 ;  /* 0x1400800004027fae */ /* 0x0003e80008921848 */
[----:B------:R-:W2:Y:S01]  /*3b240*/  LDL.LU R7, [R1+0xc58] ;  /* 0x000c580001077983 */ /* 0x000ea20000300800 */
[----:B----4-:R-:W-:-:S04]  /*3b250*/  IADD3 R172, P1, R172, UR4, RZ ;  /* 0x00000004acac7c10 */ /* 0x010fc8000ff3e0ff */
[----:B------:R-:W-:Y:S01]  /*3b260*/  IADD3.X R177, R177, UR6, RZ, P1, !PT ;  /* 0x00000006b1b17c10 */ /* 0x000fe20008ffe4ff */
[----:B------:R4:W-:Y:S01]  /*3b270*/  STL [R1+0xa80], R172 ;  /* 0x000a80ac01007387 */ /* 0x0009e20000100800 */
[----:B-1----:R-:W-:-:S03]  /*3b280*/  MOV R4, R172 ;  /* 0x000000ac00047202 */ /* 0x002fc60000000f00 */
        /* <DEDUP_REMOVED lines=8> */
[----:B------:R-:W-:Y:S01]  /*3b310*/  IMAD.MOV.U32 R5, RZ, RZ, R177 ;  /* 0x000000ffff057224 */ /* 0x000fe200078e00b1 */
[----:B------:R-:W-:Y:S02]  /*3b320*/  IADD3 R6, P3, R6, UR4, RZ ;  /* 0x0000000406067c10 */ /* 0x000fe4000ff7e0ff */
        /* <DEDUP_REMOVED lines=14> */
[----:B------:R-:W-:Y:S02]  /*3b410*/  IADD3 R7, P0, R7, UR4, RZ ;  /* 0x0000000407077c10 */ /* 0x000fe4000ff1e0ff */
[----:B---3--:R-:W-:Y:S02]  /*3b420*/  MOV R4, R6 ;  /* 0x0000000600047202 */ /* 0x008fe40000000f00 */
[----:B-1----:R-:W3:Y:S01]  /*3b430*/  LDL.LU R6, [R1+0xc5c] ;  /* 0x000c5c0001067983 */ /* 0x002ee20000300800 */
[----:B------:R-:W-:-:S03]  /*3b440*/  IMAD.MOV.U32 R5, RZ, RZ, R173 ;  /* 0x000000ffff057224 */ /* 0x000fc600078e00ad */
        /* <DEDUP_REMOVED lines=16> */
[----:B-1----:R-:W-:Y:S02]  /*3b550*/  MOV R4, R0 ;  /* 0x0000000000047202 */ /* 0x002fe40000000f00 */
[----:B---3--:R-:W-:-:S05]  /*3b560*/  IADD3.X R6, R6, UR6, RZ, P1, !PT ;  /* 0x0000000606067c10 */ /* 0x008fca0008ffe4ff */
[----:B------:R1:W-:Y:S04]  /*3b570*/  STL [R1+0xc5c], R6 ;  /* 0x000c5c0601007387 */ /* 0x0003e80000100800 */
[----:B------:R-:W3:Y:S04]  /*3b580*/  LDL.LU R7, [R1+0xc74] ;  /* 0x000c740001077983 */ /* 0x000ee80000300800 */
[----:B--2---:R-:W2:Y:S01]  /*3b590*/  LDL.LU R0, [R1+0xc78] ;  /* 0x000c780001007983 */ /* 0x004ea20000300800 */
[----:B------:R-:W-:Y:S01]  /*3b5a0*/  ISETP.NE.U32.AND P0, PT, RZ, UR12, PT ;  /* 0x0000000cff007c0c */ /* 0x000fe2000bf05070 */
[----:B------:R-:W-:-:S02]  /*3b5b0*/  IMAD.MOV.U32 R5, RZ, RZ, R6 ;  /* 0x000000ffff057224 */ /* 0x000fc400078e0006 */
[----:B------:R-:W3:Y:S04]  /*3b5c0*/  LDL.LU R173, [R1+0xc80] ;  /* 0x000c800001ad7983 */ /* 0x000ee80000300800 */
[----:B-1----:R-:W3:Y:S06]  /*3b5d0*/  LDL.LU R6, [R1+0xc88] ;  /* 0x000c880001067983 */ /* 0x002eec0000300800 */
        /* <DEDUP_REMOVED lines=19> */
[----:B-1----:R-:W-:Y:S01]  /*3b710*/  MOV R4, R177 ;  /* 0x000000b100047202 */ /* 0x002fe20000000f00 */
[----:B------:R-:W-:Y:S02]  /*3b720*/  IMAD.MOV.U32 R5, RZ, RZ, R189 ;  /* 0x000000ffff057224 */ /* 0x000fe400078e00bd */
[----:B------:R-:W-:-:S04]  /*3b730*/  USEL UR12, URZ, 0x4, !UP1 ;  /* 0x000000043f0c7887 */ /* 0x000fc8000c800000 */
[----:B------:R-:W-:-:S04]  /*3b740*/  USEL UR12, UR12, URZ, !UP0 ;  /* 0x0000003f0c0c7287 */ /* 0x000fc8000c000000 */
[----:B------:R1:W-:Y:S01]  /*3b750*/  LDGSTS.E [R2+0x18008], desc[UR8][R4.64], P1 ;  /* 0x1800800004027fae */ /* 0x0003e20008921848 */
[----:B--2---:R-:W-:-:S04]  /*3b760*/  IADD3 R0, P0, R0, UR4, RZ ;  /* 0x0000000400007c10 */ /* 0x004fc8000ff1e0ff */
[----:B---3--:R-:W-:Y:S01]  /*3b770*/  IADD3.X R7, R7, UR6, RZ, P0, !PT ;  /* 0x0000000607077c10 */ /* 0x008fe200087fe4ff */
[----:B-1----:R-:W-:Y:S01]  /*3b780*/  IMAD.MOV.U32 R4, RZ, RZ, R0 ;  /* 0x000000ffff047224 */ /* 0x002fe200078e0000 */
[----:B------:R-:W-:Y:S03]  /*3b790*/  STL [R1+0xc78], R0 ;  /* 0x000c780001007387 */ /* 0x000fe60000100800 */
[----:B------:R-:W-:Y:S01]  /*3b7a0*/  IMAD.MOV.U32 R5, RZ, RZ, R7 ;  /* 0x000000ffff057224 */ /* 0x000fe200078e0007 */
[----:B------:R1:W-:Y:S01]  /*3b7b0*/  STL [R1+0xc74], R7 ;  /* 0x000c740701007387 */ /* 0x0003e20000100800 */
[----:B------:R-:W-:-:S03]  /*3b7c0*/  ISETP.NE.U32.AND P0, PT, RZ, UR12, PT ;  /* 0x0000000cff007c0c */ /* 0x000fc6000bf05070 */
[----:B------:R2:W-:Y:S01]  /*3b7d0*/  LDGSTS.E [R2+0x1c008], desc[UR8][R4.64], P1 ;  /* 0x1c00800004027fae */ /* 0x0005e20008921848 */
[----:B------:R-:W-:-:S03]  /*3b7e0*/  IADD3 R173, P1, R173, UR4, RZ ;  /* 0x00000004adad7c10 */ /* 0x000fc6000ff3e0ff */
[----:B-1----:R-:W3:Y:S04]  /*3b7f0*/  LDL.LU R7, [R1+0x68c] ;  /* 0x00068c0001077983 */ /* 0x002ee80000300800 */
[----:B------:R-:W3:Y:S01]  /*3b800*/  LDL.LU R0, [R1+0x690] ;  /* 0x0006900001007983 */ /* 0x000ee20000300800 */
[----:B------:R-:W-:Y:S02]  /*3b810*/  IADD3 R6, P2, R6, UR4, RZ ;  /* 0x0000000406067c10 */ /* 0x000fe4000ff5e0ff */
[----:B--2---:R-:W-:Y:S01]  /*3b820*/  MOV R4, R173 ;  /* 0x000000ad00047202 */ /* 0x004fe20000000f00 */
        /* <DEDUP_REMOVED lines=11> */
[----:B------:R-:W-:-:S04]  /*3b8e0*/  UISETP.GT.AND UP1, UPT, UR16, 0x18, UPT ;  /* 0x000000181000788c */ /* 0x000fc8000bf24270 */
[----:B------:R-:W-:Y:S01]  /*3b8f0*/  USEL UR12, URZ, 0x4, !UP1 ;  /* 0x000000043f0c7887 */ /* 0x000fe2000c800000 */
[----:B------:R-:W-:Y:S02]  /*3b900*/  IMAD.MOV.U32 R4, RZ, RZ, R6 ;  /* 0x000000ffff047224 */ /* 0x000fe400078e0006 */
[----:B------:R-:W4:Y:S01]  /*3b910*/  LDL.LU R6, [R1+0x6a0] ;  /* 0x0006a00001067983 */ /* 0x000f220000300800 */
[----:B------:R-:W-:-:S03]  /*3b920*/  USEL UR12, UR12, URZ, !UP0 ;  /* 0x0000003f0c0c7287 */ /* 0x000fc6000c000000 */
[----:B------:R1:W-:Y:S03]  /*3b930*/  LDGSTS.E [R2+0x1c00c], desc[UR8][R4.64], P0 ;  /* 0x1c00c00004027fae */ /* 0x0003e60008121848 */
[----:B------:R-:W-:Y:S02]  /*3b940*/  ISETP.NE.U32.AND P0, PT, RZ, UR12, PT ;  /* 0x0000000cff007c0c */ /* 0x000fe4000bf05070 */
[----:B---3--:R-:W-:-:S04]  /*3b950*/  IADD3 R0, P1, R0, UR4, RZ ;  /* 0x0000000400007c10 */ /* 0x008fc8000ff3e0ff */
[----:B------:R-:W-:Y:S01]  /*3b960*/  IADD3.X R7, R7, UR6, RZ, P1, !PT ;  /* 0x0000000607077c10 */ /* 0x000fe20008ffe4ff */
[----:B------:R-:W-:Y:S04]  /*3b970*/  STL [R1+0x690], R0 ;  /* 0x0006900001007387 */ /* 0x000fe80000100800 */
[----:B------:R3:W-:Y:S04]  /*3b980*/  STL [R1+0x68c], R7 ;  /* 0x00068c0701007387 */ /* 0x0007e80000100800 */
[----:B------:R-:W4:Y:S01]  /*3b990*/  LDL.LU R173, [R1+0x69c] ;  /* 0x00069c0001ad7983 */ /* 0x000f220000300800 */
[----:B-1----:R-:W-:Y:S01]  /*3b9a0*/  LOP3.LUT R2, R3, 0x60, RZ, 0x3c, !PT ;  /* 0x0000006003027812 */ /* 0x002fe200078e3cff */
[----:B------:R-:W-:-:S02]  /*3b9b0*/  IMAD.MOV.U32 R4, RZ, RZ, R0 ;  /* 0x000000ffff047224 */ /* 0x000fc400078e0000 */
[----:B------:R-:W-:Y:S01]  /*3b9c0*/  IMAD.MOV.U32 R5, RZ, RZ, R7 ;  /* 0x000000ffff057224 */ /* 0x000fe200078e0007 */
[----:B------:R-:W-:Y:S01]  /*3b9d0*/  IADD3 R2, R2, UR17, RZ ;  /* 0x0000001102027c10 */ /* 0x000fe2000fffe0ff */
[----:B---3--:R-:W3:Y:S04]  /*3b9e0*/  LDL.LU R7, [R1+0x6a8] ;  /* 0x0006a80001077983 */ /* 0x008ee80000300800 */
[----:B------:R-:W3:Y:S04]  /*3b9f0*/  LDL.LU R0, [R1+0x6b0] ;  /* 0x0006b00001007983 */ /* 0x000ee80000300800 */
[----:B------:R1:W-:Y:S01]  /*3ba00*/  LDGSTS.E [R2], desc[UR8][R4.64], P0 ;  /* 0x0000000004027fae */ /* 0x0003e20008121848 */
[----:B--2---:R-:W-:-:S04]  /*3ba10*/  IADD3 R172, P1, R172, UR4, RZ ;  /* 0x00000004acac7c10 */ /* 0x004fc8000ff3e0ff */
[----:B------:R-:W-:Y:S01]  /*3ba20*/  IADD3.X R176, R176, UR6, RZ, P1, !PT ;  /* 0x00000006b0b07c10 */ /* 0x000fe20008ffe4ff */
[----:B------:R-:W-:Y:S03]  /*3ba30*/  STL [R1+0x698], R172 ;  /* 0x000698ac01007387 */ /* 0x000fe60000100800 */
[----:B-1----:R-:W-:Y:S01]  /*3ba40*/  MOV R5, R176 ;  /* 0x000000b000057202 */ /* 0x002fe20000000f00 */
[----:B------:R1:W-:Y:S01]  /*3ba50*/  STL [R1+0x694], R176 ;  /* 0x000694b001007387 */ /* 0x0003e20000100800 */
[----:B------:R-:W-:Y:S01]  /*3ba60*/  IMAD.MOV.U32 R4, RZ, RZ, R172 ;  /* 0x000000ffff047224 */ /* 0x000fe200078e00ac */
[----:B------:R-:W-:Y:S02]  /*3ba70*/  UISETP.GT.AND UP1, UPT, UR16, 0x19, UPT ;  /* 0x000000191000788c */ /* 0x000fe4000bf24270 */
[----:B-1----:R-:W2:Y:S04]  /*3ba80*/  LDL.LU R176, [R1+0x6a4] ;  /* 0x0006a40001b07983 */ /* 0x002ea80000300800 */
        /* <DEDUP_REMOVED lines=8> */
[----:B------:R-:W-:-:S05]  /*3bb10*/  IADD3.X R173, R173, UR6, RZ, P1, !PT ;  /* 0x00000006adad7c10 */ /* 0x000fca0008ffe4ff */
[----:B------:R1:W-:Y:S01]  /*3bb20*/  STL [R1+0x69c], R173 ;  /* 0x00069cad01007387 */ /* 0x0003e20000100800 */
[----:B------:R-:W-:Y:S01]  /*3bb30*/  IMAD.MOV.U32 R5, RZ, RZ, R173 ;  /* 0x000000ffff057224 */ /* 0x000fe200078e00ad */
[----:B---3--:R-:W-:Y:S02]  /*3bb40*/  IADD3 R7, P2, R7, UR4, RZ ;  /* 0x0000000407077c10 */ /* 0x008fe4000ff5e0ff */
        /* <DEDUP_REMOVED lines=10> */
[----:B------:R-:W-:-:S03]  /*3bbf0*/  MOV R5, R176 ;  /* 0x000000b000057202 */ /* 0x000fc60000000f00 */
        /* <DEDUP_REMOVED lines=13> */
[----:B----4-:R-:W-:-:S04]  /*3bcd0*/  IADD3 R6, P0, R6, UR4, RZ ;  /* 0x0000000406067c10 */ /* 0x010fc8000ff1e0ff */
[----:B------:R-:W-:Y:S01]  /*3bce0*/  IADD3.X R173, R173, UR6, RZ, P0, !PT ;  /* 0x00000006adad7c10 */ /* 0x000fe200087fe4ff */
[----:B------:R-:W-:Y:S04]  /*3bcf0*/  STL [R1+0x6b8], R6 ;  /* 0x0006b80601007387 */ /* 0x000fe80000100800 */
[----:B------:R4:W-:Y:S01]  /*3bd00*/  STL [R1+0x6b4], R173 ;  /* 0x0006b4ad01007387 */ /* 0x0009e20000100800 */
[----:B-1----:R-:W-:Y:S01]  /*3bd10*/  MOV R5, R173 ;  /* 0x000000ad00057202 */ /* 0x002fe20000000f00 */
[----:B------:R-:W-:-:S05]  /*3bd20*/  IMAD.MOV.U32 R4, RZ, RZ, R6 ;  /* 0x000000ffff047224 */ /* 0x000fca00078e0006 */
[----:B------:R1:W-:Y:S04]  /*3bd30*/  LDGSTS.E [R2+0x4008], desc[UR8][R4.64], P1 ;  /* 0x0400800004027fae */ /* 0x0003e80008921848 */
[----:B----4-:R-:W4:Y:S04]  /*3bd40*/  LDL.LU R173, [R1+0x6c4] ;  /* 0x0006c40001ad7983 */ /* 0x010f280000300800 */
[----:B------:R-:W4:Y:S01]  /*3bd50*/  LDL.LU R6, [R1+0x88c] ;  /* 0x00088c0001067983 */ /* 0x000f220000300800 */
[----:B---3--:R-:W-:-:S04]  /*3bd60*/  IADD3 R7, P1, R7, UR4, RZ ;  /* 0x0000000407077c10 */ /* 0x008fc8000ff3e0ff */
[----:B--2---:R-:W-:Y:S01]  /*3bd70*/  IADD3.X R176, R176, UR6, RZ, P1, !PT ;  /* 0x00000006b0b07c10 */ /* 0x004fe20008ffe4ff */
[----:B------:R-:W-:Y:S01]  /*3bd80*/  STL [R1+0x6c0], R7 ;  /* 0x0006c00701007387 */ /* 0x000fe20000100800 */
[----:B-1----:R-:W-:-:S03]  /*3bd90*/  IMAD.MOV.U32 R4, RZ, RZ, R7 ;  /* 0x000000ffff047224 */ /* 0x002fc600078e0007 */
        /* <DEDUP_REMOVED lines=20> */
[----:B------:R-:W-:-:S03]  /*3bee0*/  MOV R5, R173 ;  /* 0x000000ad00057202 */ /* 0x000fc60000000f00 */
[----:B------:R-:W2:Y:S01]  /*3bef0*/  LDL.LU R172, [R1+0x8a0] ;  /* 0x0008a00001ac7983 */ /* 0x000ea20000300800 */
[----:B------:R-:W-:-:S03]  /*3bf00*/  ISETP.NE.U32.AND P1, PT, RZ, UR12, PT ;  /* 0x0000000cff007c0c */ /* 0x000fc6000bf25070 */
[----:B------:R1:W-:Y:S04]  /*3bf10*/  STL [R1+0x88c], R6 ;  /* 0x00088c0601007387 */ /* 0x0003e80000100800 */
[----:B----4-:R-:W4:Y:S04]  /*3bf20*/  LDL.LU R173, [R1+0x89c] ;  /* 0x00089c0001ad7983 */ /* 0x010f280000300800 */
[----:B------:R1:W-:Y:S02]  /*3bf30*/  LDGSTS.E [R2+0x400c], desc[UR8][R4.64], P0 ;  /* 0x0400c00004027fae */ /* 0x0003e40008121848 */
[----:B-1----:R-:W-:-:S02]  /*3bf40*/  IMAD.MOV.U32 R4, RZ, RZ, R0 ;  /* 0x000000ffff047224 */ /* 0x002fc400078e0000 */
[----:B------:R-:W-:Y:S02]  /*3bf50*/  IMAD.MOV.U32 R5, RZ, RZ, R6 ;  /* 0x000000ffff057224 */ /* 0x000fe400078e0006 */
[----:B------:R-:W4:Y:S04]  /*3bf60*/  LDL.LU R6, [R1+0x8a8] ;  /* 0x0008a80001067983 */ /* 0x000f280000300800 */
[----:B------:R-:W4:Y:S04]  /*3bf70*/  LDL.LU R0, [R1+0x8b0] ;  /* 0x0008b00001007983 */ /* 0x000f280000300800 */
[----:B------:R1:W-:Y:S01]  /*3bf80*/  LDGSTS.E [R2+0x8000], desc[UR8][R4.64], P1 ;  /* 0x0800000004027fae */ /* 0x0003e20008921848 */
[----:B---3--:R-:W-:-:S04]  /*3bf90*/  IADD3 R7, P0, R7, UR4, RZ ;  /* 0x0000000407077c10 */ /* 0x008fc8000ff1e0ff */
[----:B--2---:R-:W-:Y:S01]  /*3bfa0*/  IADD3.X R176, R176, UR6, RZ, P0, !PT ;  /* 0x00000006b0b07c10 */ /* 0x004fe200087fe4ff */
[----:B------:R-:W-:Y:S03]  /*3bfb0*/  STL [R1+0x898], R7 ;  /* 0x0008980701007387 */ /* 0x000fe60000100800 */
[----:B-1----:R-:W-:Y:S01]  /*3bfc0*/  MOV R5, R176 ;  /* 0x000000b000057202 */ /* 0x002fe20000000f00 */
[----:B------:R1:W-:Y:S01]  /*3bfd0*/  STL [R1+0x894], R176 ;  /* 0x000894b001007387 */ /* 0x0003e20000100800 */
[----:B------:R-:W-:Y:S01]  /*3bfe0*/  IMAD.MOV.U32 R4, RZ, RZ, R7 ;  /* 0x000000ffff047224 */ /* 0x000fe200078e0007 */
[----:B------:R-:W-:-:S04]  /*3bff0*/  UISETP.GT.AND UP1, UPT, UR16, 0x39, UPT ;  /* 0x000000391000788c */ /* 0x000fc8000bf24270 */
[----:B------:R2:W-:Y:S04]  /*3c000*/  LDGSTS.E [R2+0xc000], desc[UR8][R4.64], P1 ;  /* 0x0c00000004027fae */ /* 0x0005e80008921848 */
[----:B-1----:R-:W3:Y:S04]  /*3c010*/  LDL.LU R176, [R1+0x8a4] ;  /* 0x0008a40001b07983 */ /* 0x002ee80000300800 */
[----:B------:R-:W3:Y:S01]  /*3c020*/  LDL.LU R7, [R1+0x8ac] ;  /* 0x0008ac0001077983 */ /* 0x000ee20000300800 */
[----:B------:R-:W-:-:S04]  /*3c030*/  USEL UR12, URZ, 0x4, !UP1 ;  /* 0x000000043f0c7887 */ /* 0x000fc8000c800000 */
[----:B------:R-:W-:Y:S01]  /*3c040*/  USEL UR12, UR12, URZ, !UP0 ;  /* 0x0000003f0c0c7287 */ /* 0x000fe2000c000000 */
[----:B------:R-:W-:-:S04]  /*3c050*/  IADD3 R172, P1, R172, UR4, RZ ;  /* 0x00000004acac7c10 */ /* 0x000fc8000ff3e0ff */
[----:B----4-:R-:W-:Y:S01]  /*3c060*/  IADD3.X R173, R173, UR6, RZ, P1, !PT ;  /* 0x00000006adad7c10 */ /* 0x010fe20008ffe4ff */
[----:B------:R-:W-:Y:S01]  /*3c070*/  STL [R1+0x8a0], R172 ;  /* 0x0008a0ac01007387 */ /* 0x000fe20000100800 */
[----:B--2---:R-:W-:-:S03]  /*3c080*/  IMAD.MOV.U32 R4, RZ, RZ, R172 ;  /* 0x000000ffff047224 */ /* 0x004fc600078e00ac */
[----:B------:R1:W-:Y:S01]  /*3c090*/  STL [R1+0x89c], R173 ;  /* 0x00089cad01007387 */ /* 0x0003e20000100800 */
[----:B------:R-:W-:Y:S01]  /*3c0a0*/  IMAD.MOV.U32 R5, RZ, RZ, R173 ;  /* 0x000000ffff057224 */ /* 0x000fe200078e00ad */
[----:B------:R-:W-:Y:S02]  /*3c0b0*/  ISETP.NE.U32.AND P0, PT, RZ, UR12, PT ;  /* 0x0000000cff007c0c */ /* 0x000fe4000bf05070 */
[----:B-1----:R-:W2:Y:S04]  /*3c0c0*/  LDL.LU R173, [R1+0x8b4] ;  /* 0x0008b40001ad7983 */ /* 0x002ea80000300800 */
[----:B------:R-:W4:Y:S01]  /*3c0d0*/  LDL.LU R172, [R1+0x8b8] ;  /* 0x0008b80001ac7983 */ /* 0x000f220000300800 */
[----:B------:R-:W-:-:S06]  /*3c0e0*/  IADD3 R6, P2, R6, UR4, RZ ;  /* 0x0000000406067c10 */ /* 0x000fcc000ff5e0ff */
[----:B------:R1:W-:Y:S01]  /*3c0f0*/  LDGSTS.E [R2+0x8004], desc[UR8][R4.64], P0 ;  /* 0x0800400004027fae */ /* 0x0003e20008121848 */
[----:B------:R-:W-:-:S03]  /*3c100*/  IADD3 R0, P3, R0, UR4, RZ ;  /* 0x0000000400007c10 */ /* 0x000fc6000ff7e0ff */
[----:B------:R3:W-:Y:S01]  /*3c110*/  STL [R1+0x8a8], R6 ;  /* 0x0008a80601007387 */ /* 0x0007e20000100800 */
[----:B-1----:R-:W-:Y:S01]  /*3c120*/  IMAD.MOV.U32 R4, RZ, RZ, R6 ;  /* 0x000000ffff047224 */ /* 0x002fe200078e0006 */
[----:B---3--:R-:W-:Y:S02]  /*3c130*/  IADD3.X R176, R176, UR6, RZ, P2, !PT ;  /* 0x00000006b0b07c10 */ /* 0x008fe400097fe4ff */
[----:B------:R-:W-:-:S03]  /*3c140*/  IADD3.X R7, R7, UR6, RZ, P3, !PT ;  /* 0x0000000607077c10 */ /* 0x000fc60009ffe4ff */
[----:B------:R1:W-:Y:S04]  /*3c150*/  STL [R1+0x8a4], R176 ;  /* 0x0008a4b001007387 */ /* 0x0003e80000100800 */
[----:B------:R-:W-:Y:S01]  /*3c160*/  STL [R1+0x8b0], R0 ;  /* 0x0008b00001007387 */ /* 0x000fe20000100800 */
[----:B------:R-:W-:-:S03]  /*3c170*/  MOV R5, R176 ;  /* 0x000000b000057202 */ /* 0x000fc60000000f00 */
[----:B------:R-:W3:Y:S04]  /*3c180*/  LDL.LU R6, [R1+0x8c0] ;  /* 0x0008c00001067983 */ /* 0x000ee80000300800 */
[----:B------:R1:W-:Y:S04]  /*3c190*/  STL [R1+0x8ac], R7 ;  /* 0x0008ac0701007387 */ /* 0x0003e80000100800 */
[----:B-1----:R-:W3:Y:S01]  /*3c1a0*/  LDL.LU R176, [R1+0x8bc] ;  /* 0x0008bc0001b07983 */ /* 0x002ee20000300800 */
[----:B------:R-:W-:-:S03]  /*3c1b0*/  UISETP.GT.AND UP1, UPT, UR16, 0x3a, UPT ;  /* 0x0000003a1000788c */ /* 0x000fc6000bf24270 */
[----:B------:R1:W-:Y:S01]  /*3c1c0*/  LDGSTS.E [R2+0xc004], desc[UR8][R4.64], P0 ;  /* 0x0c00400004027fae */ /* 0x0003e20008121848 */
[----:B------:R-:W-:-:S04]  /*3c1d0*/  USEL UR12, URZ, 0x4, !UP1 ;  /* 0x000000043f0c7887 */ /* 0x000fc8000c800000 */
[----:B------:R-:W-:-:S06]  /*3c1e0*/  USEL UR12, UR12, URZ, !UP0 ;  /* 0x0000003f0c0c7287 */ /* 0x000fcc000c000000 */
[----:B------:R-:W-:Y:S01]  /*3c1f0*/  ISETP.NE.U32.AND P1, PT, RZ, UR12, PT ;  /* 0x0000000cff007c0c */ /* 0x000fe2000bf25070 */
[----:B-1----:R-:W-:Y:S02]  /*3c200*/  IMAD.MOV.U32 R4, RZ, RZ, R0 ;  /* 0x000000ffff047224 */ /* 0x002fe400078e0000 */
[----:B------:R-:W-:Y:S02]  /*3c210*/  IMAD.MOV.U32 R5, RZ, RZ, R7 ;  /* 0x000000ffff057224 */ /* 0x000fe400078e0007 */
[----:B------:R-:W3:Y:S04]  /*3c220*/  LDL.LU R7, [R1+0x8c8] ;  /* 0x0008c80001077983 */ /* 0x000ee80000300800 */
[----:B------:R-:W3:Y:S04]  /*3c230*/  LDL.LU R0, [R1+0xa90] ;  /* 0x000a900001007983 */ /* 0x000ee80000300800 */
[----:B------:R1:W-:Y:S01]  /*3c240*/  LDGSTS.E [R2+0x8008], desc[UR8][R4.64], P1 ;  /* 0x0800800004027fae */ /* 0x0003e20008921848 */
[----:B----4-:R-:W-:-:S04]  /*3c250*/  IADD3 R172, P0, R172, UR4, RZ ;  /* 0x00000004acac7c10 */ /* 0x010fc8000ff1e0ff */
[----:B--2---:R-:W-:Y:S01]  /*3c260*/  IADD3.X R173, R173, UR6, RZ, P0, !PT ;  /* 0x00000006adad7c10 */ /* 0x004fe200087fe4ff */
[----:B------:R-:W-:Y:S03]  /*3c270*/  STL [R1+0x8b8], R172 ;  /* 0x0008b8ac01007387 */ /* 0x000fe60000100800 */
[----:B-1----:R-:W-:Y:S01]  /*3c280*/  MOV R5, R173 ;  /* 0x000000ad00057202 */ /* 0x002fe20000000f00 */
[----:B------:R1:W-:Y:S01]  /*3c290*/  STL [R1+0x8b4], R173 ;  /* 0x0008b4ad01007387 */ /* 0x0003e20000100800 */
[----:B------:R-:W-:-:S05]  /*3c2a0*/  IMAD.MOV.U32 R4, RZ, RZ, R172 ;  /* 0x000000ffff047224 */ /* 0x000fca00078e00ac */
[----:B------:R2:W-:Y:S04]  /*3c2b0*/  LDGSTS.E [R2+0xc008], desc[UR8][R4.64], P1 ;  /* 0x0c00800004027fae */ /* 0x0005e80008921848 */
[----:B-1----:R-:W4:Y:S04]  /*3c2c0*/  LDL.LU R173, [R1+0x8c4] ;  /* 0x0008c40001ad7983 */ /* 0x002f280000300800 */
[----:B------:R-:W4:Y:S01]  /*3c2d0*/  LDL.LU R172, [R1+0xa8c] ;  /* 0x000a8c0001ac7983 */ /* 0x000f220000300800 */
[----:B---3--:R-:W-:-:S04]  /*3c2e0*/  IADD3 R6, P1, R6, UR4, RZ ;  /* 0x0000000406067c10 */ /* 0x008fc8000ff3e0ff */
[----:B------:R-:W-:Y:S01]  /*3c2f0*/  IADD3.X R176, R176, UR6, RZ, P1, !PT ;  /* 0x00000006b0b07c10 */ /* 0x000fe20008ffe4ff */
[----:B------:R-:W-:Y:S01]  /*3c300*/  STL [R1+0x8c0], R6 ;  /* 0x0008c00601007387 */ /* 0x000fe20000100800 */
[----:B--2---:R-:W-:-:S03]  /*3c310*/  IMAD.MOV.U32 R4, RZ, RZ, R6 ;  /* 0x000000ffff047224 */ /* 0x004fc600078e0006 */
        /* <DEDUP_REMOVED lines=33> */
[----:B------:R-:W-:Y:S01]  /*3c530*/  STL [R1+0xa98], R6 ;  /* 0x000a980601007387 */ /* 0x000fe20000100800 */
[----:B-1----:R-:W-:Y:S02]  /*3c540*/  IMAD.MOV.U32 R4, RZ, RZ, R6 ;  /* 0x000000ffff047224 */ /* 0x002fe400078e0006 */
[----:B------:R-:W-:Y:S01]  /*3c550*/  MOV R5, R176 ;  /* 0x000000b000057202 */ /* 0x000fe20000000f00 */
[----:B------:R1:W-:Y:S01]  /*3c560*/  STL [R1+0xa94], R176 ;  /* 0x000a94b001007387 */ /* 0x0003e20000100800 */
[----:B------:R-:W-:-:S03]  /*3c570*/  UISETP.GT.AND UP1, UPT, UR16, 0x59, UPT ;  /* 0x000000591000788c */ /* 0x000fc6000bf24270 */
        /* <DEDUP_REMOVED lines=21> */
[----:B------:R-:W-:Y:S04]  /*3c6d0*/  STL [R1+0xaa4], R176 ;  /* 0x000aa4b001007387 */ /* 0x000fe80000100800 */
[----:B------:R1:W-:Y:S04]  /*3c6e0*/  STL [R1+0xab0], R0 ;  /* 0x000ab00001007387 */ /* 0x0003e80000100800 */
[----:B------:R3:W-:Y:S04]  /*3c6f0*/  STL [R1+0xaac], R6 ;  /* 0x000aac0601007387 */ /* 0x0007e80000100800 */
[----:B------:R-:W2:Y:S04]  /*3c700*/  LDL.LU R177, [R1+0xabc] ;  /* 0x000abc0001b17983 */ /* 0x000ea80000300800 */
[----:B------:R-:W2:Y:S01]  /*3c710*/  LDL.LU R172, [R1+0xac0] ;  /* 0x000ac00001ac7983 */ /* 0x000ea20000300800 */
[----:B------:R-:W-:-:S04]  /*3c720*/  UISETP.GT.AND UP1, UPT, UR16, 0x5a, UPT ;  /* 0x0000005a1000788c */ /* 0x000fc8000bf24270 */
[----:B------:R-:W-:Y:S01]  /*3c730*/  USEL UR12, URZ, 0x4, !UP1 ;  /* 0x000000043f0c7887 */ /* 0x000fe2000c800000 */
[----:B------:R-:W-:-:S03]  /*3c740*/  MOV R5, R176 ;  /* 0x000000b000057202 */ /* 0x000fc60000000f00 */
[----:B------:R-:W-:Y:S02]  /*3c750*/  USEL UR12, UR12, URZ, !UP0 ;  /* 0x0000003f0c0c7287 */ /* 0x000fe4000c000000 */
[----:B------:R1:W-:Y:S04]  /*3c760*/  LDGSTS.E [R2+0x14004], desc[UR8][R4.64], P0 ;  /* 0x1400400004027fae */ /* 0x0003e80008121848 */
[----:B------:R-:W-:Y:S01]  /*3c770*/  ISETP.NE.U32.AND P1, PT, RZ, UR12, PT ;  /* 0x0000000cff007c0c */ /* 0x000fe2000bf25070 */
[----:B-1----:R-:W-:Y:S02]  /*3c780*/  IMAD.MOV.U32 R4, RZ, RZ, R0 ;  /* 0x000000ffff047224 */ /* 0x002fe400078e0000 */
[----:B------:R-:W-:Y:S01]  /*3c790*/  IMAD.MOV.U32 R5, RZ, RZ, R6 ;  /* 0x000000ffff057224 */ /* 0x000fe200078e0006 */
[----:B------:R-:W2:Y:S04]  /*3c7a0*/  LDL.LU R0, [R1+0xac8] ;  /* 0x000ac80001007983 */ /* 0x000ea80000300800 */
[----:B---3--:R-:W3:Y:S01]  /*3c7b0*/  LDL.LU R6, [R1+0xc90] ;  /* 0x000c900001067983 */ /* 0x008ee20000300800 */
[----:B----4-:R-:W-:-:S04]  /*3c7c0*/  IADD3 R7, P0, R7, UR4, RZ ;  /* 0x0000000407077c10 */ /* 0x010fc8000ff1e0ff */
[----:B------:R1:W-:Y:S01]  /*3c7d0*/  LDGSTS.E [R2+0x10008], desc[UR8][R4.64], P1 ;  /* 0x1000800004027fae */ /* 0x0003e20008921848 */
[----:B--2---:R-:W-:-:S03]  /*3c7e0*/  IADD3.X R173, R173, UR6, RZ, P0, !PT ;  /* 0x00000006adad7c10 */ /* 0x004fc600087fe4ff */
[----:B------:R-:W-:Y:S04]  /*3c7f0*/  STL [R1+0xab8], R7 ;  /* 0x000ab80701007387 */ /* 0x000fe80000100800 */
[----:B------:R2:W-:Y:S04]  /*3c800*/  STL [R1+0xab4], R173 ;  /* 0x000ab4ad01007387 */ /* 0x0005e80000100800 */
[----:B------:R-:W4:Y:S01]  /*3c810*/  LDL.LU R176, [R1+0xac4] ;  /* 0x000ac40001b07983 */ /* 0x000f220000300800 */
[----:B-1----:R-:W-:Y:S01]  /*3c820*/  IMAD.MOV.U32 R4, RZ, RZ, R7 ;  /* 0x000000ffff047224 */ /* 0x002fe200078e0007 */
[----:B------:R-:W-:-:S02]  /*3c830*/  MOV R5, R173 ;  /* 0x000000ad00057202 */ /* 0x000fc40000000f00 */
[----:B--2---:R-:W2:Y:S04]  /*3c840*/  LDL.LU R173, [R1+0xc8c] ;  /* 0x000c8c0001ad7983 */ /* 0x004ea80000300800 */
[----:B------:R1:W-:Y:S04]  /*3c850*/  LDGSTS.E [R2+0x14008], desc[UR8][R4.64], P1 ;  /* 0x1400800004027fae */ /* 0x0003e80008921848 */
[----:B------:R-:W2:Y:S01]  /*3c860*/  LDL.LU R7, [R1+0xc98] ;  /* 0x000c980001077983 */ /* 0x000ea20000300800 */
[----:B------:R-:W-:-:S04]  /*3c870*/  IADD3 R172, P1, R172, UR4, RZ ;  /* 0x00000004acac7c10 */ /* 0x000fc8000ff3e0ff */
[----:B------:R-:W-:Y:S01]  /*3c880*/  IADD3.X R177, R177, UR6, RZ, P1, !PT ;  /* 0x00000006b1b17c10 */ /* 0x000fe20008ffe4ff */
[----:B------:R1:W-:Y:S02]  /*3c890*/  STL [R1+0xac0], R172 ;  /* 0x000ac0ac01007387 */ /* 0x0003e40000100800 */
[----:B-1----:R-:W-:Y:S02]  /*3c8a0*/  IMAD.MOV.U32 R4, RZ, RZ, R172 ;  /* 0x000000ffff047224 */ /* 0x002fe400078e00ac */
[----:B------:R-:W-:Y:S04]  /*3c8b0*/  STL [R1+0xabc], R177 ;  /* 0x000abcb101007387 */ /* 0x000fe80000100800 */
[----:B------:R-:W2:Y:S01]  /*3c8c0*/  LDL.LU R172, [R1+0xc94] ;  /* 0x000c940001ac7983 */ /* 0x000ea20000300800 */
[----:B------:R-:W-:-:S04]  /*3c8d0*/  UISETP.GT.AND UP1, UPT, UR16, 0x5b, UPT ;  /* 0x0000005b1000788c */ /* 0x000fc8000bf24270 */
[----:B------:R-:W-:-:S04]  /*3c8e0*/  USEL UR12, URZ, 0x4, !UP1 ;  /* 0x000000043f0c7887 */ /* 0x000fc8000c800000 */
[----:B------:R-:W-:-:S06]  /*3c8f0*/  USEL UR12, UR12, URZ, !UP0 ;  /* 0x0000003f0c0c7287 */ /* 0x000fcc000c000000 */
[----:B------:R-:W-:Y:S01]  /*3c900*/  ISETP.NE.U32.AND P0, PT, RZ, UR12, PT ;  /* 0x0000000cff007c0c */ /* 0x000fe2000bf05070 */
[----:B------:R-:W-:Y:S01]  /*3c910*/  UISETP.GT.AND UP1, UPT, UR16, 0x78, UPT ;  /* 0x000000781000788c */ /* 0x000fe2000bf24270 */
[----:B------:R-:W-:Y:S01]  /*3c920*/  IADD3 R0, P2, R0, UR4, RZ ;  /* 0x0000000400007c10 */ /* 0x000fe2000ff5e0ff */
[----:B------:R-:W-:Y:S01]  /*3c930*/  IMAD.MOV.U32 R5, RZ, RZ, R177 ;  /* 0x000000ffff057224 */ /* 0x000fe200078e00b1 */
[----:B---3--:R-:W-:Y:S01]  /*3c940*/  IADD3 R6, P3, R6, UR4, RZ ;  /* 0x0000000406067c10 */ /* 0x008fe2000ff7e0ff */
[----:B------:R-:W-:Y:S02]  /*3c950*/  USEL UR12, URZ, 0x4, !UP1 ;  /* 0x000000043f0c7887 */ /* 0x000fe4000c800000 */
[----:B------:R1:W-:Y:S02]  /*3c960*/  STL [R1+0xac8], R0 ;  /* 0x000ac80001007387 */ /* 0x0003e40000100800 */
[----:B------:R-:W-:-:S04]  /*3c970*/  USEL UR12, UR12, URZ, !UP0 ;  /* 0x0000003f0c0c7287 */ /* 0x000fc8000c000000 */
[----:B------:R3:W-:Y:S01]  /*3c980*/  LDGSTS.E [R2+0x1000c], desc[UR8][R4.64], P0 ;  /* 0x1000c00004027fae */ /* 0x0007e20008121848 */
[----:B----4-:R-:W-:-:S05]  /*3c990*/  IADD3.X R176, R176, UR6, RZ, P2, !PT ;  /* 0x00000006b0b07c10 */ /* 0x010fca00097fe4ff */
[----:B------:R-:W-:Y:S01]  /*3c9a0*/  STL [R1+0xac4], R176 ;  /* 0x000ac4b001007387 */ /* 0x000fe20000100800 */
[----:B--2---:R-:W-:Y:S01]  /*3c9b0*/  IADD3.X R173, R173, UR6, RZ, P3, !PT ;  /* 0x00000006adad7c10 */ /* 0x004fe20009ffe4ff */
[----:B---3--:R-:W-:Y:S01]  /*3c9c0*/  IMAD.MOV.U32 R4, RZ, RZ, R0 ;  /* 0x000000ffff047224 */ /* 0x008fe200078e0000 */
[----:B------:R-:W-:Y:S01]  /*3c9d0*/  MOV R5, R176 ;  /* 0x000000b000057202 */ /* 0x000fe20000000f00 */
[----:B------:R2:W-:Y:S01]  /*3c9e0*/  STL [R1+0xc90], R6 ;  /* 0x000c900601007387 */ /* 0x0005e20000100800 */
[----:B------:R-:W-:-:S03]  /*3c9f0*/  ISETP.NE.U32.AND P1, PT, RZ, UR12, PT ;  /* 0x0000000cff007c0c */ /* 0x000fc6000bf25070 */
[----:B-1----:R-:W3:Y:S04]  /*3ca00*/  LDL.LU R0, [R1+0xca0] ;  /* 0x000ca00001007983 */ /* 0x002ee80000300800 */
[----:B------:R1:W-:Y:S04]  /*3ca10*/  LDGSTS.E [R2+0x1400c], desc[UR8][R4.64], P0 ;  /* 0x1400c00004027fae */ /* 0x0003e80008121848 */
[----:B------:R-:W-:Y:S01]  /*3ca20*/  STL [R1+0xc8c], R173 ;  /* 0x000c8cad01007387 */ /* 0x000fe20000100800 */
[----:B------:R-:W-:Y:S01]  /*3ca30*/  IADD3 R7, P0, R7, UR4, RZ ;  /* 0x0000000407077c10 */ /* 0x000fe2000ff1e0ff */
[----:B-1----:R-:W-:-:S02]  /*3ca40*/  IMAD.MOV.U32 R4, RZ, RZ, R6 ;  /* 0x000000ffff047224 */ /* 0x002fc400078e0006 */
[----:B--2---:R-:W2:Y:S01]  /*3ca50*/  LDL.LU R6, [R1+0xc9c] ;  /* 0x000c9c0001067983 */ /* 0x004ea20000300800 */
[----:B------:R-:W-:-:S03]  /*3ca60*/  IMAD.MOV.U32 R5, RZ, RZ, R173 ;  /* 0x000000ffff057224 */ /* 0x000fc600078e00ad */
[----:B------:R-:W-:Y:S04]  /*3ca70*/  STL [R1+0xc98], R7 ;  /* 0x000c980701007387 */ /* 0x000fe80000100800 */
[----:B------:R1:W-:Y:S01]  /*3ca80*/  LDGSTS.E [R2+0x18000], desc[UR8][R4.64], P1 ;  /* 0x1800000004027fae */ /* 0x0003e20008921848 */
[----:B------:R-:W-:-:S04]  /*3ca90*/  IADD3.X R172, R172, UR6, RZ, P0, !PT ;  /* 0x00000006acac7c10 */ /* 0x000fc800087fe4ff */
[----:B-1----:R-:W-:Y:S01]  /*3caa0*/  MOV R5, R172 ;  /* 0x000000ac00057202 */ /* 0x002fe20000000f00 */
[----:B------:R1:W-:Y:S04]  /*3cab0*/  STL [R1+0xc94], R172 ;  /* 0x000c94ac01007387 */ /* 0x0003e80000100800 */
[----:B------:R-:W4:Y:S04]  /*3cac0*/  LDL.LU R176, [R1+0xca4] ;  /* 0x000ca40001b07983 */ /* 0x000f280000300800 */
[----:B-1----:R-:W4:Y:S04]  /*3cad0*/  LDL.LU R172, [R1+0xca8] ;  /* 0x000ca80001ac7983 */ /* 0x002f280000300800 */
[----:B------:R-:W4:Y:S04]  /*3cae0*/  LDL.LU R189, [R1+0xcac] ;  /* 0x000cac0001bd7983 */ /* 0x000f280000300800 */
[----:B------:R-:W4:Y:S01]  /*3caf0*/  LDL.LU R177, [R1+0xcb0] ;  /* 0x000cb00001b17983 */ /* 0x000f220000300800 */
[----:B------:R-:W-:Y:S01]  /*3cb00*/  IMAD.MOV.U32 R4, RZ, RZ, R7 ;  /* 0x000000ffff047224 */ /* 0x000fe200078e0007 */
        /* <DEDUP_REMOVED lines=21> */
[----:B-1----:R-:W-:Y:S02]  /*3cc60*/  MOV R5, R176 ;  /* 0x000000b000057202 */ /* 0x002fe40000000f00 */
[----:B------:R-:W-:Y:S01]  /*3cc70*/  IADD3.X R189, R189, UR6, RZ, P3, !PT ;  /* 0x00000006bdbd7c10 */ /* 0x000fe20009ffe4ff */
        /* <DEDUP_REMOVED lines=18> */
[----:B-1----:R-:W-:Y:S01]  /*3cda0*/  IMAD.MOV.U32 R4, RZ, RZ, R0 ;  /* 0x000000ffff047224 */ /* 0x002fe200078e0000 */
[----:B------:R-:W-:Y:S02]  /*3cdb0*/  STL [R1+0xcb8], R0 ;  /* 0x000cb80001007387 */ /* 0x000fe40000100800 */
[----:B------:R-:W-:Y:S02]  /*3cdc0*/  MOV R5, R7 ;  /* 0x0000000700057202 */ /* 0x000fe40000000f00 */
        /* <DEDUP_REMOVED lines=17> */
[----:B--2---:R-:W-:-:S03]  /*3cee0*/  MOV R5, R172 ;  /* 0x000000ac00057202 */ /* 0x004fc60000000f00 */
        /* <DEDUP_REMOVED lines=14> */
[----:B------:R-:W-:-:S02]  /*3cfd0*/  VIADD R2, R2, UR17 ;  /* 0x0000001102027c36 */ /* 0x000fc40008000000 */
[----:B------:R-:W-:Y:S02]  /*3cfe0*/  IMAD.MOV.U32 R4, RZ, RZ, R0 ;  /* 0x000000ffff047224 */ /* 0x000fe400078e0000 */
[----:B------:R-:W-:Y:S02]  /*3cff0*/  IMAD.MOV.U32 R5, RZ, RZ, R7 ;  /* 0x000000ffff057224 */ /* 0x000fe400078e0007 */
[----:B-1----:R-:W3:Y:S04]  /*3d000*/  LDL.LU R7, [R1+0x6e8] ;  /* 0x0006e80001077983 */ /* 0x002ee80000300800 */
[----:B------:R-:W3:Y:S04]  /*3d010*/  LDL.LU R0, [R1+0x6f0] ;  /* 0x0006f00001007983 */ /* 0x000ee80000300800 */
[----:B------:R1:W-:Y:S01]  /*3d020*/  LDGSTS.E [R2], desc[UR8][R4.64], P0 ;  /* 0x0000000004027fae */ /* 0x0003e20008121848 */
[----:B--2---:R-:W-:-:S04]  /*3d030*/  IADD3 R172, P1, R172, UR4, RZ ;  /* 0x00000004acac7c10 */ /* 0x004fc8000ff3e0ff */
[----:B------:R-:W-:Y:S01]  /*3d040*/  IADD3.X R176, R176, UR6, RZ, P1, !PT ;  /* 0x00000006b0b07c10 */ /* 0x000fe20008ffe4ff */
[----:B------:R-:W-:Y:S04]  /*3d050*/  STL [R1+0x6d8], R172 ;  /* 0x0006d8ac01007387 */ /* 0x000fe80000100800 */
[----:B------:R2:W-:Y:S01]  /*3d060*/  STL [R1+0x6d4], R176 ;  /* 0x0006d4b001007387 */ /* 0x0005e20000100800 */
[----:B-1----:R-:W-:Y:S01]  /*3d070*/  IMAD.MOV.U32 R5, RZ, RZ, R176 ;  /* 0x000000ffff057224 */ /* 0x002fe200078e00b0 */
[----:B------:R-:W-:Y:S01]  /*3d080*/  MOV R4, R172 ;  /* 0x000000ac00047202 */ /* 0x000fe20000000f00 */
        /* <DEDUP_REMOVED lines=19> */
[----:B---3--:R-:W-:-:S02]  /*3d1c0*/  MOV R4, R7 ;  /* 0x0000000700047202 */ /* 0x008fc40000000f00 */
        /* <DEDUP_REMOVED lines=50> */
[----:B----4-:R-:W-:-:S03]  /*3d4f0*/  MOV R4, R172 ;  /* 0x000000ac00047202 */ /* 0x010fc60000000f00 */
[----:B-1----:R-:W4:Y:S01]  /*3d500*/  LDL.LU R172, [R1+0x8e0] ;  /* 0x0008e00001ac7983 */ /* 0x002f220000300800 */
[----:B------:R-:W-:-:S03]  /*3d510*/  IMAD.MOV.U32 R5, RZ, RZ, R173 ;  /* 0x000000ffff057224 */ /* 0x000fc600078e00ad */
[----:B------:R1:W-:Y:S01]  /*3d520*/  STL [R1+0x8cc], R6 ;  /* 0x0008cc0601007387 */ /* 0x0003e20000100800 */
[----:B------:R-:W-:-:S03]  /*3d530*/  ISETP.NE.U32.AND P1, PT, RZ, UR12, PT ;  /* 0x0000000cff007c0c */ /* 0x000fc6000bf25070 */
[----:B------:R-:W4:Y:S04]  /*3d540*/  LDL.LU R173, [R1+0x8dc] ;  /* 0x0008dc0001ad7983 */ /* 0x000f280000300800 */
[----:B------:R1:W-:Y:S02]  /*3d550*/  LDGSTS.E [R2+0x400c], desc[UR8][R4.64], P0 ;  /* 0x0400c00004027fae */ /* 0x0003e40008121848 */
[----:B-1----:R-:W-:Y:S02]  /*3d560*/  IMAD.MOV.U32 R4, RZ, RZ, R0 ;  /* 0x000000ffff047224 */ /* 0x002fe400078e0000 */
        /* <DEDUP_REMOVED lines=8> */
[----:B-1----:R-:W-:Y:S01]  /*3d5f0*/  IMAD.MOV.U32 R5, RZ, RZ, R176 ;  /* 0x000000ffff057224 */ /* 0x002fe200078e00b0 */
[----:B------:R-:W-:Y:S01]  /*3d600*/  MOV R4, R7 ;  /* 0x0000000700047202 */ /* 0x000fe20000000f00 */
        /* <DEDUP_REMOVED lines=9> */
[----:B-1----:R-:W-:-:S03]  /*3d6a0*/  IMAD.MOV.U32 R4, RZ, RZ, R172 ;  /* 0x000000ffff047224 */ /* 0x002fc600078e00ac */
[----:B------:R1:W-:Y:S01]  /*3d6b0*/  STL [R1+0x8dc], R173 ;  /* 0x0008dcad01007387 */ /* 0x0003e20000100800 */
[----:B------:R-:W-:Y:S01]  /*3d6c0*/  IMAD.MOV.U32 R5, RZ, RZ, R173 ;  /* 0x000000ffff057224 */ /* 0x000fe200078e00ad */
[----:B------:R-:W-:Y:S02]  /*3d6d0*/  ISETP.NE.U32.AND P0, PT, RZ, UR12, PT ;  /* 0x0000000cff007c0c */ /* 0x000fe4000bf05070 */
[----:B-1----:R-:W4:Y:S04]  /*3d6e0*/  LDL.LU R173, [R1+0x8f4] ;  /* 0x0008f40001ad7983 */ /* 0x002f280000300800 */
[----:B------:R-:W4:Y:S01]  /*3d6f0*/  LDL.LU R172, [R1+0x8f8] ;  /* 0x0008f80001ac7983 */ /* 0x000f220000300800 */
[----:B------:R-:W-:-:S06]  /*3d700*/  IADD3 R6, P2, R6, UR4, RZ ;  /* 0x0000000406067c10 */ /* 0x000fcc000ff5e0ff */
[----:B------:R1:W-:Y:S01]  /*3d710*/  LDGSTS.E [R2+0x8004], desc[UR8][R4.64], P0 ;  /* 0x0800400004027fae */ /* 0x0003e20008121848 */
[----:B------:R-:W-:-:S03]  /*3d720*/  IADD3 R0, P3, R0, UR4, RZ ;  /* 0x0000000400007c10 */ /* 0x000fc6000ff7e0ff */
[----:B------:R3:W-:Y:S01]  /*3d730*/  STL [R1+0x8e8], R6 ;  /* 0x0008e80601007387 */ /* 0x0007e20000100800 */
[----:B-1----:R-:W-:Y:S02]  /*3d740*/  MOV R4, R6 ;  /* 0x0000000600047202 */ /* 0x002fe40000000f00 */
        /* <DEDUP_REMOVED lines=171> */
[----:B-1----:R-:W2:Y:S04]  /*3e200*/  LDL.LU R6, [R1+0xd00] ;  /* 0x000d000001067983 */ /* 0x002ea80000300800 */
[----:B------:R-:W2:Y:S04]  /*3e210*/  LDL.LU R176, [R1+0xd08] ;  /* 0x000d080001b07983 */ /* 0x000ea80000300800 */
[----:B------:R1:W-:Y:S01]  /*3e220*/  LDGSTS.E [R2+0x18004], desc[UR8][R4.64], P0 ;  /* 0x1800400004027fae */ /* 0x0003e20008121848 */
[----:B----4-:R-:W-:-:S04]  /*3e230*/  IADD3 R172, P2, R172, UR4, RZ ;  /* 0x00000004acac7c10 */ /* 0x010fc8000ff5e0ff */
[----:B------:R-:W-:Y:S02]  /*3e240*/  IADD3.X R177, R177, UR6, RZ, P2, !PT ;  /* 0x00000006b1b17c10 */ /* 0x000fe400097fe4ff */
[----:B------:R-:W-:Y:S01]  /*3e250*/  IADD3 R173, P3, R173, UR4, RZ ;  /* 0x00000004adad7c10 */ /* 0x000fe2000ff7e0ff */
[----:B------:R4:W-:Y:S01]  /*3e260*/  STL [R1+0xce8], R172 ;  /* 0x000ce8ac01007387 */ /* 0x0009e20000100800 */
[----:B-1----:R-:W-:Y:S02]  /*3e270*/  MOV R4, R172 ;  /* 0x000000ac00047202 */ /* 0x002fe40000000f00 */
[----:B------:R-:W-:Y:S01]  /*3e280*/  IADD3.X R189, R189, UR6, RZ, P3, !PT ;  /* 0x00000006bdbd7c10 */ /* 0x000fe20009ffe4ff */
[----:B------:R1:W-:Y:S01]  /*3e290*/  STL [R1+0xce4], R177 ;  /* 0x000ce4b101007387 */ /* 0x0003e20000100800 */
[----:B------:R-:W-:-:S03]  /*3e2a0*/  IMAD.MOV.U32 R5, RZ, RZ, R177 ;  /* 0x000000ffff057224 */ /* 0x000fc600078e00b1 */
[----:B------:R-:W-:Y:S04]  /*3e2b0*/  STL [R1+0xcf0], R173 ;  /* 0x000cf0ad01007387 */ /* 0x000fe80000100800 */
[----:B----4-:R-:W4:Y:S04]  /*3e2c0*/  LDL.LU R172, [R1+0xcfc] ;  /* 0x000cfc0001ac7983 */ /* 0x010f280000300800 */
[----:B------:R-:W-:Y:S04]  /*3e2d0*/  STL [R1+0xcec], R189 ;  /* 0x000cecbd01007387 */ /* 0x000fe80000100800 */
[----:B-1----:R-:W4:Y:S01]  /*3e2e0*/  LDL.LU R177, [R1+0xd04] ;  /* 0x000d040001b17983 */ /* 0x002f220000300800 */
[----:B------:R-:W-:-:S03]  /*3e2f0*/  UISETP.GT.AND UP1, UPT, UR16, 0x7e, UPT ;  /* 0x0000007e1000788c */ /* 0x000fc6000bf24270 */
[----:B------:R1:W-:Y:S01]  /*3e300*/  LDGSTS.E [R2+0x1c004], desc[UR8][R4.64], P0 ;  /* 0x1c00400004027fae */ /* 0x0003e20008121848 */
[----:B------:R-:W-:-:S04]  /*3e310*/  USEL UR12, URZ, 0x4, !UP1 ;  /* 0x000000043f0c7887 */ /* 0x000fc8000c800000 */
[----:B------:R-:W-:-:S06]  /*3e320*/  USEL UR12, UR12, URZ, !UP0 ;  /* 0x0000003f0c0c7287 */ /* 0x000fcc000c000000 */
[----:B------:R-:W-:Y:S01]  /*3e330*/  ISETP.NE.U32.AND P1, PT, RZ, UR12, PT ;  /* 0x0000000cff007c0c */ /* 0x000fe2000bf25070 */
[----:B-1----:R-:W-:Y:S02]  /*3e340*/  IMAD.MOV.U32 R4, RZ, RZ, R173 ;  /* 0x000000ffff047224 */ /* 0x002fe400078e00ad */
[----:B------:R-:W-:-:S10]  /*3e350*/  IMAD.MOV.U32 R5, RZ, RZ, R189 ;  /* 0x000000ffff057224 */ /* 0x000fd400078e00bd */
[----:B------:R1:W-:Y:S01]  /*3e360*/  LDGSTS.E [R2+0x18008], desc[UR8][R4.64], P1 ;  /* 0x1800800004027fae */ /* 0x0003e20008921848 */
[----:B---3--:R-:W-:-:S04]  /*3e370*/  IADD3 R0, P0, R0, UR4, RZ ;  /* 0x0000000400007c10 */ /* 0x008fc8000ff1e0ff */
[----:B--2---:R-:W-:Y:S02]  /*3e380*/  IADD3.X R7, R7, UR6, RZ, P0, !PT ;  /* 0x0000000607077c10 */ /* 0x004fe400087fe4ff */
[----:B-1----:R-:W-:-:S03]  /*3e390*/  MOV R4, R0 ;  /* 0x0000000000047202 */ /* 0x002fc60000000f00 */
[----:B------:R-:W-:Y:S01]  /*3e3a0*/  IMAD.MOV.U32 R5, RZ, RZ, R7 ;  /* 0x000000ffff057224 */ /* 0x000fe200078e0007 */
[----:B------:R-:W-:-:S04]  /*3e3b0*/  IADD3 R176, P2, R176, UR4, RZ ;  /* 0x00000004b0b07c10 */ /* 0x000fc8000ff5e0ff */
[----:B------:R1:W-:Y:S01]  /*3e3c0*/  LDGSTS.E [R2+0x1c008], desc[UR8][R4.64], P1 ;  /* 0x1c00800004027fae */ /* 0x0003e20008921848 */
[----:B------:R-:W-:-:S03]  /*3e3d0*/  IADD3 R6, P1, R6, UR4, RZ ;  /* 0x0000000406067c10 */ /* 0x000fc6000ff3e0ff */
[----:B------:R2:W-:Y:S04]  /*3e3e0*/  STL [R1+0xcf8], R0 ;  /* 0x000cf80001007387 */ /* 0x0005e80000100800 */
[----:B------:R3:W-:Y:S04]  /*3e3f0*/  STL [R1+0xcf4], R7 ;  /* 0x000cf40701007387 */ /* 0x0007e80000100800 */
[----:B--2---:R-:W2:Y:S01]  /*3e400*/  LDL.LU R0, [R1+0xd10] ;  /* 0x000d100001007983 */ /* 0x004ea20000300800 */
[----:B-1----:R-:W-:-:S03]  /*3e410*/  IMAD.MOV.U32 R4, RZ, RZ, R6 ;  /* 0x000000ffff047224 */ /* 0x002fc600078e0006 */
[----:B---3--:R-:W3:Y:S04]  /*3e420*/  LDL.LU R7, [R1+0xd50] ;  /* 0x000d500001077983 */ /* 0x008ee80000300800 */
[----:B------:R1:W-:Y:S01]  /*3e430*/  STL [R1+0xd00], R6 ;  /* 0x000d000601007387 */ /* 0x0003e20000100800 */
[----:B----4-:R-:W-:-:S05]  /*3e440*/  IADD3.X R172, R172, UR6, RZ, P1, !PT ;  /* 0x00000006acac7c10 */ /* 0x010fca0008ffe4ff */
[----:B------:R4:W-:Y:S01]  /*3e450*/  STL [R1+0xcfc], R172 ;  /* 0x000cfcac01007387 */ /* 0x0009e20000100800 */
[----:B------:R-:W-:-:S03]  /*3e460*/  IADD3.X R177, R177, UR6, RZ, P2, !PT ;  /* 0x00000006b1b17c10 */ /* 0x000fc600097fe4ff */
[----:B------:R4:W-:Y:S04]  /*3e470*/  STL [R1+0xd08], R176 ;  /* 0x000d08b001007387 */ /* 0x0009e80000100800 */
[----:B-1----:R-:W3:Y:S04]  /*3e480*/  LDL.LU R6, [R1+0xd0c] ;  /* 0x000d0c0001067983 */ /* 0x002ee80000300800 */
[----:B------:R1:W-:Y:S04]  /*3e490*/  STL [R1+0xd04], R177 ;  /* 0x000d04b101007387 */ /* 0x0003e80000100800 */
[----:B------:R-:W3:Y:S01]  /*3e4a0*/  LDL.LU R173, [R1+0xd4c] ;  /* 0x000d4c0001ad7983 */ /* 0x000ee20000300800 */
[----:B------:R-:W-:Y:S01]  /*3e4b0*/  UISETP.GT.AND UP1, UPT, UR16, 0x7f, UPT ;  /* 0x0000007f1000788c */ /* 0x000fe2000bf24270 */
[----:B------:R-:W4:Y:S03]  /*3e4c0*/  S2R R189, SR_TID.X ;  /* 0x0000000000bd7919 */ /* 0x000f260000002100 */
[----:B------:R-:W-:-:S04]  /*3e4d0*/  USEL UR12, URZ, 0x4, !UP1 ;  /* 0x000000043f0c7887 */ /* 0x000fc8000c800000 */
[----:B------:R-:W-:-:S06]  /*3e4e0*/  USEL UR12, UR12, URZ, !UP0 ;  /* 0x0000003f0c0c7287 */ /* 0x000fcc000c000000 */
[----:B------:R-:W-:Y:S01]  /*3e4f0*/  ISETP.NE.U32.AND P0, PT, RZ, UR12, PT ;  /* 0x0000000cff007c0c */ /* 0x000fe2000bf05070 */
[----:B------:R-:W-:Y:S01]  /*3e500*/  IMAD.MOV.U32 R5, RZ, RZ, R172 ;  /* 0x000000ffff057224 */ /* 0x000fe200078e00ac */
[----:B------:R-:W-:-:S11]  /*3e510*/  PLOP3.LUT P1, PT, PT, PT, UP0, 0x80, 0x0 ;  /* 0x000000000000781c */ /* 0x000fd60003f2f008 */
[----:B------:R1:W-:Y:S01]  /*3e520*/  LDGSTS.E [R2+0x1800c], desc[UR8][R4.64], P0 ;  /* 0x1800c00004027fae */ /* 0x0003e20008121848 */
[----:B----4-:R-:W-:Y:S02]  /*3e530*/  LOP3.LUT R172, R189, 0x7f, RZ, 0xc0, !PT ;  /* 0x0000007fbdac7812 */ /* 0x010fe400078ec0ff */
[----:B-1----:R-:W-:Y:S01]  /*3e540*/  MOV R4, R176 ;  /* 0x000000b000047202 */ /* 0x002fe20000000f00 */
[----:B------:R-:W-:Y:S01]  /*3e550*/  IMAD.MOV.U32 R5, RZ, RZ, R177 ;  /* 0x000000ffff057224 */ /* 0x000fe200078e00b1 */
[----:B------:R-:W4:Y:S04]  /*3e560*/  LDL.LU R176, [R1+0xd8c] ;  /* 0x000d8c0001b07983 */ /* 0x000f280000300800 */
[----:B------:R1:W-:Y:S01]  /*3e570*/  LDGSTS.E [R2+0x1c00c], desc[UR8][R4.64], P0 ;  /* 0x1c00c00004027fae */ /* 0x0003e20008121848 */
[----:B------:R-:W-:-:S03]  /*3e580*/  ISETP.GE.AND P0, PT, R172, UR16, PT ;  /* 0x00000010ac007c0c */ /* 0x000fc6000bf06270 */
[----:B------:R-:W4:Y:S04]  /*3e590*/  LDL.LU R172, [R1+0xd90] ;  /* 0x000d900001ac7983 */ /* 0x000f280000300800 */
[----:B------:R-:W4:Y:S01]  /*3e5a0*/  LDL.LU R189, [R1+0xdcc] ;  /* 0x000dcc0001bd7983 */ /* 0x000f220000300800 */
[----:B-1----:R-:W-:-:S03]  /*3e5b0*/  SEL R2, RZ, 0x4, P0 ;  /* 0x00000004ff027807 */ /* 0x002fc60000000000 */
[----:B------:R-:W4:Y:S01]  /*3e5c0*/  LDL.LU R177, [R1+0xdd0] ;  /* 0x000dd00001b17983 */ /* 0x000f220000300800 */
[----:B------:R-:W-:-:S03]  /*3e5d0*/  SEL R2, R2, RZ, !P1 ;  /* 0x000000ff02027207 */ /* 0x000fc60004800000 */
[----:B------:R-:W0:Y:S01]  /*3e5e0*/  LDGDEPBAR ;  /* 0x00000000000079af */ /* 0x000e220000000000 */
[----:B--2---:R-:W-:Y:S02]  /*3e5f0*/  IADD3 R0, P1, R0, UR5, RZ ;  /* 0x0000000500007c10 */ /* 0x004fe4000ff3e0ff */
[----:B------:R-:W-:Y:S02]  /*3e600*/  ISETP.NE.U32.AND P0, PT, R2, RZ, PT ;  /* 0x000000ff0200720c */ /* 0x000fe40003f05070 */
[----:B---3--:R-:W-:Y:S01]  /*3e610*/  IADD3 R7, P2, R7, UR5, RZ ;  /* 0x0000000507077c10 */ /* 0x008fe2000ff5e0ff */
[----:B------:R1:W-:Y:S01]  /*3e620*/  STL [R1+0xd10], R0 ;  /* 0x000d100001007387 */ /* 0x0003e20000100800 */
[----:B------:R-:W-:Y:S02]  /*3e630*/  VIADD R2, R188, UR17 ;  /* 0x00000011bc027c36 */ /* 0x000fe40008000000 */
[----:B------:R-:W-:Y:S01]  /*3e640*/  IMAD.MOV.U32 R4, RZ, RZ, R0 ;  /* 0x000000ffff047224 */ /* 0x000fe200078e0000 */
[----:B------:R-:W-:-:S04]  /*3e650*/  IADD3.X R6, R6, UR7, RZ, P1, !PT ;  /* 0x0000000706067c10 */ /* 0x000fc80008ffe4ff */
[----:B------:R-:W-:Y:S01]  /*3e660*/  MOV R5, R6 ;  /* 0x0000000600057202 */ /* 0x000fe20000000f00 */
[----:B------:R2:W-:Y:S01]  /*3e670*/  STL [R1+0xd0c], R6 ;  /* 0x000d0c0601007387 */ /* 0x0005e20000100800 */
[----:B------:R-:W-:-:S03]  /*3e680*/  IADD3.X R173, R173, UR7, RZ, P2, !PT ;  /* 0x00000007adad7c10 */ /* 0x000fc600097fe4ff */
[----:B------:R3:W-:Y:S04]  /*3e690*/  STL [R1+0xd50], R7 ;  /* 0x000d500701007387 */ /* 0x0007e80000100800 */
[----:B------:R3:W-:Y:S04]  /*3e6a0*/  STL [R1+0xd4c], R173 ;  /* 0x000d4cad01007387 */ /* 0x0007e80000100800 */
[----:B-1----:R-:W4:Y:S04]  /*3e6b0*/  LDL.LU R0, [R1+0xe10] ;  /* 0x000e100001007983 */ /* 0x002f280000300800 */
[----:B------:R1:W-:Y:S04]  /*3e6c0*/  LDGSTS.E [R2+0x60000], desc[UR8][R4.64], P0 ;  /* 0x6000000004027fae */ /* 0x0003e80008121848 */
[----:B--2---:R-:W2:Y:S01]  /*3e6d0*/  LDL.LU R6, [R1+0xe50] ;  /* 0x000e500001067983 */ /* 0x004ea20000300800 */
[----:B-1----:R-:W-:-:S03]  /*3e6e0*/  IMAD.MOV.U32 R4, RZ, RZ, R7 ;  /* 0x000000ffff047224 */ /* 0x002fc600078e0007 */
[----:B---3--:R-:W3:Y:S01]  /*3e6f0*/  LDL.LU R7, [R1+0xe0c] ;  /* 0x000e0c0001077983 */ /* 0x008ee20000300800 */
[----:B------:R-:W-:-:S03]  /*3e700*/  IMAD.MOV.U32 R5, RZ, RZ, R173 ;  /* 0x000000ffff057224 */ /* 0x000fc600078e00ad */
[----:B------:R-:W3:Y:S04]  /*3e710*/  LDL.LU R173, [R1+0xe4c] ;  /* 0x000e4c0001ad7983 */ /* 0x000ee80000300800 */
[----:B------:R1:W-:Y:S01]  /*3e720*/  LDGSTS.E [R2+0x60400], desc[UR8][R4.64], P0 ;  /* 0x6040000004027fae */ /* 0x0003e20008121848 */
[----:B----4-:R-:W-:-:S04]  /*3e730*/  IADD3 R172, P1, R172, UR5, RZ ;  /* 0x00000005acac7c10 */ /* 0x010fc8000ff3e0ff */
[----:B------:R-:W-:Y:S01]  /*3e740*/  IADD3.X R176, R176, UR7, RZ, P1, !PT ;  /* 0x00000007b0b07c10 */ /* 0x000fe20008ffe4ff */
[----:B------:R4:W-:Y:S01]  /*3e750*/  STL [R1+0xd90], R172 ;  /* 0x000d90ac01007387 */ /* 0x0009e20000100800 */
[----:B------:R-:W-:Y:S01]  /*3e760*/  IADD3 R177, P2, R177, UR5, RZ ;  /* 0x00000005b1b17c10 */ /* 0x000fe2000ff5e0ff */
[----:B-1----:R-:W-:Y:S01]  /*3e770*/  IMAD.MOV.U32 R4, RZ, RZ, R172 ;  /* 0x000000ffff047224 */ /* 0x002fe200078e00ac */
[----:B------:R-:W-:Y:S01]  /*3e780*/  MOV R5, R176 ;  /* 0x000000b000057202 */ /* 0x000fe20000000f00 */
[----:B------:R1:W-:Y:S01]  /*3e790*/  STL [R1+0xd8c], R176 ;  /* 0x000d8cb001007387 */ /* 0x0003e20000100800 */
[----:B------:R-:W-:-:S03]  /*3e7a0*/  IADD3.X R189, R189, UR7, RZ, P2, !PT ;  /* 0x00000007bdbd7c10 */ /* 0x000fc600097fe4ff */
[----:B------:R1:W-:Y:S04]  /*3e7b0*/  STL [R1+0xdd0], R177 ;  /* 0x000dd0b101007387 */ /* 0x0003e80000100800 */
[----:B----4-:R-:W4:Y:S04]  /*3e7c0*/  LDL.LU R172, [R1+0xe90] ;  /* 0x000e900001ac7983 */ /* 0x010f280000300800 */
[----:B------:R1:W-:Y:S04]  /*3e7d0*/  STL [R1+0xdcc], R189 ;  /* 0x000dccbd01007387 */ /* 0x0003e80000100800 */
[----:B------:R1:W-:Y:S04]  /*3e7e0*/  LDGSTS.E [R2+0x60800], desc[UR8][R4.64], P0 ;  /* 0x6080000004027fae */ /* 0x0003e80008121848 */
[----:B-1----:R-:W4:Y:S01]  /*3e7f0*/  LDL.LU R176, [R1+0xed0] ;  /* 0x000ed00001b07983 */ /* 0x002f220000300800 */
[----:B------:R-:W-:-:S03]  /*3e800*/  IMAD.MOV.U32 R4, RZ, RZ, R177 ;  /* 0x000000ffff047224 */ /* 0x000fc600078e00b1 */
[----:B------:R-:W4:Y:S01]  /*3e810*/  LDL.LU R177, [R1+0xe8c] ;  /* 0x000e8c0001b17983 */ /* 0x000f220000300800 */
[----:B------:R-:W-:-:S03]  /*3e820*/  IMAD.MOV.U32 R5, RZ, RZ, R189 ;  /* 0x000000ffff057224 */ /* 0x000fc600078e00bd */
[----:B------:R-:W4:Y:S04]  /*3e830*/  LDL.LU R189, [R1+0xecc] ;  /* 0x000ecc0001bd7983 */ /* 0x000f280000300800 */
[----:B------:R1:W-:Y:S01]  /*3e840*/  LDGSTS.E [R2+0x60c00], desc[UR8][R4.64], P0 ;  /* 0x60c0000004027fae */ /* 0x0003e20008121848 */
[----:B------:R-:W-:Y:S02]  /*3e850*/  IADD3 R0, P1, R0, UR5, RZ ;  /* 0x0000000500007c10 */ /* 0x000fe4000ff3e0ff */
[----:B--2---:R-:W-:-:S03]  /*3e860*/  IADD3 R6, P2, R6, UR5, RZ ;  /* 0x0000000506067c10 */ /* 0x004fc6000ff5e0ff */
[----:B------:R2:W-:Y:S01]  /*3e870*/  STL [R1+0xe10], R0 ;  /* 0x000e100001007387 */ /* 0x0005e20000100800 */
[----:B-1----:R-:W-:Y:S01]  /*3e880*/  IMAD.MOV.U32 R4, RZ, RZ, R0 ;  /* 0x000000ffff047224 */ /* 0x002fe200078e0000 */
[----:B---3--:R-:W-:Y:S02]  /*3e890*/  IADD3.X R7, R7, UR7, RZ, P1, !PT ;  /* 0x0000000707077c10 */ /* 0x008fe40008ffe4ff */
[----:B------:R-:W-:-:S03]  /*3e8a0*/  IADD3.X R173, R173, UR7, RZ, P2, !PT ;  /* 0x00000007adad7c10 */ /* 0x000fc600097fe4ff */
[----:B------:R1:W-:Y:S01]  /*3e8b0*/  STL [R1+0xe0c], R7 ;  /* 0x000e0c0701007387 */ /* 0x0003e20000100800 */
[----:B------:R-:W-:-:S03]  /*3e8c0*/  MOV R5, R7 ;  /* 0x0000000700057202 */ /* 0x000fc60000000f00 */
[----:B------:R3:W-:Y:S04]  /*3e8d0*/  STL [R1+0xe50], R6 ;  /* 0x000e500601007387 */ /* 0x0007e80000100800 */
[----:B--2---:R-:W2:Y:S04]  /*3e8e0*/  LDL.LU R0, [R1+0xf10] ;  /* 0x000f100001007983 */ /* 0x004ea80000300800 */
[----:B------:R3:W-:Y:S04]  /*3e8f0*/  STL [R1+0xe4c], R173 ;  /* 0x000e4cad01007387 */ /* 0x0007e80000100800 */
[----:B------:R3:W-:Y:S04]  /*3e900*/  LDGSTS.E [R2+0x61000], desc[UR8][R4.64], P0 ;  /* 0x6100000004027fae */ /* 0x0007e80008121848 */
[----:B-1----:R-:W2:Y:S01]  /*3e910*/  LDL.LU R7, [R1+0xf50] ;  /* 0x000f500001077983 */ /* 0x002ea20000300800 */
[----:B---3--:R-:W-:-:S03]  /*3e920*/  IMAD.MOV.U32 R4, RZ, RZ, R6 ;  /* 0x000000ffff047224 */ /* 0x008fc600078e0006 */
[----:B------:R-:W3:Y:S01]  /*3e930*/  LDL.LU R6, [R1+0xf0c] ;  /* 0x000f0c0001067983 */ /* 0x000ee20000300800 */
[----:B------:R-:W-:-:S03]  /*3e940*/  IMAD.MOV.U32 R5, RZ, RZ, R173 ;  /* 0x000000ffff057224 */ /* 0x000fc600078e00ad */
[----:B------:R-:W3:Y:S01]  /*3e950*/  LDL.LU R173, [R1+0xf4c] ;  /* 0x000f4c0001ad7983 */ /* 0x000ee20000300800 */
[----:B----4-:R-:W-:-:S03]  /*3e960*/  IADD3 R172, P1, R172, UR5, RZ ;  /* 0x00000005acac7c10 */ /* 0x010fc6000ff3e0ff */
[----:B------:R1:W-:Y:S04]  /*3e970*/  LDGSTS.E [R2+0x61400], desc[UR8][R4.64], P0 ;  /* 0x6140000004027fae */ /* 0x0003e80008121848 */
[----:B------:R4:W-:Y:S01]  /*3e980*/  STL [R1+0xe90], R172 ;  /* 0x000e90ac01007387 */ /* 0x0009e20000100800 */
[----:B------:R-:W-:Y:S01]  /*3e990*/  IADD3 R176, P2, R176, UR5, RZ ;  /* 0x00000005b0b07c10 */ /* 0x000fe2000ff5e0ff */
[----:B-1----:R-:W-:Y:S01]  /*3e9a0*/  IMAD.MOV.U32 R4, RZ, RZ, R172 ;  /* 0x000000ffff047224 */ /* 0x002fe200078e00ac */
[----:B------:R-:W-:Y:S02]  /*3e9b0*/  IADD3.X R177, R177, UR7, RZ, P1, !PT ;  /* 0x00000007b1b17c10 */ /* 0x000fe40008ffe4ff */
[----:B------:R-:W-:-:S03]  /*3e9c0*/  IADD3.X R189, R189, UR7, RZ, P2, !PT ;  /* 0x00000007bdbd7c10 */ /* 0x000fc600097fe4ff */
[----:B------:R1:W-:Y:S01]  /*3e9d0*/  STL [R1+0xe8c], R177 ;  /* 0x000e8cb101007387 */ /* 0x0003e20000100800 */
[----:B------:R-:W-:-:S03]  /*3e9e0*/  MOV R5, R177 ;  /* 0x000000b100057202 */ /* 0x000fc60000000f00 */
        /* <DEDUP_REMOVED lines=10> */
[----:B--2---:R-:W-:-:S05]  /*3ea90*/  IADD3 R0, P1, R0, UR5, RZ ;  /* 0x0000000500007c10 */ /* 0x004fca000ff3e0ff */
[----:B------:R2:W-:Y:S01]  /*3eaa0*/  STL [R1+0xf10], R0 ;  /* 0x000f100001007387 */ /* 0x0005e20000100800 */
[----:B-1----:R-:W-:Y:S01]  /*3eab0*/  IMAD.MOV.U32 R4, RZ, RZ, R0 ;  /* 0x000000ffff047224 */ /* 0x002fe200078e0000 */
[----:B------:R-:W-:Y:S02]  /*3eac0*/  IADD3 R7, P2, R7, UR5, RZ ;  /* 0x0000000507077c10 */ /* 0x000fe4000ff5e0ff */
        /* <DEDUP_REMOVED lines=51> */
[----:B------:R-:W-:Y:S01]  /*3ee00*/  STL [R1+0x1090], R172 ;  /* 0x001090ac01007387 */ /* 0x000fe20000100800 */
[----:B------:R-:W-:Y:S01]  /*3ee10*/  IADD3 R176, P2, R176, UR5, RZ ;  /* 0x00000005b0b07c10 */ /* 0x000fe2000ff5e0ff */
[----:B-1----:R-:W-:Y:S01]  /*3ee20*/  IMAD.MOV.U32 R4, RZ, RZ, R172 ;  /* 0x000000ffff047224 */ /* 0x002fe200078e00ac */
[----:B------:R-:W-:Y:S02]  /*3ee30*/  IADD3.X R177, R177, UR7, RZ, P1, !PT ;  /* 0x00000007b1b17c10 */ /* 0x000fe40008ffe4ff */
[----:B------:R-:W-:-:S03]  /*3ee40*/  IADD3.X R189, R189, UR7, RZ, P2, !PT ;  /* 0x00000007bdbd7c10 */ /* 0x000fc600097fe4ff */
[----:B------:R1:W-:Y:S01]  /*3ee50*/  STL [R1+0x108c], R177 ;  /* 0x00108cb101007387 */ /* 0x0003e20000100800 */
[----:B------:R-:W-:-:S03]  /*3ee60*/  MOV R5, R177 ;  /* 0x000000b100057202 */ /* 0x000fc60000000f00 */
[----:B------:R-:W-:Y:S04]  /*3ee70*/  STL [R1+0x10d0], R176 ;  /* 0x0010d0b001007387 */ /* 0x000fe80000100800 */
[----:B------:R4:W-:Y:S04]  /*3ee80*/  LDGSTS.E [R2+0x63800], desc[UR8][R4.64], P0 ;  /* 0x6380000004027fae */ /* 0x0009e80008121848 */
[----:B-1----:R-:W3:Y:S04]  /*3ee90*/  LDL.LU R177, [R1+0x1190] ;  /* 0x0011900001b17983 */ /* 0x002ee80000300800 */
[----:B------:R1:W-:Y:S04]  /*3eea0*/  STL [R1+0x10cc], R189 ;  /* 0x0010ccbd01007387 */ /* 0x0003e80000100800 */
[----:B------:R-:W3:Y:S01]  /*3eeb0*/  LDL.LU R172, [R1+0x11d0] ;  /* 0x0011d00001ac7983 */ /* 0x000ee20000300800 */
[----:B----4-:R-:W-:-:S03]  /*3eec0*/  IMAD.MOV.U32 R5, RZ, RZ, R189 ;  /* 0x000000ffff057224 */ /* 0x010fc600078e00bd */
[----:B-1----:R-:W4:Y:S01]  /*3eed0*/  LDL.LU R189, [R1+0x118c] ;  /* 0x00118c0001bd7983 */ /* 0x002f220000300800 */
[----:B------:R-:W-:-:S03]  /*3eee0*/  IMAD.MOV.U32 R4, RZ, RZ, R176 ;  /* 0x000000ffff047224 */ /* 0x000fc600078e00b0 */
[----:B------:R-:W4:Y:S04]  /*3eef0*/  LDL.LU R176, [R1+0x11cc] ;  /* 0x0011cc0001b07983 */ /* 0x000f280000300800 */
[----:B------:R1:W-:Y:S01]  /*3ef00*/  LDGSTS.E [R2+0x63c00], desc[UR8][R4.64], P0 ;  /* 0x63c0000004027fae */ /* 0x0003e20008121848 */
[----:B--2---:R-:W-:-:S05]  /*3ef10*/  IADD3 R0, P1, R0, UR5, RZ ;  /* 0x0000000500007c10 */ /* 0x004fca000ff3e0ff */
[----:B------:R-:W-:Y:S01]  /*3ef20*/  STL [R1+0x1110], R0 ;  /* 0x0011100001007387 */ /* 0x000fe20000100800 */
[----:B-1----:R-:W-:Y:S01]  /*3ef30*/  IMAD.MOV.U32 R4, RZ, RZ, R0 ;  /* 0x000000ffff047224 */ /* 0x002fe200078e0000 */
[----:B------:R-:W-:Y:S02]  /*3ef40*/  IADD3 R7, P2, R7, UR5, RZ ;  /* 0x0000000507077c10 */ /* 0x000fe4000ff5e0ff */
[----:B---3--:R-:W-:Y:S02]  /*3ef50*/  IADD3.X R6, R6, UR7, RZ, P1, !PT ;  /* 0x0000000706067c10 */ /* 0x008fe40008ffe4ff */
[----:B------:R-:W-:-:S03]  /*3ef60*/  IADD3.X R173, R173, UR7, RZ, P2, !PT ;  /* 0x00000007adad7c10 */ /* 0x000fc600097fe4ff */
[----:B------:R1:W-:Y:S01]  /*3ef70*/  STL [R1+0x110c], R6 ;  /* 0x00110c0601007387 */ /* 0x0003e20000100800 */
[----:B------:R-:W-:-:S03]  /*3ef80*/  MOV R5, R6 ;  /* 0x0000000600057202 */ /* 0x000fc60000000f00 */
[----:B------:R2:W-:Y:S04]  /*3ef90*/  STL [R1+0x1150], R7 ;  /* 0x0011500701007387 */ /* 0x0005e80000100800 */
[----:B------:R3:W-:Y:S04]  /*3efa0*/  LDGSTS.E [R2+0x64000], desc[UR8][R4.64], P0 ;  /* 0x6400000004027fae */ /* 0x0007e80008121848 */
[----:B-1----:R-:W4:Y:S04]  /*3efb0*/  LDL.LU R6, [R1+0x1210] ;  /* 0x0012100001067983 */ /* 0x002f280000300800 */
[----:B------:R1:W-:Y:S04]  /*3efc0*/  STL [R1+0x114c], R173 ;  /* 0x00114cad01007387 */ /* 0x0003e80000100800 */
[----:B------:R-:W4:Y:S01]  /*3efd0*/  LDL.LU R0, [R1+0x1250] ;  /* 0x0012500001007983 */ /* 0x000f220000300800 */
[----:B---3--:R-:W-:-:S03]  /*3efe0*/  IMAD.MOV.U32 R4, RZ, RZ, R7 ;  /* 0x000000ffff047224 */ /* 0x008fc600078e0007 */
[----:B--2---:R-:W2:Y:S01]  /*3eff0*/  LDL.LU R7, [R1+0x120c] ;  /* 0x00120c0001077983 */ /* 0x004ea20000300800 */
[----:B------:R-:W-:-:S03]  /*3f000*/  IMAD.MOV.U32 R5, RZ, RZ, R173 ;  /* 0x000000ffff057224 */ /* 0x000fc600078e00ad */
[----:B-1----:R-:W3:Y:S04]  /*3f010*/  LDL.LU R173, [R1+0x124c] ;  /* 0x00124c0001ad7983 */ /* 0x002ee80000300800 */
[----:B------:R1:W-:Y:S01]  /*3f020*/  LDGSTS.E [R2+0x64400], desc[UR8][R4.64], P0 ;  /* 0x6440000004027fae */ /* 0x0003e20008121848 */
[----:B------:R-:W-:-:S05]  /*3f030*/  IADD3 R177, P1, R177, UR5, RZ ;  /* 0x00000005b1b17c10 */ /* 0x000fca000ff3e0ff */
[----:B-1----:R-:W-:Y:S01]  /*3f040*/  IMAD.MOV.U32 R4, RZ, RZ, R177 ;  /* 0x000000ffff047224 */ /* 0x002fe200078e00b1 */
[----:B------:R-:W-:Y:S02]  /*3f050*/  IADD3 R172, P2, R172, UR5, RZ ;  /* 0x00000005acac7c10 */ /* 0x000fe4000ff5e0ff */
[----:B----4-:R-:W-:Y:S01]  /*3f060*/  IADD3.X R189, R189, UR7, RZ, P1, !PT ;  /* 0x00000007bdbd7c10 */ /* 0x010fe20008ffe4ff */
[----:B------:R-:W-:Y:S03]  /*3f070*/  STL [R1+0x1190], R177 ;  /* 0x001190b101007387 */ /* 0x000fe60000100800 */
[----:B------:R-:W-:Y:S02]  /*3f080*/  MOV R5, R189 ;  /* 0x000000bd00057202 */ /* 0x000fe40000000f00 */
[----:B------:R-:W-:Y:S01]  /*3f090*/  IADD3.X R176, R176, UR7, RZ, P2, !PT ;  /* 0x00000007b0b07c10 */ /* 0x000fe200097fe4ff */
[----:B------:R-:W-:Y:S04]  /*3f0a0*/  STL [R1+0x118c], R189 ;  /* 0x00118cbd01007387 */ /* 0x000fe80000100800 */
[----:B------:R-:W-:Y:S04]  /*3f0b0*/  STL [R1+0x11d0], R172 ;  /* 0x0011d0ac01007387 */ /* 0x000fe80000100800 */
[----:B------:R1:W-:Y:S04]  /*3f0c0*/  LDGSTS.E [R2+0x64800], desc[UR8][R4.64], P0 ;  /* 0x6480000004027fae */ /* 0x0003e80008121848 */
[----:B------:R4:W-:Y:S01]  /*3f0d0*/  STL [R1+0x11cc], R176 ;  /* 0x0011ccb001007387 */ /* 0x0009e20000100800 */
[----:B-1----:R-:W-:-:S02]  /*3f0e0*/  IMAD.MOV.U32 R5, RZ, RZ, R176 ;  /* 0x000000ffff057224 */ /* 0x002fc400078e00b0 */
[----:B------:R-:W-:Y:S01]  /*3f0f0*/  IMAD.MOV.U32 R4, RZ, RZ, R172 ;  /* 0x000000ffff047224 */ /* 0x000fe200078e00ac */
[----:B----4-:R-:W4:Y:S04]  /*3f100*/  LDL.LU R176, [R1+0x128c] ;  /* 0x00128c0001b07983 */ /* 0x010f280000300800 */
[----:B------:R-:W4:Y:S04]  /*3f110*/  LDL.LU R172, [R1+0x1290] ;  /* 0x0012900001ac7983 */ /* 0x000f280000300800 */
[----:B------:R-:W4:Y:S04]  /*3f120*/  LDL.LU R191, [R1+0x12cc] ;  /* 0x0012cc0001bf7983 */ /* 0x000f280000300800 */
[----:B------:R-:W4:Y:S04]  /*3f130*/  LDL.LU R190, [R1+0x12d0] ;  /* 0x0012d00001be7983 */ /* 0x000f280000300800 */
[----:B------:R1:W-:Y:S01]  /*3f140*/  LDGSTS.E [R2+0x64c00], desc[UR8][R4.64], P0 ;  /* 0x64c0000004027fae */ /* 0x0003e20008121848 */
[----:B------:R-:W-:-:S02]  /*3f150*/  IADD3 R6, P1, R6, UR5, RZ ;  /* 0x0000000506067c10 */ /* 0x000fc4000ff3e0ff */
[----:B------:R-:W-:Y:S02]  /*3f160*/  IADD3 R0, P2, R0, UR5, RZ ;  /* 0x0000000500007c10 */ /* 0x000fe4000ff5e0ff */
[----:B--2---:R-:W-:Y:S01]  /*3f170*/  IADD3.X R7, R7, UR7, RZ, P1, !PT ;  /* 0x0000000707077c10 */ /* 0x004fe20008ffe4ff */
[----:B------:R2:W-:Y:S01]  /*3f180*/  STL [R1+0x1210], R6 ;  /* 0x0012100601007387 */ /* 0x0005e20000100800 */
[----:B-1----:R-:W-:Y:S01]  /*3f190*/  IMAD.MOV.U32 R4, RZ, RZ, R6 ;  /* 0x000000ffff047224 */ /* 0x002fe200078e0006 */
[----:B---3--:R-:W-:Y:S02]  /*3f1a0*/  IADD3.X R173, R173, UR7, RZ, P2, !PT ;  /* 0x00000007adad7c10 */ /* 0x008fe400097fe4ff */
[----:B------:R1:W-:Y:S01]  /*3f1b0*/  STL [R1+0x120c], R7 ;  /* 0x00120c0701007387 */ /* 0x0003e20000100800 */
[----:B------:R-:W-:-:S03]  /*3f1c0*/  MOV R5, R7 ;  /* 0x0000000700057202 */ /* 0x000fc60000000f00 */
[----:B------:R-:W-:Y:S04]  /*3f1d0*/  STL [R1+0x1250], R0 ;  /* 0x0012500001007387 */ /* 0x000fe80000100800 */
[----:B--2---:R-:W2:Y:S04]  /*3f1e0*/  LDL.LU R6, [R1+0x1310] ;  /* 0x0013100001067983 */ /* 0x004ea80000300800 */
[----:B------:R3:W-:Y:S04]  /*3f1f0*/  STL [R1+0x124c], R173 ;  /* 0x00124cad01007387 */ /* 0x0007e80000100800 */
[----:B-1----:R-:W2:Y:S04]  /*3f200*/  LDL.LU R7, [R1+0x1350] ;  /* 0x0013500001077983 */ /* 0x002ea80000300800 */
[----:B------:R-:W2:Y:S04]  /*3f210*/  LDL.LU R189, [R1+0x130c] ;  /* 0x00130c0001bd7983 */ /* 0x000ea80000300800 */
[----:B------:R-:W2:Y:S04]  /*3f220*/  LDL.LU R177, [R1+0x134c] ;  /* 0x00134c0001b17983 */ /* 0x000ea80000300800 */
[----:B------:R1:W-:Y:S02]  /*3f230*/  LDGSTS.E [R2+0x65000], desc[UR8][R4.64], P0 ;  /* 0x6500000004027fae */ /* 0x0003e40008121848 */
[----:B-1----:R-:W-:-:S02]  /*3f240*/  IMAD.MOV.U32 R4, RZ, RZ, R0 ;  /* 0x000000ffff047224 */ /* 0x002fc400078e0000 */
[----:B------:R-:W-:Y:S02]  /*3f250*/  IMAD.MOV.U32 R5, RZ, RZ, R173 ;  /* 0x000000ffff057224 */ /* 0x000fe400078e00ad */
[----:B---3--:R-:W3:Y:S04]  /*3f260*/  LDL.LU R173, [R1+0x1390] ;  /* 0x0013900001ad7983 */ /* 0x008ee80000300800 */
[----:B------:R1:W-:Y:S04]  /*3f270*/  LDGSTS.E [R2+0x65400], desc[UR8][R4.64], P0 ;  /* 0x6540000004027fae */ /* 0x0003e80008121848 */
[----:B------:R-:W3:Y:S01]  /*3f280*/  LDL.LU R0, [R1+0x13d0] ;  /* 0x0013d00001007983 */ /* 0x000ee20000300800 */
[----:B----4-:R-:W-:-:S04]  /*3f290*/  IADD3 R172, P1, R172, UR5, RZ ;  /* 0x00000005acac7c10 */ /* 0x010fc8000ff3e0ff */
[----:B------:R-:W-:Y:S01]  /*3f2a0*/  IADD3.X R176, R176, UR7, RZ, P1, !PT ;  /* 0x00000007b0b07c10 */ /* 0x000fe20008ffe4ff */
[----:B-1----:R-:W-:Y:S01]  /*3f2b0*/  IMAD.MOV.U32 R4, RZ, RZ, R172 ;  /* 0x000000ffff047224 */ /* 0x002fe200078e00ac */
[----:B------:R-:W-:Y:S02]  /*3f2c0*/  IADD3 R190, P2, R190, UR5, RZ ;  /* 0x00000005bebe7c10 */ /* 0x000fe4000ff5e0ff */
[----:B------:R-:W-:Y:S02]  /*3f2d0*/  MOV R5, R176 ;  /* 0x000000b000057202 */ /* 0x000fe40000000f00 */
[----:B------:R-:W-:Y:S01]  /*3f2e0*/  IADD3.X R191, R191, UR7, RZ, P2, !PT ;  /* 0x00000007bfbf7c10 */ /* 0x000fe200097fe4ff */
[----:B------:R-:W-:Y:S04]  /*3f2f0*/  STL [R1+0x1290], R172 ;  /* 0x001290ac01007387 */ /* 0x000fe80000100800 */
[----:B------:R1:W-:Y:S04]  /*3f300*/  LDGSTS.E [R2+0x65800], desc[UR8][R4.64], P0 ;  /* 0x6580000004027fae */ /* 0x0003e80008121848 */
[----:B------:R4:W-:Y:S04]  /*3f310*/  STL [R1+0x128c], R176 ;  /* 0x00128cb001007387 */ /* 0x0009e80000100800 */
[----:B------:R-:W-:Y:S01]  /*3f320*/  STL [R1+0x12d0], R190 ;  /* 0x0012d0be01007387 */ /* 0x000fe20000100800 */
[----:B-1----:R-:W-:-:S02]  /*3f330*/  IMAD.MOV.U32 R4, RZ, RZ, R190 ;  /* 0x000000ffff047224 */ /* 0x002fc400078e00be */
[----:B------:R-:W-:Y:S01]  /*3f340*/  IMAD.MOV.U32 R5, RZ, RZ, R191 ;  /* 0x000000ffff057224 */ /* 0x000fe200078e00bf */
[----:B----4-:R-:W4:Y:S04]  /*3f350*/  LDL.LU R176, [R1+0x138c] ;  /* 0x00138c0001b07983 */ /* 0x010f280000300800 */
[----:B------:R-:W-:Y:S04]  /*3f360*/  STL [R1+0x12cc], R191 ;  /* 0x0012ccbf01007387 */ /* 0x000fe80000100800 */
[----:B------:R-:W4:Y:S04]  /*3f370*/  LDL.LU R172, [R1+0x13cc] ;  /* 0x0013cc0001ac7983 */ /* 0x000f280000300800 */
[----:B------:R1:W-:Y:S01]  /*3f380*/  LDGSTS.E [R2+0x65c00], desc[UR8][R4.64], P0 ;  /* 0x65c0000004027fae */ /* 0x0003e20008121848 */
[----:B--2---:R-:W-:-:S05]  /*3f390*/  IADD3 R6, P1, R6, UR5, RZ ;  /* 0x0000000506067c10 */ /* 0x004fca000ff3e0ff */
[----:B------:R2:W-:Y:S01]  /*3f3a0*/  STL [R1+0x1310], R6 ;  /* 0x0013100601007387 */ /* 0x0005e20000100800 */
[----:B------:R-:W-:Y:S02]  /*3f3b0*/  IADD3 R7, P2, R7, UR5, RZ ;  /* 0x0000000507077c10 */ /* 0x000fe4000ff5e0ff */
[----:B------:R-:W-:Y:S01]  /*3f3c0*/  IADD3.X R189, R189, UR7, RZ, P1, !PT ;  /* 0x00000007bdbd7c10 */ /* 0x000fe20008ffe4ff */
[----:B-1----:R-:W-:-:S03]  /*3f3d0*/  IMAD.MOV.U32 R4, RZ, RZ, R6 ;  /* 0x000000ffff047224 */ /* 0x002fc600078e0006 */
[----:B------:R-:W-:Y:S01]  /*3f3e0*/  MOV R5, R189 ;  /* 0x000000bd00057202 */ /* 0x000fe20000000f00 */
[----:B------:R-:W-:Y:S01]  /*3f3f0*/  STL [R1+0x130c], R189 ;  /* 0x00130cbd01007387 */ /* 0x000fe20000100800 */
[----:B------:R-:W-:-:S03]  /*3f400*/  IADD3.X R177, R177, UR7, RZ, P2, !PT ;  /* 0x00000007b1b17c10 */ /* 0x000fc600097fe4ff */
[----:B------:R1:W-:Y:S04]  /*3f410*/  STL [R1+0x1350], R7 ;  /* 0x0013500701007387 */ /* 0x0003e80000100800 */
[----:B--2---:R-:W2:Y:S04]  /*3f420*/  LDL.LU R6, [R1+0x1410] ;  /* 0x0014100001067983 */ /* 0x004ea80000300800 */
[----:B------:R1:W-:Y:S04]  /*3f430*/  LDGSTS.E [R2+0x66000], desc[UR8][R4.64], P0 ;  /* 0x6600000004027fae */ /* 0x0003e80008121848 */
[----:B------:R-:W-:Y:S01]  /*3f440*/  STL [R1+0x134c], R177 ;  /* 0x00134cb101007387 */ /* 0x000fe20000100800 */
[----:B-1----:R-:W-:-:S03]  /*3f450*/  IMAD.MOV.U32 R4, RZ, RZ, R7 ;  /* 0x000000ffff047224 */ /* 0x002fc600078e0007 */
[----:B------:R-:W2:Y:S01]  /*3f460*/  LDL.LU R7, [R1+0x140c] ;  /* 0x00140c0001077983 */ /* 0x000ea20000300800 */
[----:B---3--:R-:W-:Y:S01]  /*3f470*/  IADD3 R173, P1, R173, UR5, RZ ;  /* 0x00000005adad7c10 */ /* 0x008fe2000ff3e0ff */
[----:B------:R-:W-:Y:S01]  /*3f480*/  IMAD.MOV.U32 R5, RZ, RZ, R177 ;  /* 0x000000ffff057224 */ /* 0x000fe200078e00b1 */
[----:B------:R-:W-:-:S04]  /*3f490*/  IADD3 R0, P2, R0, UR5, RZ ;  /* 0x0000000500007c10 */ /* 0x000fc8000ff5e0ff */
[----:B------:R1:W-:Y:S04]  /*3f4a0*/  LDGSTS.E [R2+0x66400], desc[UR8][R4.64], P0 ;  /* 0x6640000004027fae */ /* 0x0003e80008121848 */
[----:B------:R-:W-:Y:S01]  /*3f4b0*/  STL [R1+0x1390], R173 ;  /* 0x001390ad01007387 */ /* 0x000fe20000100800 */
[----:B-1----:R-:W-:Y:S01]  /*3f4c0*/  IMAD.MOV.U32 R4, RZ, RZ, R173 ;  /* 0x000000ffff047224 */ /* 0x002fe200078e00ad */
[----:B----4-:R-:W-:Y:S02]  /*3f4d0*/  IADD3.X R176, R176, UR7, RZ, P1, !PT ;  /* 0x00000007b0b07c10 */ /* 0x010fe40008ffe4ff */
[----:B------:R-:W-:Y:S02]  /*3f4e0*/  IADD3 R189, P1, R18, UR5, RZ ;  /* 0x0000000512bd7c10 */ /* 0x000fe4000ff3e0ff */
[----:B------:R-:W-:-:S02]  /*3f4f0*/  MOV R5, R176 ;  /* 0x000000b000057202 */ /* 0x000fc40000000f00 */
[----:B------:R-:W-:Y:S02]  /*3f500*/  IADD3.X R18, R19, UR7, RZ, P1, !PT ;  /* 0x0000000713127c10 */ /* 0x000fe40008ffe4ff */
[----:B------:R-:W-:Y:S01]  /*3f510*/  IADD3.X R172, R172, UR7, RZ, P2, !PT ;  /* 0x00000007acac7c10 */ /* 0x000fe200097fe4ff */
[----:B------:R1:W-:Y:S04]  /*3f520*/  LDGSTS.E [R2+0x66800], desc[UR8][R4.64], P0 ;  /* 0x6680000004027fae */ /* 0x0003e80008121848 */
[----:B------:R-:W-:Y:S04]  /*3f530*/  STL [R1+0x138c], R176 ;  /* 0x00138cb001007387 */ /* 0x000fe80000100800 */
[----:B------:R3:W-:Y:S01]  /*3f540*/  STL [R1+0x13d0], R0 ;  /* 0x0013d00001007387 */ /* 0x0007e20000100800 */
[----:B-1----:R-:W-:-:S02]  /*3f550*/  IMAD.MOV.U32 R4, RZ, RZ, R0 ;  /* 0x000000ffff047224 */ /* 0x002fc400078e0000 */
[----:B------:R-:W-:Y:S01]  /*3f560*/  IMAD.MOV.U32 R5, RZ, RZ, R172 ;  /* 0x000000ffff057224 */ /* 0x000fe200078e00ac */
[----:B------:R1:W-:Y:S04]  /*3f570*/  STL [R1+0x13cc], R172 ;  /* 0x0013ccac01007387 */ /* 0x0003e80000100800 */
[----:B---3--:R-:W3:Y:S04]  /*3f580*/  LDL.LU R0, [R1+0xd18] ;  /* 0x000d180001007983 */ /* 0x008ee80000300800 */
[----:B------:R4:W-:Y:S04]  /*3f590*/  LDGSTS.E [R2+0x66c00], desc[UR8][R4.64], P0 ;  /* 0x66c0000004027fae */ /* 0x0009e80008121848 */
[----:B-1----:R-:W3:Y:S01]  /*3f5a0*/  LDL.LU R172, [R1+0xd58] ;  /* 0x000d580001ac7983 */ /* 0x002ee20000300800 */
[----:B--2---:R-:W-:-:S05]  /*3f5b0*/  IADD3 R6, P1, R6, UR5, RZ ;  /* 0x0000000506067c10 */ /* 0x004fca000ff3e0ff */
[----:B------:R1:W-:Y:S01]  /*3f5c0*/  STL [R1+0x1410], R6 ;  /* 0x0014100601007387 */ /* 0x0003e20000100800 */
[----:B----4-:R-:W-:Y:S01]  /*3f5d0*/  IMAD.MOV.U32 R4, RZ, RZ, R6 ;  /* 0x000000ffff047224 */ /* 0x010fe200078e0006 */
[----:B------:R-:W-:-:S05]  /*3f5e0*/  IADD3.X R7, R7, UR7, RZ, P1, !PT ;  /* 0x0000000707077c10 */ /* 0x000fca0008ffe4ff */
[----:B------:R2:W-:Y:S04]  /*3f5f0*/  STL [R1+0x140c], R7 ;  /* 0x00140c0701007387 */ /* 0x0005e80000100800 */
[----:B-1----:R-:W4:Y:S04]  /*3f600*/  LDL.LU R6, [R1+0xd14] ;  /* 0x000d140001067983 */ /* 0x002f280000300800 */
[----:B------:R-:W4:Y:S01]  /*3f610*/  LDL.LU R173, [R1+0xd54] ;  /* 0x000d540001ad7983 */ /* 0x000f220000300800 */
[----:B------:R-:W-:Y:S02]  /*3f620*/  IADD3 R190, P2, R170, UR5, RZ ;  /* 0x00000005aabe7c10 */ /* 0x000fe4000ff5e0ff */
[----:B------:R-:W-:Y:S01]  /*3f630*/  IADD3 R191, P1, R158, UR5, RZ ;  /* 0x000000059ebf7c10 */ /* 0x000fe2000ff3e0ff */
[----:B------:R-:W4:Y:S01]  /*3f640*/  LDL.LU R176, [R1+0xd94] ;  /* 0x000d940001b07983 */ /* 0x000f220000300800 */
[----:B------:R-:W-:-:S02]  /*3f650*/  IADD3.X R170, R171, UR7, RZ, P2, !PT ;  /* 0x00000007abaa7c10 */ /* 0x000fc400097fe4ff */
[----:B------:R-:W-:Y:S02]  /*3f660*/  IADD3.X R158, R159, UR7, RZ, P1, !PT ;  /* 0x000000079f9e7c10 */ /* 0x000fe40008ffe4ff */
[----:B------:R-:W-:Y:S01]  /*3f670*/  MOV R5, R7 ;  /* 0x0000000700057202 */ /* 0x000fe20000000f00 */
[----:B------:R-:W-:Y:S01]  /*3f680*/  IMAD.MOV.U32 R171, RZ, RZ, R170 ;  /* 0x000000ffffab7224 */ /* 0x000fe200078e00aa */
[----:B--2---:R-:W2:Y:S01]  /*3f690*/  LDL.LU R7, [R1+0xd98] ;  /* 0x000d980001077983 */ /* 0x004ea20000300800 */
[----:B------:R-:W-:Y:S01]  /*3f6a0*/  MOV R170, R190 ;  /* 0x000000be00aa7202 */ /* 0x000fe20000000f00 */
[----:B------:R-:W-:Y:S02]  /*3f6b0*/  IMAD.MOV.U32 R159, RZ, RZ, R158 ;  /* 0x000000ffff9f7224 */ /* 0x000fe400078e009e */
[----:B------:R-:W-:Y:S01]  /*3f6c0*/  IMAD.MOV.U32 R19, RZ, RZ, R18 ;  /* 0x000000ffff137224 */ /* 0x000fe200078e0012 */
[----:B------:R-:W2:Y:S01]  /*3f6d0*/  LDL.LU R177, [R1+0xdd8] ;  /* 0x000dd80001b17983 */ /* 0x000ea20000300800 */
[----:B------:R-:W-:-:S02]  /*3f6e0*/  IMAD.MOV.U32 R158, RZ, RZ, R191 ;  /* 0x000000ffff9e7224 */ /* 0x000fc400078e00bf */
[----:B------:R-:W-:Y:S01]  /*3f6f0*/  IMAD.MOV.U32 R18, RZ, RZ, R189 ;  /* 0x000000ffff127224 */ /* 0x000fe200078e00bd */
[----:B------:R-:W-:Y:S04]  /*3f700*/  LDGSTS.E [R2+0x67000], desc[UR8][R4.64], P0 ;  /* 0x6700000004027fae */ /* 0x000fe80008121848 */
[----:B------:R-:W-:Y:S04]  /*3f710*/  LDGSTS.E [R2+0x67400], desc[UR8][R170.64], P0 ;  /* 0x67400000aa027fae */ /* 0x000fe80008121848 */
[----:B------:R-:W-:Y:S04]  /*3f720*/  LDGSTS.E [R2+0x67800], desc[UR8][R158.64], P0 ;  /* 0x678000009e027fae */ /* 0x000fe80008121848 */
[----:B------:R-:W2:Y:S04]  /*3f730*/  LDL.LU R189, [R1+0xdd4] ;  /* 0x000dd40001bd7983 */ /* 0x000ea80000300800 */
[----:B------:R1:W-:Y:S02]  /*3f740*/  LDGSTS.E [R2+0x67c00], desc[UR8][R18.64], P0 ;  /* 0x67c0000012027fae */ /* 0x0003e40008121848 */
[----:B-1----:R-:W-:-:S02]  /*3f750*/  LOP3.LUT R2, R188, 0x10, RZ, 0x3c, !PT ;  /* 0x00000010bc027812 */ /* 0x002fc400078e3cff */
[----:B---3--:R-:W-:-:S03]  /*3f760*/  IADD3 R0, P1, R0, UR5, RZ ;  /* 0x0000000500007c10 */ /* 0x008fc6000ff3e0ff */
[----:B------:R-:W-:Y:S01]  /*3f770*/  VIADD R2, R2, UR17 ;  /* 0x0000001102027c36 */ /* 0x000fe20008000000 */
[----:B------:R-:W-:Y:S02]  /*3f780*/  MOV R4, R0 ;  /* 0x0000000000047202 */ /* 0x000fe40000000f00 */
[----:B------:R-:W-:Y:S01]  /*3f790*/  IADD3 R172, P2, R172, UR5, RZ ;  /* 0x00000005acac7c10 */ /* 0x000fe2000ff5e0ff */
[----:B------:R1:W-:Y:S04]  /*3f7a0*/  STL [R1+0xd18], R0 ;  /* 0x000d180001007387 */ /* 0x0003e80000100800 */
[----:B------:R-:W-:Y:S01]  /*3f7b0*/  STL [R1+0xd58], R172 ;  /* 0x000d58ac01007387 */ /* 0x000fe20000100800 */
[----:B----4-:R-:W-:Y:S02]  /*3f7c0*/  IADD3.X R6, R6, UR7, RZ, P1, !PT ;  /* 0x0000000706067c10 */ /* 0x010fe40008ffe4ff */
[----:B------:R-:W-:-:S03]  /*3f7d0*/  IADD3.X R173, R173, UR7, RZ, P2, !PT ;  /* 0x00000007adad7c10 */ /* 0x000fc600097fe4ff */
[----:B------:R-:W-:Y:S01]  /*3f7e0*/  IMAD.MOV.U32 R5, RZ, RZ, R6 ;  /* 0x000000ffff057224 */ /* 0x000fe200078e0006 */
[----:B------:R3:W-:Y:S04]  /*3f7f0*/  STL [R1+0xd14], R6 ;  /* 0x000d140601007387 */ /* 0x0007e80000100800 */
[----:B-1----:R-:W4:Y:S04]  /*3f800*/  LDL.LU R0, [R1+0xe18] ;  /* 0x000e180001007983 */ /* 0x002f280000300800 */
[----:B------:R1:W-:Y:S04]  /*3f810*/  LDGSTS.E [R2+0x60080], desc[UR8][R4.64], P0 ;  /* 0x6008000004027fae */ /* 0x0003e80008121848 */
[----:B---3--:R-:W3:Y:S04]  /*3f820*/  LDL.LU R6, [R1+0xe58] ;  /* 0x000e580001067983 */ /* 0x008ee80000300800 */
[----:B------:R2:W-:Y:S01]  /*3f830*/  STL [R1+0xd54], R173 ;  /* 0x000d54ad01007387 */ /* 0x0005e20000100800 */
[----:B-1----:R-:W-:-:S03]  /*3f840*/  IMAD.MOV.U32 R4, RZ, RZ, R172 ;  /* 0x000000ffff047224 */ /* 0x002fc600078e00ac */
[----:B------:R-:W3:Y:S01]  /*3f850*/  LDL.LU R172, [R1+0xe14] ;  /* 0x000e140001ac7983 */ /* 0x000ee20000300800 */
[----:B------:R-:W-:-:S03]  /*3f860*/  IMAD.MOV.U32 R5, RZ, RZ, R173 ;  /* 0x000000ffff057224 */ /* 0x000fc600078e00ad */
[----:B--2---:R-:W2:Y:S01]  /*3f870*/  LDL.LU R173, [R1+0xe54] ;  /* 0x000e540001ad7983 */ /* 0x004ea20000300800 */
[----:B------:R-:W-:Y:S02]  /*3f880*/  IADD3 R7, P1, R7, UR5, RZ ;  /* 0x0000000507077c10 */ /* 0x000fe4000ff3e0ff */
[----:B------:R-:W-:Y:S01]  /*3f890*/  IADD3 R177, P2, R177, UR5, RZ ;  /* 0x00000005b1b17c10 */ /* 0x000fe2000ff5e0ff */
[----:B------:R1:W-:Y:S01]  /*3f8a0*/  LDGSTS.E [R2+0x60480], desc[UR8][R4.64], P0 ;  /* 0x6048000004027fae */ /* 0x0003e20008121848 */
[----:B------:R-:W-:Y:S02]  /*3f8b0*/  IADD3.X R176, R176, UR7, RZ, P1, !PT ;  /* 0x00000007b0b07c10 */ /* 0x000fe40008ffe4ff */
[----:B------:R-:W-:Y:S01]  /*3f8c0*/  IADD3.X R189, R189, UR7, RZ, P2, !PT ;  /* 0x00000007bdbd7c10 */ /* 0x000fe200097fe4ff */
[----:B------:R1:W-:Y:S04]  /*3f8d0*/  STL [R1+0xd98], R7 ;  /* 0x000d980701007387 */ /* 0x0003e80000100800 */
[----:B------:R1:W-:Y:S02]  /*3f8e0*/  STL [R1+0xd94], R176 ;  /* 0x000d94b001007387 */ /* 0x0003e40000100800 */
[----:B-1----:R-:W-:Y:S01]  /*3f8f0*/  MOV R4, R7 ;  /* 0x0000000700047202 */ /* 0x002fe20000000f00 */
[----:B------:R-:W-:Y:S01]  /*3f900*/  IMAD.MOV.U32 R5, RZ, RZ, R176 ;  /* 0x000000ffff057224 */ /* 0x000fe200078e00b0 */
[----:B------:R1:W-:Y:S04]  /*3f910*/  STL [R1+0xdd8], R177 ;  /* 0x000dd8b101007387 */ /* 0x0003e80000100800 */
[----:B------:R-:W2:Y:S04]  /*3f920*/  LDL.LU R7, [R1+0xe98] ;  /* 0x000e980001077983 */ /* 0x000ea80000300800 */
[----:B------:R1:W-:Y:S04]  /*3f930*/  STL [R1+0xdd4], R189 ;  /* 0x000dd4bd01007387 */ /* 0x0003e80000100800 */
[----:B------:R1:W-:Y:S04]  /*3f940*/  LDGSTS.E [R2+0x60880], desc[UR8][R4.64], P0 ;  /* 0x6088000004027fae */ /* 0x0003e80008121848 */
[----:B------:R-:W2:Y:S01]  /*3f950*/  LDL.LU R176, [R1+0xed8] ;  /* 0x000ed80001b07983 */ /* 0x000ea20000300800 */
[----:B-1----:R-:W-:-:S03]  /*3f960*/  IMAD.MOV.U32 R4, RZ, RZ, R177 ;  /* 0x000000ffff047224 */ /* 0x002fc600078e00b1 */
[----:B------:R-:W2:Y:S01]  /*3f970*/  LDL.LU R177, [R1+0xe94] ;  /* 0x000e940001b17983 */ /* 0x000ea20000300800 */
[----:B------:R-:W-:-:S03]  /*3f980*/  IMAD.MOV.U32 R5, RZ, RZ, R189 ;  /* 0x000000ffff057224 */ /* 0x000fc600078e00bd */
[----:B------:R-:W2:Y:S04]  /*3f990*/  LDL.LU R189, [R1+0xed4] ;  /* 0x000ed40001bd7983 */ /* 0x000ea80000300800 */
[----:B------:R1:W-:Y:S01]  /*3f9a0*/  LDGSTS.E [R2+0x60c80], desc[UR8][R4.64], P0 ;  /* 0x60c8000004027fae */ /* 0x0003e20008121848 */
[----:B----4-:R-:W-:-:S04]  /*3f9b0*/  IADD3 R0, P1, R0, UR5, RZ ;  /* 0x0000000500007c10 */ /* 0x010fc8000ff3e0ff */
[----:B-1----:R-:W-:Y:S02]  /*3f9c0*/  MOV R4, R0 ;  /* 0x0000000000047202 */ /* 0x002fe40000000f00 */
[----:B---3--:R-:W-:Y:S01]  /*3f9d0*/  IADD3 R6, P2, R6, UR5, RZ ;  /* 0x0000000506067c10 */ /* 0x008fe2000ff5e0ff */
[----:B------:R1:W-:Y:S01]  /*3f9e0*/  STL [R1+0xe18], R0 ;  /* 0x000e180001007387 */ /* 0x0003e20000100800 */
[----:B------:R-:W-:Y:S02]  /*3f9f0*/  IADD3.X R172, R172, UR7, RZ, P1, !PT ;  /* 0x00000007acac7c10 */ /* 0x000fe40008ffe4ff */
[----:B--2---:R-:W-:-:S03]  /*3fa00*/  IADD3.X R173, R173, UR7, RZ, P2, !PT ;  /* 0x00000007adad7c10 */ /* 0x004fc600097fe4ff */
[----:B------:R-:W-:Y:S01]  /*3fa10*/  IMAD.MOV.U32 R5, RZ, RZ, R172 ;  /* 0x000000ffff057224 */ /* 0x000fe200078e00ac */
[----:B------:R2:W-:Y:S04]  /*3fa20*/  STL [R1+0xe14], R172 ;  /* 0x000e14ac01007387 */ /* 0x0005e80000100800 */
[----:B------:R3:W-:Y:S04]  /*3fa30*/  STL [R1+0xe58], R6 ;  /* 0x000e580601007387 */ /* 0x0007e80000100800 */
[----:B-1----:R-:W4:Y:S04]  /*3fa40*/  LDL.LU R0, [R1+0xf18] ;  /* 0x000f180001007983 */ /* 0x002f280000300800 */
[----:B------:R1:W-:Y:S04]  /*3fa50*/  STL [R1+0xe54], R173 ;  /* 0x000e54ad01007387 */ /* 0x0003e80000100800 */
[----:B------:R3:W-:Y:S04]  /*3fa60*/  LDGSTS.E [R2+0x61080], desc[UR8][R4.64], P0 ;  /* 0x6108000004027fae */ /* 0x0007e80008121848 */
[----:B--2---:R-:W2:Y:S01]  /*3fa70*/  LDL.LU R172, [R1+0xf58] ;  /* 0x000f580001ac7983 */ /* 0x004ea20000300800 */
[----:B---3--:R-:W-:-:S03]  /*3fa80*/  IMAD.MOV.U32 R4, RZ, RZ, R6 ;  /* 0x000000ffff047224 */ /* 0x008fc600078e0006 */
[----:B------:R-:W3:Y:S01]  /*3fa90*/  LDL.LU R6, [R1+0xf14] ;  /* 0x000f140001067983 */ /* 0x000ee20000300800 */
[----:B------:R-:W-:-:S03]  /*3faa0*/  IMAD.MOV.U32 R5, RZ, RZ, R173 ;  /* 0x000000ffff057224 */ /* 0x000fc600078e00ad */
[----:B-1----:R-:W3:Y:S01]  /*3fab0*/  LDL.LU R173, [R1+0xf54] ;  /* 0x000f540001ad7983 */ /* 0x002ee20000300800 */
[----:B------:R-:W-:Y:S02]  /*3fac0*/  IADD3 R7, P1, R7, UR5, RZ ;  /* 0x0000000507077c10 */ /* 0x000fe4000ff3e0ff */
[----:B------:R-:W-:Y:S01]  /*3fad0*/  IADD3 R176, P2, R176, UR5, RZ ;  /* 0x00000005b0b07c10 */ /* 0x000fe2000ff5e0ff */
[----:B------:R1:W-:Y:S01]  /*3fae0*/  LDGSTS.E [R2+0x61480], desc[UR8][R4.64], P0 ;  /* 0x6148000004027fae */ /* 0x0003e20008121848 */
[----:B------:R-:W-:-:S03]  /*3faf0*/  IADD3.X R177, R177, UR7, RZ, P1, !PT ;  /* 0x00000007b1b17c10 */ /* 0x000fc60008ffe4ff */
[----:B------:R1:W-:Y:S01]  /*3fb00*/  STL [R1+0xe98], R7 ;  /* 0x000e980701007387 */ /* 0x0003e20000100800 */
[----:B------:R-:W-:-:S03]  /*3fb10*/  IADD3.X R189, R189, UR7, RZ, P2, !PT ;  /* 0x00000007bdbd7c10 */ /* 0x000fc600097fe4ff */
[----:B------:R1:W-:Y:S02]  /*3fb20*/  STL [R1+0xe94], R177 ;  /* 0x000e94b101007387 */ /* 0x0003e40000100800 */
[----:B-1----:R-:W-:Y:S01]  /*3fb30*/  MOV R4, R7 ;  /* 0x0000000700047202 */ /* 0x002fe20000000f00 */
[----:B------:R-:W-:Y:S01]  /*3fb40*/  IMAD.MOV.U32 R5, RZ, RZ, R177 ;  /* 0x000000ffff057224 */ /* 0x000fe200078e00b1 */
[----:B------:R1:W-:Y:S04]  /*3fb50*/  STL [R1+0xed8], R176 ;  /* 0x000ed8b001007387 */ /* 0x0003e80000100800 */
[----:B------:R-:W3:Y:S04]  /*3fb60*/  LDL.LU R7, [R1+0xf98] ;  /* 0x000f980001077983 */ /* 0x000ee80000300800 */
[----:B------:R1:W-:Y:S04]  /*3fb70*/  STL [R1+0xed4], R189 ;  /* 0x000ed4bd01007387 */ /* 0x0003e80000100800 */
[----:B------:R1:W-:Y:S04]  /*3fb80*/  LDGSTS.E [R2+0x61880], desc[UR8][R4.64], P0 ;  /* 0x6188000004027fae */ /* 0x0003e80008121848 */
[----:B------:R-:W3:Y:S01]  /*3fb90*/  LDL.LU R177, [R1+0xfd8] ;  /* 0x000fd80001b17983 */ /* 0x000ee20000300800 */
[----:B-1----:R-:W-:-:S03]  /*3fba0*/  IMAD.MOV.U32 R4, RZ, RZ, R176 ;  /* 0x000000ffff047224 */ /* 0x002fc600078e00b0 */
[----:B------:R-:W3:Y:S01]  /*3fbb0*/  LDL.LU R176, [R1+0xf94] ;  /* 0x000f940001b07983 */ /* 0x000ee20000300800 */
[----:B------:R-:W-:-:S03]  /*3fbc0*/  IMAD.MOV.U32 R5, RZ, RZ, R189 ;  /* 0x000000ffff057224 */ /* 0x000fc600078e00bd */
[----:B------:R-:W3:Y:S04]  /*3fbd0*/  LDL.LU R189, [R1+0xfd4] ;  /* 0x000fd40001bd7983 */ /* 0x000ee80000300800 */
[----:B------:R1:W-:Y:S01]  /*3fbe0*/  LDGSTS.E [R2+0x61c80], desc[UR8][R4.64], P0 ;  /* 0x61c8000004027fae */ /* 0x0003e20008121848 */
[----:B----4-:R-:W-:-:S04]  /*3fbf0*/  IADD3 R0, P1, R0, UR5, RZ ;  /* 0x0000000500007c10 */ /* 0x010fc8000ff3e0ff */
[----:B-1----:R-:W-:Y:S01]  /*3fc00*/  MOV R4, R0 ;  /* 0x0000000000047202 */ /* 0x002fe20000000f00 */
[----:B------:R1:W-:Y:S01]  /*3fc10*/  STL [R1+0xf18], R0 ;  /* 0x000f180001007387 */ /* 0x0003e20000100800 */
[----:B--2---:R-:W-:Y:S02]  /*3fc20*/  IADD3 R172, P2, R172, UR5, RZ ;  /* 0x00000005acac7c10 */ /* 0x004fe4000ff5e0ff */
[----:B---3--:R-:W-:Y:S02]  /*3fc30*/  IADD3.X R6, R6, UR7, RZ, P1, !PT ;  /* 0x0000000706067c10 */ /* 0x008fe40008ffe4ff */
[----:B------:R-:W-:-:S03]  /*3fc40*/  IADD3.X R173, R173, UR7, RZ, P2, !PT ;  /* 0x00000007adad7c10 */ /* 0x000fc600097fe4ff */
[----:B------:R-:W-:Y:S01]  /*3fc50*/  IMAD.MOV.U32 R5, RZ, RZ, R6 ;  /* 0x000000ffff057224 */ /* 0x000fe200078e0006 */
[----:B------:R2:W-:Y:S04]  /*3fc60*/  STL [R1+0xf14], R6 ;  /* 0x000f140601007387 */ /* 0x0005e80000100800 */
[----:B------:R3:W-:Y:S04]  /*3fc70*/  STL [R1+0xf58], R172 ;  /* 0x000f58ac01007387 */ /* 0x0007e80000100800 */
[----:B-1----:R-:W4:Y:S04]  /*3fc80*/  LDL.LU R0, [R1+0x1018] ;  /* 0x0010180001007983 */ /* 0x002f280000300800 */
[----:B------:R1:W-:Y:S04]  /*3fc90*/  STL [R1+0xf54], R173 ;  /* 0x000f54ad01007387 */ /* 0x0003e80000100800 */
[----:B------:R1:W-:Y:S04]  /*3fca0*/  LDGSTS.E [R2+0x62080], desc[UR8][R4.64], P0 ;  /* 0x6208000004027fae */ /* 0x0003e80008121848 */
[----:B--2---:R-:W2:Y:S01]  /*3fcb0*/  LDL.LU R6, [R1+0x1058] ;  /* 0x0010580001067983 */ /* 0x004ea20000300800 */
[----:B-1----:R-:W-:-:S03]  /*3fcc0*/  IMAD.MOV.U32 R4, RZ, RZ, R172 ;  /* 0x000000ffff047224 */ /* 0x002fc600078e00ac */
[----:B---3--:R-:W3:Y:S01]  /*3fcd0*/  LDL.LU R172, [R1+0x1014] ;  /* 0x0010140001ac7983 */ /* 0x008ee20000300800 */
[----:B------:R-:W-:-:S03]  /*3fce0*/  IMAD.MOV.U32 R5, RZ, RZ, R173 ;  /* 0x000000ffff057224 */ /* 0x000fc600078e00ad */
[----:B------:R-:W3:Y:S01]  /*3fcf0*/  LDL.LU R173, [R1+0x1054] ;  /* 0x0010540001ad7983 */ /* 0x000ee20000300800 */
        /* <DEDUP_REMOVED lines=40> */
[----:B------:R-:W-:Y:S01]  /*3ff80*/  STL [R1+0x1098], R7 ;  /* 0x0010980701007387 */ /* 0x000fe20000100800 */
[----:B------:R-:W-:-:S03]  /*3ff90*/  IADD3.X R189, R189, UR7, RZ, P2, !PT ;  /* 0x00000007bdbd7c10 */ /* 0x000fc600097fe4ff */
[----:B------:R1:W-:Y:S02]  /*3ffa0*/  STL [R1+0x1094], R177 ;  /* 0x001094b101007387 */ /* 0x0003e40000100800 */
[----:B-1----:R-:W-:Y:S01]  /*3ffb0*/  MOV R4, R7 ;  /* 0x0000000700047202 */ /* 0x002fe20000000f00 */
[----:B------:R-:W-:Y:S01]  /*3ffc0*/  IMAD.MOV.U32 R5, RZ, RZ, R177 ;  /* 0x000000ffff057224 */ /* 0x000fe200078e00b1 */
[----:B------:R-:W-:Y:S04]  /*3ffd0*/  STL [R1+0x10d8], R176 ;  /* 0x0010d8b001007387 */ /* 0x000fe80000100800 */
[----:B------:R1:W-:Y:S04]  /*3ffe0*/  LDGSTS.E [R2+0x63880], desc[UR8][R4.64], P0 ;  /* 0x6388000004027fae */ /* 0x0003e80008121848 */
[----:B------:R-:W3:Y:S04]  /*3fff0*/  LDL.LU R177, [R1+0x1198] ;  /* 0x0011980001b17983 */ /* 0x000ee80000300800 */
[----:B------:R1:W-:Y:S04]  /*40000*/  STL [R1+0x10d4], R189 ;  /* 0x0010d4bd01007387 */ /* 0x0003e80000100800 */
        /* <DEDUP_REMOVED lines=8> */
[----:B------:R-:W-:Y:S01]  /*40090*/  STL [R1+0x1118], R0 ;  /* 0x0011180001007387 */ /* 0x000fe20000100800 */
[----:B--2---:R-:W-:Y:S02]  /*400a0*/  IADD3 R172, P2, R172, UR5, RZ ;  /* 0x00000005acac7c10 */ /* 0x004fe4000ff5e0ff */
[----:B---3--:R-:W-:Y:S02]  /*400b0*/  IADD3.X R6, R6, UR7, RZ, P1, !PT ;  /* 0x0000000706067c10 */ /* 0x008fe40008ffe4ff */
[----:B------:R-:W-:-:S03]  /*400c0*/  IADD3.X R173, R173, UR7, RZ, P2, !PT ;  /* 0x00000007adad7c10 */ /* 0x000fc600097fe4ff */
[----:B------:R-:W-:Y:S01]  /*400d0*/  IMAD.MOV.U32 R5, RZ, RZ, R6 ;  /* 0x000000ffff057224 */ /* 0x000fe200078e0006 */
[----:B------:R1:W-:Y:S04]  /*400e0*/  STL [R1+0x1114], R6 ;  /* 0x0011140601007387 */ /* 0x0003e80000100800 */
        /* <DEDUP_REMOVED lines=8> */
[----:B-1----:R-:W3:Y:S01]  /*40170*/  LDL.LU R173, [R1+0x1254] ;  /* 0x0012540001ad7983 */ /* 0x002ee20000300800 */
[----:B------:R-:W-:Y:S02]  /*40180*/  IADD3 R177, P1, R177, UR5, RZ ;  /* 0x00000005b1b17c10 */ /* 0x000fe4000ff3e0ff */
[----:B------:R-:W-:Y:S01]  /*40190*/  IADD3 R7, P2, R7, UR5, RZ ;  /* 0x0000000507077c10 */ /* 0x000fe2000ff5e0ff */
[----:B------:R1:W-:Y:S01]  /*401a0*/  LDGSTS.E [R2+0x64480], desc[UR8][R4.64], P0 ;  /* 0x6448000004027fae */ /* 0x0003e20008121848 */
[----:B------:R-:W-:-:S03]  /*401b0*/  IADD3.X R189, R189, UR7, RZ, P1, !PT ;  /* 0x00000007bdbd7c10 */ /* 0x000fc60008ffe4ff */
[----:B------:R-:W-:Y:S01]  /*401c0*/  STL [R1+0x1198], R177 ;  /* 0x001198b101007387 */ /* 0x000fe20000100800 */
[----:B------:R-:W-:Y:S02]  /*401d0*/  IADD3.X R176, R176, UR7, RZ, P2, !PT ;  /* 0x00000007b0b07c10 */ /* 0x000fe400097fe4ff */
[----:B-1----:R-:W-:Y:S01]  /*401e0*/  MOV R4, R177 ;  /* 0x000000b100047202 */ /* 0x002fe20000000f00 */
[----:B------:R-:W-:Y:S01]  /*401f0*/  IMAD.MOV.U32 R5, RZ, RZ, R189 ;  /* 0x000000ffff057224 */ /* 0x000fe200078e00bd */
[----:B------:R-:W-:Y:S04]  /*40200*/  STL [R1+0x1194], R189 ;  /* 0x001194bd01007387 */ /* 0x000fe80000100800 */
[----:B------:R-:W-:Y:S04]  /*40210*/  STL [R1+0x11d8], R7 ;  /* 0x0011d80701007387 */ /* 0x000fe80000100800 */
[----:B------:R1:W-:Y:S04]  /*40220*/  LDGSTS.E [R2+0x64880], desc[UR8][R4.64], P0 ;  /* 0x6488000004027fae */ /* 0x0003e80008121848 */
[----:B------:R1:W-:Y:S02]  /*40230*/  STL [R1+0x11d4], R176 ;  /* 0x0011d4b001007387 */ /* 0x0003e40000100800 */
[----:B-1----:R-:W-:-:S02]  /*40240*/  IMAD.MOV.U32 R5, RZ, RZ, R176 ;  /* 0x000000ffff057224 */ /* 0x002fc400078e00b0 */
[----:B------:R-:W-:Y:S01]  /*40250*/  IMAD.MOV.U32 R4, RZ, RZ, R7 ;  /* 0x000000ffff047224 */ /* 0x000fe200078e0007 */
[----:B------:R-:W3:Y:S04]  /*40260*/  LDL.LU R176, [R1+0x1294] ;  /* 0x0012940001b07983 */ /* 0x000ee80000300800 */
[----:B------:R-:W3:Y:S04]  /*40270*/  LDL.LU R7, [R1+0x1298] ;  /* 0x0012980001077983 */ /* 0x000ee80000300800 */
[----:B------:R-:W3:Y:S04]  /*40280*/  LDL.LU R191, [R1+0x12d4] ;  /* 0x0012d40001bf7983 */ /* 0x000ee80000300800 */
[----:B------:R-:W3:Y:S04]  /*40290*/  LDL.LU R190, [R1+0x12d8] ;  /* 0x0012d80001be7983 */ /* 0x000ee80000300800 */
[----:B------:R1:W-:Y:S01]  /*402a0*/  LDGSTS.E [R2+0x64c80], desc[UR8][R4.64], P0 ;  /* 0x64c8000004027fae */ /* 0x0003e20008121848 */
[----:B----4-:R-:W-:-:S02]  /*402b0*/  IADD3 R6, P1, R6, UR5, RZ ;  /* 0x0000000506067c10 */ /* 0x010fc4000ff3e0ff */
[----:B------:R-:W-:Y:S02]  /*402c0*/  IADD3 R0, P2, R0, UR5, RZ ;  /* 0x0000000500007c10 */ /* 0x000fe4000ff5e0ff */
[----:B--2---:R-:W-:Y:S01]  /*402d0*/  IADD3.X R172, R172, UR7, RZ, P1, !PT ;  /* 0x00000007acac7c10 */ /* 0x004fe20008ffe4ff */
[----:B------:R2:W-:Y:S01]  /*402e0*/  STL [R1+0x1218], R6 ;  /* 0x0012180601007387 */ /* 0x0005e20000100800 */
[----:B-1----:R-:W-:Y:S02]  /*402f0*/  MOV R4, R6 ;  /* 0x0000000600047202 */ /* 0x002fe40000000f00 */
[----:B---3--:R-:W-:Y:S01]  /*40300*/  IADD3.X R173, R173, UR7, RZ, P2, !PT ;  /* 0x00000007adad7c10 */ /* 0x008fe200097fe4ff */
[----:B------:R1:W-:Y:S01]  /*40310*/  STL [R1+0x1214], R172 ;  /* 0x001214ac01007387 */ /* 0x0003e20000100800 */
[----:B------:R-:W-:-:S03]  /*40320*/  IMAD.MOV.U32 R5, RZ, RZ, R172 ;  /* 0x000000ffff057224 */ /* 0x000fc600078e00ac */
[----:B------:R-:W-:Y:S04]  /*40330*/  STL [R1+0x1258], R0 ;  /* 0x0012580001007387 */ /* 0x000fe80000100800 */
[----:B--2---:R-:W2:Y:S04]  /*40340*/  LDL.LU R6, [R1+0x1318] ;  /* 0x0013180001067983 */ /* 0x004ea80000300800 */
[----:B------:R3:W-:Y:S04]  /*40350*/  STL [R1+0x1254], R173 ;  /* 0x001254ad01007387 */ /* 0x0007e80000100800 */
[----:B-1----:R-:W4:Y:S04]  /*40360*/  LDL.LU R172, [R1+0x1358] ;  /* 0x0013580001ac7983 */ /* 0x002f280000300800 */
[----:B------:R-:W4:Y:S04]  /*40370*/  LDL.LU R189, [R1+0x1314] ;  /* 0x0013140001bd7983 */ /* 0x000f280000300800 */
[----:B------:R-:W4:Y:S04]  /*40380*/  LDL.LU R177, [R1+0x1354] ;  /* 0x0013540001b17983 */ /* 0x000f280000300800 */
[----:B------:R1:W-:Y:S02]  /*40390*/  LDGSTS.E [R2+0x65080], desc[UR8][R4.64], P0 ;  /* 0x6508000004027fae */ /* 0x0003e40008121848 */
[----:B-1----:R-:W-:-:S02]  /*403a0*/  IMAD.MOV.U32 R4, RZ, RZ, R0 ;  /* 0x000000ffff047224 */ /* 0x002fc400078e0000 */
[----:B------:R-:W-:Y:S02]  /*403b0*/  IMAD.MOV.U32 R5, RZ, RZ, R173 ;  /* 0x000000ffff057224 */ /* 0x000fe400078e00ad */
[----:B---3--:R-:W3:Y:S01]  /*403c0*/  LDL.LU R173, [R1+0x1398] ;  /* 0x0013980001ad7983 */ /* 0x008ee20000300800 */
[----:B------:R-:W-:-:S03]  /*403d0*/  IADD3 R7, P1, R7, UR5, RZ ;  /* 0x0000000507077c10 */ /* 0x000fc6000ff3e0ff */
[----:B------:R1:W-:Y:S01]  /*403e0*/  LDGSTS.E [R2+0x65480], desc[UR8][R4.64], P0 ;  /* 0x6548000004027fae */ /* 0x0003e20008121848 */
[----:B------:R-:W-:-:S03]  /*403f0*/  IADD3.X R176, R176, UR7, RZ, P1, !PT ;  /* 0x00000007b0b07c10 */ /* 0x000fc60008ffe4ff */
[----:B------:R-:W3:Y:S01]  /*40400*/  LDL.LU R0, [R1+0x13d8] ;  /* 0x0013d80001007983 */ /* 0x000ee20000300800 */
[----:B------:R-:W-:-:S04]  /*40410*/  IADD3 R190, P2, R190, UR5, RZ ;  /* 0x00000005bebe7c10 */ /* 0x000fc8000ff5e0ff */
[----:B------:R-:W-:Y:S02]  /*40420*/  IADD3.X R191, R191, UR7, RZ, P2, !PT ;  /* 0x00000007bfbf7c10 */ /* 0x000fe400097fe4ff */
[----:B-1----:R-:W-:Y:S01]  /*40430*/  MOV R4, R7 ;  /* 0x0000000700047202 */ /* 0x002fe20000000f00 */
[----:B------:R-:W-:Y:S01]  /*40440*/  IMAD.MOV.U32 R5, RZ, RZ, R176 ;  /* 0x000000ffff057224 */ /* 0x000fe200078e00b0 */
[----:B------:R-:W-:Y:S04]  /*40450*/  STL [R1+0x1298], R7 ;  /* 0x0012980701007387 */ /* 0x000fe80000100800 */
[----:B------:R1:W-:Y:S04]  /*40460*/  STL [R1+0x1294], R176 ;  /* 0x001294b001007387 */ /* 0x0003e80000100800 */
[----:B------:R1:W-:Y:S04]  /*40470*/  LDGSTS.E [R2+0x65880], desc[UR8][R4.64], P0 ;  /* 0x6588000004027fae */ /* 0x0003e80008121848 */
[----:B------:R-:W-:Y:S04]  /*40480*/  STL [R1+0x12d8], R190 ;  /* 0x0012d8be01007387 */ /* 0x000fe80000100800 */
[----:B-1----:R-:W3:Y:S01]  /*40490*/  LDL.LU R176, [R1+0x1394] ;  /* 0x0013940001b07983 */ /* 0x002ee20000300800 */
[----:B------:R-:W-:-:S02]  /*404a0*/  IMAD.MOV.U32 R4, RZ, RZ, R190 ;  /* 0x000000ffff047224 */ /* 0x000fc400078e00be */
[----:B------:R-:W-:Y:S01]  /*404b0*/  IMAD.MOV.U32 R5, RZ, RZ, R191 ;  /* 0x000000ffff057224 */ /* 0x000fe200078e00bf */
[----:B------:R-:W-:Y:S04]  /*404c0*/  STL [R1+0x12d4], R191 ;  /* 0x0012d4bf01007387 */ /* 0x000fe80000100800 */
[----:B------:R-:W3:Y:S04]  /*404d0*/  LDL.LU R7, [R1+0x13d4] ;  /* 0x0013d40001077983 */ /* 0x000ee80000300800 */
[----:B------:R1:W-:Y:S01]  /*404e0*/  LDGSTS.E [R2+0x65c80], desc[UR8][R4.64], P0 ;  /* 0x65c8000004027fae */ /* 0x0003e20008121848 */
[----:B--2---:R-:W-:-:S04]  /*404f0*/  IADD3 R6, P1, R6, UR5, RZ ;  /* 0x0000000506067c10 */ /* 0x004fc8000ff3e0ff */
[----:B-1----:R-:W-:Y:S01]  /*40500*/  MOV R4, R6 ;  /* 0x0000000600047202 */ /* 0x002fe20000000f00 */
[----:B------:R1:W-:Y:S01]  /*40510*/  STL [R1+0x1318], R6 ;  /* 0x0013180601007387 */ /* 0x0003e20000100800 */
[----:B----4-:R-:W-:Y:S02]  /*40520*/  IADD3 R172, P2, R172, UR5, RZ ;  /* 0x00000005acac7c10 */ /* 0x010fe4000ff5e0ff */
[----:B------:R-:W-:Y:S02]  /*40530*/  IADD3.X R189, R189, UR7, RZ, P1, !PT ;  /* 0x00000007bdbd7c10 */ /* 0x000fe40008ffe4ff */
[----:B------:R-:W-:-:S03]  /*40540*/  IADD3.X R177, R177, UR7, RZ, P2, !PT ;  /* 0x00000007b1b17c10 */ /* 0x000fc600097fe4ff */
[----:B------:R-:W-:Y:S01]  /*40550*/  IMAD.MOV.U32 R5, RZ, RZ, R189 ;  /* 0x000000ffff057224 */ /* 0x000fe200078e00bd */
[----:B------:R-:W-:Y:S04]  /*40560*/  STL [R1+0x1314], R189 ;  /* 0x001314bd01007387 */ /* 0x000fe80000100800 */
[----:B------:R2:W-:Y:S04]  /*40570*/  STL [R1+0x1358], R172 ;  /* 0x001358ac01007387 */ /* 0x0005e80000100800 */
[----:B-1----:R-:W4:Y:S04]  /*40580*/  LDL.LU R6, [R1+0x1418] ;  /* 0x0014180001067983 */ /* 0x002f280000300800 */
[----:B------:R1:W-:Y:S04]  /*40590*/  LDGSTS.E [R2+0x66080], desc[UR8][R4.64], P0 ;  /* 0x6608000004027fae */ /* 0x0003e80008121848 */
[----:B------:R-:W-:Y:S01]  /*405a0*/  STL [R1+0x1354], R177 ;  /* 0x001354b101007387 */ /* 0x000fe20000100800 */
[----:B-1----:R-:W-:-:S03]  /*405b0*/  IMAD.MOV.U32 R4, RZ, RZ, R172 ;  /* 0x000000ffff047224 */ /* 0x002fc600078e00ac */
[----:B--2---:R-:W2:Y:S01]  /*405c0*/  LDL.LU R172, [R1+0x1414] ;  /* 0x0014140001ac7983 */ /* 0x004ea20000300800 */
[----:B---3--:R-:W-:Y:S01]  /*405d0*/  IADD3 R173, P1, R173, UR5, RZ ;  /* 0x00000005adad7c10 */ /* 0x008fe2000ff3e0ff */
[----:B------:R-:W-:Y:S01]  /*405e0*/  IMAD.MOV.U32 R5, RZ, RZ, R177 ;  /* 0x000000ffff057224 */ /* 0x000fe200078e00b1 */
[----:B------:R-:W-:-:S04]  /*405f0*/  IADD3 R0, P2, R0, UR5, RZ ;  /* 0x0000000500007c10 */ /* 0x000fc8000ff5e0ff */
[----:B------:R1:W-:Y:S04]  /*40600*/  LDGSTS.E [R2+0x66480], desc[UR8][R4.64], P0 ;  /* 0x6648000004027fae */ /* 0x0003e80008121848 */
[----:B------:R-:W-:Y:S01]  /*40610*/  STL [R1+0x1398], R173 ;  /* 0x001398ad01007387 */ /* 0x000fe20000100800 */
[----:B-1----:R-:W-:Y:S02]  /*40620*/  MOV R4, R173 ;  /* 0x000000ad00047202 */ /* 0x002fe40000000f00 */
[----:B------:R-:W-:Y:S02]  /*40630*/  IADD3.X R176, R176, UR7, RZ, P1, !PT ;  /* 0x00000007b0b07c10 */ /* 0x000fe40008ffe4ff */
[----:B------:R-:W-:-:S03]  /*40640*/  IADD3 R189, P1, R16, UR5, RZ ;  /* 0x0000000510bd7c10 */ /* 0x000fc6000ff3e0ff */
[----:B------:R-:W-:Y:S01]  /*40650*/  IMAD.MOV.U32 R5, RZ, RZ, R176 ;  /* 0x000000ffff057224 */ /* 0x000fe200078e00b0 */
[----:B------:R-:W-:Y:S02]  /*40660*/  IADD3.X R16, R17, UR7, RZ, P1, !PT ;  /* 0x0000000711107c10 */ /* 0x000fe40008ffe4ff */
[----:B------:R-:W-:Y:S02]  /*40670*/  IADD3.X R7, R7, UR7, RZ, P2, !PT ;  /* 0x0000000707077c10 */ /* 0x000fe400097fe4ff */
        /* <DEDUP_REMOVED lines=9> */
[----:B----4-:R-:W-:-:S04]  /*40710*/  IADD3 R6, P1, R6, UR5, RZ ;  /* 0x0000000506067c10 */ /* 0x010fc8000ff3e0ff */
[----:B------:R-:W-:Y:S01]  /*40720*/  MOV R4, R6 ;  /* 0x0000000600047202 */ /* 0x000fe20000000f00 */
[----:B------:R1:W-:Y:S01]  /*40730*/  STL [R1+0x1418], R6 ;  /* 0x0014180601007387 */ /* 0x0003e20000100800 */
[----:B--2---:R-:W-:-:S05]  /*40740*/  IADD3.X R172, R172, UR7, RZ, P1, !PT ;  /* 0x00000007acac7c10 */ /* 0x004fca0008ffe4ff */
[----:B------:R2:W-:Y:S04]  /*40750*/  STL [R1+0x1414], R172 ;  /* 0x001414ac01007387 */ /* 0x0005e80000100800 */
[----:B-1----:R-:W4:Y:S04]  /*40760*/  LDL.LU R6, [R1+0xd1c] ;  /* 0x000d1c0001067983 */ /* 0x002f280000300800 */
[----:B------:R-:W4:Y:S01]  /*40770*/  LDL.LU R173, [R1+0xd5c] ;  /* 0x000d5c0001ad7983 */ /* 0x000f220000300800 */
[----:B------:R-:W-:Y:S02]  /*40780*/  IADD3 R190, P2, R168, UR5, RZ ;  /* 0x00000005a8be7c10 */ /* 0x000fe4000ff5e0ff */
[----:B------:R-:W-:Y:S01]  /*40790*/  IADD3 R191, P1, R156, UR5, RZ ;  /* 0x000000059cbf7c10 */ /* 0x000fe2000ff3e0ff */
[----:B------:R-:W-:Y:S01]  /*407a0*/  IMAD.MOV.U32 R5, RZ, RZ, R172 ;  /* 0x000000ffff057224 */ /* 0x000fe200078e00ac */
[----:B------:R-:W-:Y:S01]  /*407b0*/  IADD3.X R168, R169, UR7, RZ, P2, !PT ;  /* 0x00000007a9a87c10 */ /* 0x000fe200097fe4ff */
[----:B------:R-:W4:Y:S01]  /*407c0*/  LDL.LU R176, [R1+0xd9c] ;  /* 0x000d9c0001b07983 */ /* 0x000f220000300800 */
[----:B------:R-:W-:-:S03]  /*407d0*/  IADD3.X R156, R157, UR7, RZ, P1, !PT ;  /* 0x000000079d9c7c10 */ /* 0x000fc60008ffe4ff */
[----:B--2---:R-:W2:Y:S01]  /*407e0*/  LDL.LU R172, [R1+0xda0] ;  /* 0x000da00001ac7983 */ /* 0x004ea20000300800 */
[----:B------:R-:W-:Y:S01]  /*407f0*/  MOV R169, R168 ;  /* 0x000000a800a97202 */ /* 0x000fe20000000f00 */
[----:B------:R-:W-:Y:S02]  /*40800*/  IMAD.MOV.U32 R168, RZ, RZ, R190 ;  /* 0x000000ffffa87224 */ /* 0x000fe400078e00be */
[----:B------:R-:W-:Y:S01]  /*40810*/  IMAD.MOV.U32 R157, RZ, RZ, R156 ;  /* 0x000000ffff9d7224 */ /* 0x000fe200078e009c */
[----:B------:R-:W2:Y:S01]  /*40820*/  LDL.LU R177, [R1+0xde0] ;  /* 0x000de00001b17983 */ /* 0x000ea20000300800 */
[----:B------:R-:W-:Y:S02]  /*40830*/  IMAD.MOV.U32 R17, RZ, RZ, R16 ;  /* 0x000000ffff117224 */ /* 0x000fe400078e0010 */
[----:B------:R-:W-:Y:S01]  /*40840*/  IMAD.MOV.U32 R156, RZ, RZ, R191 ;  /* 0x000000ffff9c7224 */ /* 0x000fe200078e00bf */
[----:B------:R-:W-:Y:S01]  /*40850*/  LDGSTS.E [R2+0x67080], desc[UR8][R4.64], P0 ;  /* 0x6708000004027fae */ /* 0x000fe20008121848 */
[----:B------:R-:W-:-:S03]  /*40860*/  IMAD.MOV.U32 R16, RZ, RZ, R189 ;  /* 0x000000ffff107224 */ /* 0x000fc600078e00bd */
[----:B------:R-:W-:Y:S04]  /*40870*/  LDGSTS.E [R2+0x67480], desc[UR8][R168.64], P0 ;  /* 0x67480000a8027fae */ /* 0x000fe80008121848 */
[----:B------:R-:W2:Y:S04]  /*40880*/  LDL.LU R189, [R1+0xddc] ;  /* 0x000ddc0001bd7983 */ /* 0x000ea80000300800 */
[----:B------:R-:W-:Y:S04]  /*40890*/  LDGSTS.E [R2+0x67880], desc[UR8][R156.64], P0 ;  /* 0x678800009c027fae */ /* 0x000fe80008121848 */
[----:B------:R1:W-:Y:S01]  /*408a0*/  LDGSTS.E [R2+0x67c80], desc[UR8][R16.64], P0 ;  /* 0x67c8000010027fae */ /* 0x0003e20008121848 */
[----:B---3--:R-:W-:-:S02]  /*408b0*/  IADD3 R0, P1, R0, UR5, RZ ;  /* 0x0000000500007c10 */ /* 0x008fc4000ff3e0ff */
[----:B-1----:R-:W-:Y:S02]  /*408c0*/  LOP3.LUT R2, R188, 0x20, RZ, 0x3c, !PT ;  /* 0x00000020bc027812 */ /* 0x002fe400078e3cff */
[----:B------:R-:W-:Y:S01]  /*408d0*/  IADD3 R7, P2, R7, UR5, RZ ;  /* 0x0000000507077c10 */ /* 0x000fe2000ff5e0ff */
[----:B------:R1:W-:Y:S01]  /*408e0*/  STL [R1+0xd20], R0 ;  /* 0x000d200001007387 */ /* 0x0003e20000100800 */
[----:B------:R-:W-:Y:S01]  /*408f0*/  IADD3 R2, R2, UR17, RZ ;  /* 0x0000001102027c10 */ /* 0x000fe2000fffe0ff */
[----:B------:R-:W-:Y:S02]  /*40900*/  IMAD.MOV.U32 R4, RZ, RZ, R0 ;  /* 0x000000ffff047224 */ /* 0x000fe400078e0000 */
        /* <DEDUP_REMOVED lines=11> */
[----:B------:R-:W-:-:S03]  /*409c0*/  MOV R5, R173 ;  /* 0x000000ad00057202 */ /* 0x000fc60000000f00 */
        /* <DEDUP_REMOVED lines=8> */
[----:B-1----:R-:W-:-:S02]  /*40a50*/  IMAD.MOV.U32 R4, RZ, RZ, R172 ;  /* 0x000000ffff047224 */ /* 0x002fc400078e00ac */
        /* <DEDUP_REMOVED lines=8> */
[----:B------:R-:W-:-:S03]  /*40ae0*/  MOV R5, R189 ;  /* 0x000000bd00057202 */ /* 0x000fc60000000f00 */
[----:B------:R-:W2:Y:S04]  /*40af0*/  LDL.LU R189, [R1+0xedc] ;  /* 0x000edc0001bd7983 */ /* 0x000ea80000300800 */
[----:B------:R1:W-:Y:S01]  /*40b00*/  LDGSTS.E [R2+0x60d00], desc[UR8][R4.64], P0 ;  /* 0x60d0000004027fae */ /* 0x0003e20008121848 */
[----:B----4-:R-:W-:Y:S02]  /*40b10*/  IADD3 R0, P1, R0, UR5, RZ ;  /* 0x0000000500007c10 */ /* 0x010fe4000ff3e0ff */
[----:B---3--:R-:W-:-:S03]  /*40b20*/  IADD3 R6, P2, R6, UR5, RZ ;  /* 0x0000000506067c10 */ /* 0x008fc6000ff5e0ff */
[----:B------:R3:W-:Y:S01]  /*40b30*/  STL [R1+0xe20], R0 ;  /* 0x000e200001007387 */ /* 0x0007e20000100800 */
[----:B-1----:R-:W-:Y:S01]  /*40b40*/  IMAD.MOV.U32 R4, RZ, RZ, R0 ;  /* 0x000000ffff047224 */ /* 0x002fe200078e0000 */
[----:B------:R-:W-:Y:S02]  /*40b50*/  IADD3.X R7, R7, UR7, RZ, P1, !PT ;  /* 0x0000000707077c10 */ /* 0x000fe40008ffe4ff */
[----:B--2---:R-:W-:-:S03]  /*40b60*/  IADD3.X R173, R173, UR7, RZ, P2, !PT ;  /* 0x00000007adad7c10 */ /* 0x004fc600097fe4ff */
[----:B------:R-:W-:Y:S01]  /*40b70*/  IMAD.MOV.U32 R5, RZ, RZ, R7 ;  /* 0x000000ffff057224 */ /* 0x000fe200078e0007 */
[----:B------:R1:W-:Y:S04]  /*40b80*/  STL [R1+0xe1c], R7 ;  /* 0x000e1c0701007387 */ /* 0x0003e80000100800 */
[----:B------:R2:W-:Y:S04]  /*40b90*/  STL [R1+0xe60], R6 ;  /* 0x000e600601007387 */ /* 0x0005e80000100800 */
[----:B---3--:R-:W3:Y:S04]  /*40ba0*/  LDL.LU R0, [R1+0xf20] ;  /* 0x000f200001007983 */ /* 0x008ee80000300800 */
[----:B------:R4:W-:Y:S04]  /*40bb0*/  STL [R1+0xe5c], R173 ;  /* 0x000e5cad01007387 */ /* 0x0009e80000100800 */
[----:B------:R4:W-:Y:S04]  /*40bc0*/  LDGSTS.E [R2+0x61100], desc[UR8][R4.64], P0 ;  /* 0x6110000004027fae */ /* 0x0009e80008121848 */
[----:B-1----:R-:W3:Y:S01]  /*40bd0*/  LDL.LU R7, [R1+0xf60] ;  /* 0x000f600001077983 */ /* 0x002ee20000300800 */
[----:B----4-:R-:W-:-:S03]  /*40be0*/  IMAD.MOV.U32 R4, RZ, RZ, R6 ;  /* 0x000000ffff047224 */ /* 0x010fc600078e0006 */
[----:B--2---:R-:W2:Y:S01]  /*40bf0*/  LDL.LU R6, [R1+0xf1c] ;  /* 0x000f1c0001067983 */ /* 0x004ea20000300800 */
[----:B------:R-:W-:-:S03]  /*40c00*/  MOV R5, R173 ;  /* 0x000000ad00057202 */ /* 0x000fc60000000f00 */
[----:B------:R-:W4:Y:S01]  /*40c10*/  LDL.LU R173, [R1+0xf5c] ;  /* 0x000f5c0001ad7983 */ /* 0x000f220000300800 */
[----:B------:R-:W-:Y:S02]  /*40c20*/  IADD3 R172, P1, R172, UR5, RZ ;  /* 0x00000005acac7c10 */ /* 0x000fe4000ff3e0ff */
[----:B------:R-:W-:Y:S01]  /*40c30*/  IADD3 R176, P2, R176, UR5, RZ ;  /* 0x00000005b0b07c10 */ /* 0x000fe2000ff5e0ff */
[----:B------:R1:W-:Y:S01]  /*40c40*/  LDGSTS.E [R2+0x61500], desc[UR8][R4.64], P0 ;  /* 0x6150000004027fae */ /* 0x0003e20008121848 */
[----:B------:R-:W-:-:S03]  /*40c50*/  IADD3.X R177, R177, UR7, RZ, P1, !PT ;  /* 0x00000007b1b17c10 */ /* 0x000fc60008ffe4ff */
[----:B------:R1:W-:Y:S01]  /*40c60*/  STL [R1+0xea0], R172 ;  /* 0x000ea0ac01007387 */ /* 0x0003e20000100800 */
[----:B------:R-:W-:-:S03]  /*40c70*/  IADD3.X R189, R189, UR7, RZ, P2, !PT ;  /* 0x00000007bdbd7c10 */ /* 0x000fc600097fe4ff */
[----:B------:R1:W-:Y:S02]  /*40c80*/  STL [R1+0xe9c], R177 ;  /* 0x000e9cb101007387 */ /* 0x0003e40000100800 */
[----:B-1----:R-:W-:Y:S02]  /*40c90*/  IMAD.MOV.U32 R4, RZ, RZ, R172 ;  /* 0x000000ffff047224 */ /* 0x002fe400078e00ac */
[----:B------:R-:W-:Y:S01]  /*40ca0*/  IMAD.MOV.U32 R5, RZ, RZ, R177 ;  /* 0x000000ffff057224 */ /* 0x000fe200078e00b1 */
[----:B------:R1:W-:Y:S04]  /*40cb0*/  STL [R1+0xee0], R176 ;  /* 0x000ee0b001007387 */ /* 0x0003e80000100800 */
[----:B------:R-:W4:Y:S04]  /*40cc0*/  LDL.LU R172, [R1+0xfa0] ;  /* 0x000fa00001ac7983 */ /* 0x000f280000300800 */
[----:B------:R1:W-:Y:S04]  /*40cd0*/  STL [R1+0xedc], R189 ;  /* 0x000edcbd01007387 */ /* 0x0003e80000100800 */
[----:B------:R1:W-:Y:S04]  /*40ce0*/  LDGSTS.E [R2+0x61900], desc[UR8][R4.64], P0 ;  /* 0x6190000004027fae */ /* 0x0003e80008121848 */
[----:B------:R-:W4:Y:S01]  /*40cf0*/  LDL.LU R177, [R1+0xfe0] ;  /* 0x000fe00001b17983 */ /* 0x000f220000300800 */
[----:B-1----:R-:W-:-:S03]  /*40d00*/  IMAD.MOV.U32 R4, RZ, RZ, R176 ;  /* 0x000000ffff047224 */ /* 0x002fc600078e00b0 */
[----:B------:R-:W4:Y:S01]  /*40d10*/  LDL.LU R176, [R1+0xf9c] ;  /* 0x000f9c0001b07983 */ /* 0x000f220000300800 */
[----:B------:R-:W-:-:S03]  /*40d20*/  MOV R5, R189 ;  /* 0x000000bd00057202 */ /* 0x000fc60000000f00 */
[----:B------:R-:W4:Y:S04]  /*40d30*/  LDL.LU R189, [R1+0xfdc] ;  /* 0x000fdc0001bd7983 */ /* 0x000f280000300800 */
[----:B------:R1:W-:Y:S01]  /*40d40*/  LDGSTS.E [R2+0x61d00], desc[UR8][R4.64], P0 ;  /* 0x61d0000004027fae */ /* 0x0003e20008121848 */
[----:B---3--:R-:W-:-:S05]  /*40d50*/  IADD3 R0, P1, R0, UR5, RZ ;  /* 0x0000000500007c10 */ /* 0x008fca000ff3e0ff */
[----:B------:R3:W-:Y:S01]  /*40d60*/  STL [R1+0xf20], R0 ;  /* 0x000f200001007387 */ /* 0x0007e20000100800 */
[----:B-1----:R-:W-:Y:S01]  /*40d70*/  IMAD.MOV.U32 R4, RZ, RZ, R0 ;  /* 0x000000ffff047224 */ /* 0x002fe200078e0000 */
[----:B------:R-:W-:Y:S02]  /*40d80*/  IADD3 R7, P2, R7, UR5, RZ ;  /* 0x0000000507077c10 */ /* 0x000fe4000ff5e0ff */
[----:B--2---:R-:W-:Y:S02]  /*40d90*/  IADD3.X R6, R6, UR7, RZ, P1, !PT ;  /* 0x0000000706067c10 */ /* 0x004fe40008ffe4ff */
[----:B----4-:R-:W-:-:S03]  /*40da0*/  IADD3.X R173, R173, UR7, RZ, P2, !PT ;  /* 0x00000007adad7c10 */ /* 0x010fc600097fe4ff */
[----:B------:R-:W-:Y:S01]  /*40db0*/  IMAD.MOV.U32 R5, RZ, RZ, R6 ;  /* 0x000000ffff057224 */ /* 0x000fe200078e0006 */
[----:B------:R1:W-:Y:S04]  /*40dc0*/  STL [R1+0xf1c], R6 ;  /* 0x000f1c0601007387 */ /* 0x0003e80000100800 */
[----:B------:R2:W-:Y:S04]  /*40dd0*/  STL [R1+0xf60], R7 ;  /* 0x000f600701007387 */ /* 0x0005e80000100800 */
[----:B---3--:R-:W3:Y:S04]  /*40de0*/  LDL.LU R0, [R1+0x1020] ;  /* 0x0010200001007983 */ /* 0x008ee80000300800 */
[----:B------:R4:W-:Y:S04]  /*40df0*/  STL [R1+0xf5c], R173 ;  /* 0x000f5cad01007387 */ /* 0x0009e80000100800 */
[----:B------:R2:W-:Y:S04]  /*40e00*/  LDGSTS.E [R2+0x62100], desc[UR8][R4.64], P0 ;  /* 0x6210000004027fae */ /* 0x0005e80008121848 */
[----:B-1----:R-:W3:Y:S01]  /*40e10*/  LDL.LU R6, [R1+0x1060] ;  /* 0x0010600001067983 */ /* 0x002ee20000300800 */
[----:B--2---:R-:W-:-:S03]  /*40e20*/  IMAD.MOV.U32 R4, RZ, RZ, R7 ;  /* 0x000000ffff047224 */ /* 0x004fc600078e0007 */
[----:B------:R-:W2:Y:S01]  /*40e30*/  LDL.LU R7, [R1+0x101c] ;  /* 0x00101c0001077983 */ /* 0x000ea20000300800 */
[----:B------:R-:W-:-:S03]  /*40e40*/  MOV R5, R173 ;  /* 0x000000ad00057202 */ /* 0x000fc60000000f00 */
[----:B----4-:R-:W4:Y:S01]  /*40e50*/  LDL.LU R173, [R1+0x105c] ;  /* 0x00105c0001ad7983 */ /* 0x010f220000300800 */
        /* <DEDUP_REMOVED lines=40> */
[----:B------:R-:W-:Y:S01]  /*410e0*/  STL [R1+0x10a0], R172 ;  /* 0x0010a0ac01007387 */ /* 0x000fe20000100800 */
[----:B------:R-:W-:-:S03]  /*410f0*/  IADD3.X R189, R189, UR7, RZ, P2, !PT ;  /* 0x00000007bdbd7c10 */ /* 0x000fc600097fe4ff */
[----:B------:R1:W-:Y:S02]  /*41100*/  STL [R1+0x109c], R177 ;  /* 0x00109cb101007387 */ /* 0x0003e40000100800 */
[----:B-1----:R-:W-:Y:S02]  /*41110*/  IMAD.MOV.U32 R4, RZ, RZ, R172 ;  /* 0x000000ffff047224 */ /* 0x002fe400078e00ac */
[----:B------:R-:W-:Y:S01]  /*41120*/  IMAD.MOV.U32 R5, RZ, RZ, R177 ;  /* 0x000000ffff057224 */ /* 0x000fe200078e00b1 */
[----:B------:R-:W-:Y:S04]  /*41130*/  STL [R1+0x10e0], R176 ;  /* 0x0010e0b001007387 */ /* 0x000fe80000100800 */
[----:B------:R1:W-:Y:S04]  /*41140*/  LDGSTS.E [R2+0x63900], desc[UR8][R4.64], P0 ;  /* 0x6390000004027fae */ /* 0x0003e80008121848 */
[----:B------:R-:W4:Y:S04]  /*41150*/  LDL.LU R177, [R1+0x11a0] ;  /* 0x0011a00001b17983 */ /* 0x000f280000300800 */
[----:B------:R1:W-:Y:S04]  /*41160*/  STL [R1+0x10dc], R189 ;  /* 0x0010dcbd01007387 */ /* 0x0003e80000100800 */
[----:B------:R-:W4:Y:S01]  /*41170*/  LDL.LU R172, [R1+0x11e0] ;  /* 0x0011e00001ac7983 */ /* 0x000f220000300800 */
[----:B-1----:R-:W-:-:S03]  /*41180*/  MOV R5, R189 ;  /* 0x000000bd00057202 */ /* 0x002fc60000000f00 */
[----:B------:R-:W4:Y:S01]  /*41190*/  LDL.LU R189, [R1+0x119c] ;  /* 0x00119c0001bd7983 */ /* 0x000f220000300800 */
[----:B------:R-:W-:-:S03]  /*411a0*/  IMAD.MOV.U32 R4, RZ, RZ, R176 ;  /* 0x000000ffff047224 */ /* 0x000fc600078e00b0 */
[----:B------:R-:W4:Y:S04]  /*411b0*/  LDL.LU R176, [R1+0x11dc] ;  /* 0x0011dc0001b07983 */ /* 0x000f280000300800 */
[----:B------:R1:W-:Y:S01]  /*411c0*/  LDGSTS.E [R2+0x63d00], desc[UR8][R4.64], P0 ;  /* 0x63d0000004027fae */ /* 0x0003e20008121848 */
[----:B---3--:R-:W-:-:S05]  /*411d0*/  IADD3 R0, P1, R0, UR5, RZ ;  /* 0x0000000500007c10 */ /* 0x008fca000ff3e0ff */
[----:B------:R-:W-:Y:S01]  /*411e0*/  STL [R1+0x1120], R0 ;  /* 0x0011200001007387 */ /* 0x000fe20000100800 */
[----:B-1----:R-:W-:Y:S01]  /*411f0*/  IMAD.MOV.U32 R4, RZ, RZ, R0 ;  /* 0x000000ffff047224 */ /* 0x002fe200078e0000 */
[----:B------:R-:W-:Y:S02]  /*41200*/  IADD3 R7, P2, R7, UR5, RZ ;  /* 0x0000000507077c10 */ /* 0x000fe4000ff5e0ff */
[----:B--2---:R-:W-:Y:S02]  /*41210*/  IADD3.X R6, R6, UR7, RZ, P1, !PT ;  /* 0x0000000706067c10 */ /* 0x004fe40008ffe4ff */
[----:B----4-:R-:W-:-:S03]  /*41220*/  IADD3.X R173, R173, UR7, RZ, P2, !PT ;  /* 0x00000007adad7c10 */ /* 0x010fc600097fe4ff */
        /* <DEDUP_REMOVED lines=9> */
[----:B------:R-:W-:-:S03]  /*412c0*/  MOV R5, R173 ;  /* 0x000000ad00057202 */ /* 0x000fc60000000f00 */
[----:B-1----:R-:W3:Y:S01]  /*412d0*/  LDL.LU R173, [R1+0x125c] ;  /* 0x00125c0001ad7983 */ /* 0x002ee20000300800 */
[----:B------:R-:W-:-:S03]  /*412e0*/  IADD3 R177, P1, R177, UR5, RZ ;  /* 0x00000005b1b17c10 */ /* 0x000fc6000ff3e0ff */
[----:B------:R1:W-:Y:S01]  /*412f0*/  LDGSTS.E [R2+0x64500], desc[UR8][R4.64], P0 ;  /* 0x6450000004027fae */ /* 0x0003e20008121848 */
[----:B------:R-:W-:Y:S02]  /*41300*/  IADD3 R172, P2, R172, UR5, RZ ;  /* 0x00000005acac7c10 */ /* 0x000fe4000ff5e0ff */
[----:B------:R-:W-:Y:S01]  /*41310*/  IADD3.X R189, R189, UR7, RZ, P1, !PT ;  /* 0x00000007bdbd7c10 */ /* 0x000fe20008ffe4ff */
[----:B------:R-:W-:Y:S01]  /*41320*/  STL [R1+0x11a0], R177 ;  /* 0x0011a0b101007387 */ /* 0x000fe20000100800 */
[----:B------:R-:W-:Y:S01]  /*41330*/  IADD3.X R176, R176, UR7, RZ, P2, !PT ;  /* 0x00000007b0b07c10 */ /* 0x000fe200097fe4ff */
[----:B-1----:R-:W-:Y:S02]  /*41340*/  IMAD.MOV.U32 R4, RZ, RZ, R177 ;  /* 0x000000ffff047224 */ /* 0x002fe400078e00b1 */
[----:B------:R-:W-:Y:S01]  /*41350*/  IMAD.MOV.U32 R5, RZ, RZ, R189 ;  /* 0x000000ffff057224 */ /* 0x000fe200078e00bd */
[----:B------:R-:W-:Y:S04]  /*41360*/  STL [R1+0x119c], R189 ;  /* 0x00119cbd01007387 */ /* 0x000fe80000100800 */
[----:B------:R-:W-:Y:S04]  /*41370*/  STL [R1+0x11e0], R172 ;  /* 0x0011e0ac01007387 */ /* 0x000fe80000100800 */
[----:B------:R1:W-:Y:S04]  /*41380*/  LDGSTS.E [R2+0x64900], desc[UR8][R4.64], P0 ;  /* 0x6490000004027fae */ /* 0x0003e80008121848 */
[----:B------:R1:W-:Y:S02]  /*41390*/  STL [R1+0x11dc], R176 ;  /* 0x0011dcb001007387 */ /* 0x0003e40000100800 */
[----:B-1----:R-:W-:Y:S01]  /*413a0*/  MOV R5, R176 ;  /* 0x000000b000057202 */ /* 0x002fe20000000f00 */
        /* <DEDUP_REMOVED lines=10> */
[----:B-1----:R-:W-:Y:S01]  /*41450*/  IMAD.MOV.U32 R4, RZ, RZ, R6 ;  /* 0x000000ffff047224 */ /* 0x002fe200078e0006 */
[----:B---3--:R-:W-:Y:S02]  /*41460*/  IADD3.X R173, R173, UR7, RZ, P2, !PT ;  /* 0x00000007adad7c10 */ /* 0x008fe400097fe4ff */
        /* <DEDUP_REMOVED lines=9> */
[----:B-1----:R-:W-:Y:S01]  /*41500*/  IMAD.MOV.U32 R4, RZ, RZ, R0 ;  /* 0x000000ffff047224 */ /* 0x002fe200078e0000 */
[----:B------:R-:W-:-:S02]  /*41510*/  MOV R5, R173 ;  /* 0x000000ad00057202 */ /* 0x000fc40000000f00 */
[----:B---3--:R-:W3:Y:S01]  /*41520*/  LDL.LU R173, [R1+0x13a0] ;  /* 0x0013a00001ad7983 */ /* 0x008ee20000300800 */
[----:B------:R-:W-:-:S03]  /*41530*/  IADD3 R172, P1, R172, UR5, RZ ;  /* 0x00000005acac7c10 */ /* 0x000fc6000ff3e0ff */
[----:B------:R1:W-:Y:S01]  /*41540*/  LDGSTS.E [R2+0x65500], desc[UR8][R4.64], P0 ;  /* 0x6550000004027fae */ /* 0x0003e20008121848 */
[----:B------:R-:W-:-:S03]  /*41550*/  IADD3.X R176, R176, UR7, RZ, P1, !PT ;  /* 0x00000007b0b07c10 */ /* 0x000fc60008ffe4ff */
[----:B------:R-:W3:Y:S01]  /*41560*/  LDL.LU R0, [R1+0x13e0] ;  /* 0x0013e00001007983 */ /* 0x000ee20000300800 */
[----:B------:R-:W-:-:S04]  /*41570*/  IADD3 R190, P2, R190, UR5, RZ ;  /* 0x00000005bebe7c10 */ /* 0x000fc8000ff5e0ff */
[----:B------:R-:W-:Y:S01]  /*41580*/  IADD3.X R191, R191, UR7, RZ, P2, !PT ;  /* 0x00000007bfbf7c10 */ /* 0x000fe200097fe4ff */
[----:B-1----:R-:W-:Y:S02]  /*41590*/  IMAD.MOV.U32 R4, RZ, RZ, R172 ;  /* 0x000000ffff047224 */ /* 0x002fe400078e00ac */
[----:B------:R-:W-:Y:S01]  /*415a0*/  IMAD.MOV.U32 R5, RZ, RZ, R176 ;  /* 0x000000ffff057224 */ /* 0x000fe200078e00b0 */
[----:B------:R-:W-:Y:S04]  /*415b0*/  STL [R1+0x12a0], R172 ;  /* 0x0012a0ac01007387 */ /* 0x000fe80000100800 */
[----:B------:R1:W-:Y:S04]  /*415c0*/  STL [R1+0x129c], R176 ;  /* 0x00129cb001007387 */ /* 0x0003e80000100800 */
[----:B------:R1:W-:Y:S04]  /*415d0*/  LDGSTS.E [R2+0x65900], desc[UR8][R4.64], P0 ;  /* 0x6590000004027fae */ /* 0x0003e80008121848 */
[----:B------:R-:W-:Y:S04]  /*415e0*/  STL [R1+0x12e0], R190 ;  /* 0x0012e0be01007387 */ /* 0x000fe80000100800 */
[----:B-1----:R-:W3:Y:S01]  /*415f0*/  LDL.LU R176, [R1+0x139c] ;  /* 0x00139c0001b07983 */ /* 0x002ee20000300800 */
[----:B------:R-:W-:Y:S01]  /*41600*/  IMAD.MOV.U32 R4, RZ, RZ, R190 ;  /* 0x000000ffff047224 */ /* 0x000fe200078e00be */
[----:B------:R-:W-:-:S02]  /*41610*/  MOV R5, R191 ;  /* 0x000000bf00057202 */ /* 0x000fc40000000f00 */
[----:B------:R-:W-:Y:S04]  /*41620*/  STL [R1+0x12dc], R191 ;  /* 0x0012dcbf01007387 */ /* 0x000fe80000100800 */
[----:B------:R-:W3:Y:S04]  /*41630*/  LDL.LU R172, [R1+0x13dc] ;  /* 0x0013dc0001ac7983 */ /* 0x000ee80000300800 */
[----:B------:R1:W-:Y:S01]  /*41640*/  LDGSTS.E [R2+0x65d00], desc[UR8][R4.64], P0 ;  /* 0x65d0000004027fae */ /* 0x0003e20008121848 */
[----:B--2---:R-:W-:-:S05]  /*41650*/  IADD3 R6, P1, R6, UR5, RZ ;  /* 0x0000000506067c10 */ /* 0x004fca000ff3e0ff */
[----:B------:R2:W-:Y:S01]  /*41660*/  STL [R1+0x1320], R6 ;  /* 0x0013200601007387 */ /* 0x0005e20000100800 */
[----:B----4-:R-:W-:Y:S02]  /*41670*/  IADD3 R7, P2, R7, UR5, RZ ;  /* 0x0000000507077c10 */ /* 0x010fe4000ff5e0ff */
[----:B------:R-:W-:Y:S01]  /*41680*/  IADD3.X R189, R189, UR7, RZ, P1, !PT ;  /* 0x00000007bdbd7c10 */ /* 0x000fe20008ffe4ff */
[----:B-1----:R-:W-:Y:S01]  /*41690*/  IMAD.MOV.U32 R4, RZ, RZ, R6 ;  /* 0x000000ffff047224 */ /* 0x002fe200078e0006 */
[----:B------:R-:W-:-:S03]  /*416a0*/  IADD3.X R177, R177, UR7, RZ, P2, !PT ;  /* 0x00000007b1b17c10 */ /* 0x000fc600097fe4ff */
[----:B------:R-:W-:Y:S01]  /*416b0*/  IMAD.MOV.U32 R5, RZ, RZ, R189 ;  /* 0x000000ffff057224 */ /* 0x000fe200078e00bd */
[----:B------:R-:W-:Y:S04]  /*416c0*/  STL [R1+0x131c], R189 ;  /* 0x00131cbd01007387 */ /* 0x000fe80000100800 */
[----:B------:R1:W-:Y:S04]  /*416d0*/  STL [R1+0x1360], R7 ;  /* 0x0013600701007387 */ /* 0x0003e80000100800 */
[----:B--2---:R-:W2:Y:S04]  /*416e0*/  LDL.LU R6, [R1+0x1420] ;  /* 0x0014200001067983 */ /* 0x004ea80000300800 */
[----:B------:R4:W-:Y:S04]  /*416f0*/  LDGSTS.E [R2+0x66100], desc[UR8][R4.64], P0 ;  /* 0x6610000004027fae */ /* 0x0009e80008121848 */
[----:B------:R-:W-:Y:S01]  /*41700*/  STL [R1+0x135c], R177 ;  /* 0x00135cb101007387 */ /* 0x000fe20000100800 */
[----:B----4-:R-:W-:-:S03]  /*41710*/  IMAD.MOV.U32 R4, RZ, RZ, R7 ;  /* 0x000000ffff047224 */ /* 0x010fc600078e0007 */
[----:B-1----:R-:W4:Y:S01]  /*41720*/  LDL.LU R7, [R1+0x141c] ;  /* 0x00141c0001077983 */ /* 0x002f220000300800 */
[----:B---3--:R-:W-:Y:S02]  /*41730*/  IADD3 R173, P1, R173, UR5, RZ ;  /* 0x00000005adad7c10 */ /* 0x008fe4000ff3e0ff */
[----:B------:R-:W-:Y:S02]  /*41740*/  MOV R5, R177 ;  /* 0x000000b100057202 */ /* 0x000fe40000000f00 */
[----:B------:R-:W-:-:S03]  /*41750*/  IADD3 R0, P2, R0, UR5, RZ ;  /* 0x0000000500007c10 */ /* 0x000fc6000ff5e0ff */
[----:B------:R1:W-:Y:S04]  /*41760*/  LDGSTS.E [R2+0x66500], desc[UR8][R4.64], P0 ;  /* 0x6650000004027fae */ /* 0x0003e80008121848 */
[----:B------:R-:W-:Y:S01]  /*41770*/  STL [R1+0x13a0], R173 ;  /* 0x0013a0ad01007387 */ /* 0x000fe20000100800 */
[----:B-1----:R-:W-:Y:S01]  /*41780*/  IMAD.MOV.U32 R4, RZ, RZ, R173 ;  /* 0x000000ffff047224 */ /* 0x002fe200078e00ad */
        /* <DEDUP_REMOVED lines=8> */
[----:B-1----:R-:W-:Y:S01]  /*41810*/  IMAD.MOV.U32 R4, RZ, RZ, R0 ;  /* 0x000000ffff047224 */ /* 0x002fe200078e0000 */
[----:B------:R-:W-:-:S02]  /*41820*/  MOV R5, R172 ;  /* 0x000000ac00057202 */ /* 0x000fc40000000f00 */
[----:B------:R1:W-:Y:S04]  /*41830*/  STL [R1+0x13dc], R172 ;  /* 0x0013dcac01007387 */ /* 0x0003e80000100800 */
[----:B---3--:R-:W3:Y:S04]  /*41840*/  LDL.LU R0, [R1+0xd28] ;  /* 0x000d280001007983 */ /* 0x008ee80000300800 */
[----:B------:R2:W-:Y:S04]  /*41850*/  LDGSTS.E [R2+0x66d00], desc[UR8][R4.64], P0 ;  /* 0x66d0000004027fae */ /* 0x0005e80008121848 */
[----:B-1----:R-:W3:Y:S01]  /*41860*/  LDL.LU R172, [R1+0xd68] ;  /* 0x000d680001ac7983 */ /* 0x002ee20000300800 */
[----:B--2---:R-:W-:-:S05]  /*41870*/  IADD3 R6, P1, R6, UR5, RZ ;  /* 0x0000000506067c10 */ /* 0x004fca000ff3e0ff */
[----:B------:R1:W-:Y:S01]  /*41880*/  STL [R1+0x1420], R6 ;  /* 0x0014200601007387 */ /* 0x0003e20000100800 */
[----:B------:R-:W-:Y:S01]  /*41890*/  IMAD.MOV.U32 R4, RZ, RZ, R6 ;  /* 0x000000ffff047224 */ /* 0x000fe200078e0006 */
[----:B----4-:R-:W-:-:S05]  /*418a0*/  IADD3.X R7, R7, UR7, RZ, P1, !PT ;  /* 0x0000000707077c10 */ /* 0x010fca0008ffe4ff */
        /* <DEDUP_REMOVED lines=10> */
[----:B------:R-:W-:Y:S02]  /*41950*/  IMAD.MOV.U32 R167, RZ, RZ, R166 ;  /* 0x000000ffffa77224 */ /* 0x000fe400078e00a6 */
[----:B------:R-:W-:Y:S01]  /*41960*/  IMAD.MOV.U32 R166, RZ, RZ, R190 ;  /* 0x000000ffffa67224 */ /* 0x000fe200078e00be */
[----:B------:R-:W2:Y:S01]  /*41970*/  LDL.LU R177, [R1+0xde8] ;  /* 0x000de80001b17983 */ /* 0x000ea20000300800 */
[----:B------:R-:W-:Y:S01]  /*41980*/  IMAD.MOV.U32 R155, RZ, RZ, R154 ;  /* 0x000000ffff9b7224 */ /* 0x000fe200078e009a */
[----:B------:R-:W-:Y:S01]  /*41990*/  MOV R154, R191 ;  /* 0x000000bf009a7202 */ /* 0x000fe20000000f00 */
[----:B------:R-:W-:Y:S01]  /*419a0*/  IMAD.MOV.U32 R15, RZ, RZ, R14 ;  /* 0x000000ffff0f7224 */ /* 0x000fe200078e000e */
[----:B------:R-:W-:Y:S01]  /*419b0*/  MOV R14, R189 ;  /* 0x000000bd000e7202 */ /* 0x000fe20000000f00 */
[----:B------:R-:W-:Y:S04]  /*419c0*/  LDGSTS.E [R2+0x67100], desc[UR8][R4.64], P0 ;  /* 0x6710000004027fae */ /* 0x000fe80008121848 */
[----:B------:R-:W-:Y:S04]  /*419d0*/  LDGSTS.E [R2+0x67500], desc[UR8][R166.64], P0 ;  /* 0x67500000a6027fae */ /* 0x000fe80008121848 */
[----:B------:R-:W-:Y:S04]  /*419e0*/  LDGSTS.E [R2+0x67900], desc[UR8][R154.64], P0 ;  /* 0x679000009a027fae */ /* 0x000fe80008121848 */
[----:B------:R-:W2:Y:S04]  /*419f0*/  LDL.LU R189, [R1+0xde4] ;  /* 0x000de40001bd7983 */ /* 0x000ea80000300800 */
[----:B------:R1:W-:Y:S01]  /*41a00*/  LDGSTS.E [R2+0x67d00], desc[UR8][R14.64], P0 ;  /* 0x67d000000e027fae */ /* 0x0003e20008121848 */
[----:B---3--:R-:W-:-:S02]  /*41a10*/  IADD3 R0, P1, R0, UR5, RZ ;  /* 0x0000000500007c10 */ /* 0x008fc4000ff3e0ff */
[----:B-1----:R-:W-:Y:S02]  /*41a20*/  LOP3.LUT R2, R188, 0x30, RZ, 0x3c, !PT ;  /* 0x00000030bc027812 */ /* 0x002fe400078e3cff */
[----:B------:R-:W-:Y:S01]  /*41a30*/  IADD3 R172, P2, R172, UR5, RZ ;  /* 0x00000005acac7c10 */ /* 0x000fe2000ff5e0ff */
[----:B------:R1:W-:Y:S02]  /*41a40*/  STL [R1+0xd28], R0 ;  /* 0x000d280001007387 */ /* 0x0003e40000100800 */
[----:B------:R-:W-:Y:S02]  /*41a50*/  VIADD R2, R2, UR17 ;  /* 0x0000001102027c36 */ /* 0x000fe40008000000 */
[----:B------:R-:W-:Y:S01]  /*41a60*/  IMAD.MOV.U32 R4, RZ, RZ, R0 ;  /* 0x000000ffff047224 */ /* 0x000fe200078e0000 */
        /* <DEDUP_REMOVED lines=9> */
[----:B-1----:R-:W-:-:S03]  /*41b00*/  MOV R4, R172 ;  /* 0x000000ac00047202 */ /* 0x002fc60000000f00 */
        /* <DEDUP_REMOVED lines=17> */
[----:B-1----:R-:W-:-:S03]  /*41c20*/  MOV R4, R177 ;  /* 0x000000b100047202 */ /* 0x002fc60000000f00 */
[----:B------:R-:W2:Y:S01]  /*41c30*/  LDL.LU R177, [R1+0xea4] ;  /* 0x000ea40001b17983 */ /* 0x000ea20000300800 */
[----:B------:R-:W-:-:S03]  /*41c40*/  IMAD.MOV.U32 R5, RZ, RZ, R189 ;  /* 0x000000ffff057224 */ /* 0x000fc600078e00bd */
        /* <DEDUP_REMOVED lines=15> */
[----:B----4-:R-:W-:-:S03]  /*41d40*/  MOV R4, R6 ;  /* 0x0000000600047202 */ /* 0x010fc60000000f00 */
[----:B--2---:R-:W2:Y:S01]  /*41d50*/  LDL.LU R6, [R1+0xf24] ;  /* 0x000f240001067983 */ /* 0x004ea20000300800 */
[----:B------:R-:W-:-:S03]  /*41d60*/  IMAD.MOV.U32 R5, RZ, RZ, R173 ;  /* 0x000000ffff057224 */ /* 0x000fc600078e00ad */
        /* <DEDUP_REMOVED lines=15> */
[----:B-1----:R-:W-:-:S03]  /*41e60*/  MOV R4, R176 ;  /* 0x000000b000047202 */ /* 0x002fc60000000f00 */
[----:B------:R-:W4:Y:S01]  /*41e70*/  LDL.LU R176, [R1+0xfa4] ;  /* 0x000fa40001b07983 */ /* 0x000f220000300800 */
[----:B------:R-:W-:-:S03]  /*41e80*/  IMAD.MOV.U32 R5, RZ, RZ, R189 ;  /* 0x000000ffff057224 */ /* 0x000fc600078e00bd */
        /* <DEDUP_REMOVED lines=15> */
[----:B--2---:R-:W-:-:S03]  /*41f80*/  MOV R4, R172 ;  /* 0x000000ac00047202 */ /* 0x004fc60000000f00 */
[----:B------:R-:W2:Y:S01]  /*41f90*/  LDL.LU R172, [R1+0x1024] ;  /* 0x0010240001ac7983 */ /* 0x000ea20000300800 */
[----:B------:R-:W-:-:S03]  /*41fa0*/  IMAD.MOV.U32 R5, RZ, RZ, R173 ;  /* 0x000000ffff057224 */ /* 0x000fc600078e00ad */
        /* <DEDUP_REMOVED lines=51> */
[----:B-1----:R-:W-:-:S03]  /*422e0*/  IMAD.MOV.U32 R5, RZ, RZ, R189 ;  /* 0x000000ffff057224 */ /* 0x002fc600078e00bd */
[----:B------:R-:W4:Y:S01]  /*422f0*/  LDL.LU R189, [R1+0x11a4] ;  /* 0x0011a40001bd7983 */ /* 0x000f220000300800 */
[----:B------:R-:W-:-:S03]  /*42300*/  MOV R4, R176 ;  /* 0x000000b000047202 */ /* 0x000fc60000000f00 */
        /* <DEDUP_REMOVED lines=15> */
[----:B---3--:R-:W-:-:S03]  /*42400*/  MOV R4, R172 ;  /* 0x000000ac00047202 */ /* 0x008fc60000000f00 */
[----:B--2---:R-:W2:Y:S01]  /*42410*/  LDL.LU R172, [R1+0x1224] ;  /* 0x0012240001ac7983 */ /* 0x004ea20000300800 */
[----:B------:R-:W-:-:S03]  /*42420*/  IMAD.MOV.U32 R5, RZ, RZ, R173 ;  /* 0x000000ffff057224 */ /* 0x000fc600078e00ad */
        /* <DEDUP_REMOVED lines=13> */
[----:B-1----:R-:W-:Y:S01]  /*42500*/  IMAD.MOV.U32 R5, RZ, RZ, R176 ;  /* 0x000000ffff057224 */ /* 0x002fe200078e00b0 */
[----:B------:R-:W-:Y:S01]  /*42510*/  MOV R4, R7 ;  /* 0x0000000700047202 */ /* 0x000fe20000000f00 */
        /* <DEDUP_REMOVED lines=20> */
[----:B-1----:R-:W-:Y:S01]  /*42660*/  MOV R4, R0 ;  /* 0x0000000000047202 */ /* 0x002fe20000000f00 */
[----:B------:R-:W-:-:S02]  /*42670*/  IMAD.MOV.U32 R5, RZ, RZ, R173 ;  /* 0x000000ffff057224 */ /* 0x000fc400078e00ad */
        /* <DEDUP_REMOVED lines=14> */
[----:B------:R-:W-:Y:S01]  /*42760*/  MOV R4, R190 ;  /* 0x000000be00047202 */ /* 0x000fe20000000f00 */
[----:B------:R-:W-:-:S02]  /*42770*/  IMAD.MOV.U32 R5, RZ, RZ, R191 ;  /* 0x000000ffff057224 */ /* 0x000fc400078e00bf */
        /* <DEDUP_REMOVED lines=15> */
[----:B----4-:R-:W-:-:S03]  /*42870*/  MOV R4, R172 ;  /* 0x000000ac00047202 */ /* 0x010fc60000000f00 */
[----:B-1----:R-:W4:Y:S01]  /*42880*/  LDL.LU R172, [R1+0x1424] ;  /* 0x0014240001ac7983 */ /* 0x002f220000300800 */
[----:B---3--:R-:W-:Y:S01]  /*42890*/  IADD3 R173, P1, R173, UR5, RZ ;  /* 0x00000005adad7c10 */ /* 0x008fe2000ff3e0ff */
[----:B------:R-:W-:Y:S01]  /*428a0*/  IMAD.MOV.U32 R5, RZ, RZ, R177 ;  /* 0x000000ffff057224 */ /* 0x000fe200078e00b1 */
[----:B------:R-:W-:-:S04]  /*428b0*/  IADD3 R0, P2, R0, UR5, RZ ;  /* 0x0000000500007c10 */ /* 0x000fc8000ff5e0ff */
        /* <DEDUP_REMOVED lines=11> */
[----:B-1----:R-:W-:Y:S01]  /*42970*/  MOV R4, R0 ;  /* 0x0000000000047202 */ /* 0x002fe20000000f00 */
[----:B------:R-:W-:-:S02]  /*42980*/  IMAD.MOV.U32 R5, RZ, RZ, R7 ;  /* 0x000000ffff057224 */ /* 0x000fc400078e0007 */
[----:B------:R1:W-:Y:S04]  /*42990*/  STL [R1+0x13e4], R7 ;  /* 0x0013e40701007387 */ /* 0x0003e80000100800 */
[----:B---3--:R-:W3:Y:S04]  /*429a0*/  LDL.LU R0, [R1+0xd30] ;  /* 0x000d300001007983 */ /* 0x008ee80000300800 */
[----:B------:R4:W-:Y:S04]  /*429b0*/  LDGSTS.E [R2+0x66d80], desc[UR8][R4.64], P0 ;  /* 0x66d8000004027fae */ /* 0x0009e80008121848 */
[----:B-1----:R-:W3:Y:S01]  /*429c0*/  LDL.LU R7, [R1+0xd70] ;  /* 0x000d700001077983 */ /* 0x002ee20000300800 */
[----:B------:R-:W-:Y:S01]  /*429d0*/  MOV R13, R12 ;  /* 0x0000000c000d7202 */ /* 0x000fe20000000f00 */
[----:B------:R-:W-:Y:S01]  /*429e0*/  IMAD.MOV.U32 R12, RZ, RZ, R189 ;  /* 0x000000ffff0c7224 */ /* 0x000fe200078e00bd */
[----:B--2---:R-:W-:-:S05]  /*429f0*/  IADD3 R6, P1, R6, UR5, RZ ;  /* 0x0000000506067c10 */ /* 0x004fca000ff3e0ff */
[----:B------:R-:W-:Y:S01]  /*42a00*/  STL [R1+0x1428], R6 ;  /* 0x0014280601007387 */ /* 0x000fe20000100800 */
[----:B----4-:R-:W-:-:S05]  /*42a10*/  IADD3.X R172, R172, UR7, RZ, P1, !PT ;  /* 0x00000007acac7c10 */ /* 0x010fca0008ffe4ff */
[----:B------:R1:W-:Y:S01]  /*42a20*/  STL [R1+0x1424], R172 ;  /* 0x001424ac01007387 */ /* 0x0003e20000100800 */
[----:B------:R-:W-:-:S03]  /*42a30*/  IMAD.MOV.U32 R5, RZ, RZ, R172 ;  /* 0x000000ffff057224 */ /* 0x000fc600078e00ac */
[----:B-1----:R-:W2:Y:S04]  /*42a40*/  LDL.LU R172, [R1+0xd2c] ;  /* 0x000d2c0001ac7983 */ /* 0x002ea80000300800 */
[----:B------:R-:W4:Y:S01]  /*42a50*/  LDL.LU R176, [R1+0xd6c] ;  /* 0x000d6c0001b07983 */ /* 0x000f220000300800 */
[----:B------:R-:W-:-:S03]  /*42a60*/  IMAD.MOV.U32 R4, RZ, RZ, R6 ;  /* 0x000000ffff047224 */ /* 0x000fc600078e0006 */
[----:B------:R-:W4:Y:S04]  /*42a70*/  LDL.LU R173, [R1+0xdac] ;  /* 0x000dac0001ad7983 */ /* 0x000f280000300800 */
[----:B------:R-:W4:Y:S04]  /*42a80*/  LDL.LU R6, [R1+0xdb0] ;  /* 0x000db00001067983 */ /* 0x000f280000300800 */
[----:B------:R-:W4:Y:S04]  /*42a90*/  LDL.LU R177, [R1+0xdf0] ;  /* 0x000df00001b17983 */ /* 0x000f280000300800 */
[----:B------:R-:W4:Y:S01]  /*42aa0*/  LDL.LU R189, [R1+0xdec] ;  /* 0x000dec0001bd7983 */ /* 0x000f220000300800 */
[----:B------:R-:W-:-:S02]  /*42ab0*/  IADD3 R190, P2, R164, UR5, RZ ;  /* 0x00000005a4be7c10 */ /* 0x000fc4000ff5e0ff */
[----:B------:R-:W-:Y:S01]  /*42ac0*/  IADD3 R191, P1, R152, UR5, RZ ;  /* 0x0000000598bf7c10 */ /* 0x000fe2000ff3e0ff */
[----:B------:R1:W-:Y:S01]  /*42ad0*/  LDGSTS.E [R2+0x67180], desc[UR8][R4.64], P0 ;  /* 0x6718000004027fae */ /* 0x0003e20008121848 */
[----:B------:R-:W-:Y:S02]  /*42ae0*/  IADD3.X R164, R165, UR7, RZ, P2, !PT ;  /* 0x00000007a5a47c10 */ /* 0x000fe400097fe4ff */
[----:B------:R-:W-:-:S03]  /*42af0*/  IADD3.X R152, R153, UR7, RZ, P1, !PT ;  /* 0x0000000799987c10 */ /* 0x000fc60008ffe4ff */
[----:B------:R-:W-:Y:S01]  /*42b00*/  IMAD.MOV.U32 R165, RZ, RZ, R164 ;  /* 0x000000ffffa57224 */ /* 0x000fe200078e00a4 */
[----:B------:R-:W-:Y:S01]  /*42b10*/  MOV R153, R152 ;  /* 0x0000009800997202 */ /* 0x000fe20000000f00 */
[----:B------:R-:W-:Y:S02]  /*42b20*/  IMAD.MOV.U32 R164, RZ, RZ, R190 ;  /* 0x000000ffffa47224 */ /* 0x000fe400078e00be */
[----:B------:R-:W-:-:S03]  /*42b30*/  IMAD.MOV.U32 R152, RZ, RZ, R191 ;  /* 0x000000ffff987224 */ /* 0x000fc600078e00bf */
[----:B------:R-:W-:Y:S01]  /*42b40*/  LDGSTS.E [R2+0x67580], desc[UR8][R164.64], P0 ;  /* 0x67580000a4027fae */ /* 0x000fe20008121848 */
[----:B---3--:R-:W-:-:S03]  /*42b50*/  IADD3 R0, P1, R0, UR5, RZ ;  /* 0x0000000500007c10 */ /* 0x008fc6000ff3e0ff */
[----:B------:R-:W-:Y:S04]  /*42b60*/  LDGSTS.E [R2+0x67980], desc[UR8][R152.64], P0 ;  /* 0x6798000098027fae */ /* 0x000fe80008121848 */
[----:B------:R3:W-:Y:S01]  /*42b70*/  LDGSTS.E [R2+0x67d80], desc[UR8][R12.64], P0 ;  /* 0x67d800000c027fae */ /* 0x0007e20008121848 */
[----:B------:R-:W-:-:S03]  /*42b80*/  IADD3 R7, P2, R7, UR5, RZ ;  /* 0x0000000507077c10 */ /* 0x000fc6000ff5e0ff */
[----:B------:R4:W-:Y:S01]  /*42b90*/  STL [R1+0xd30], R0 ;  /* 0x000d300001007387 */ /* 0x0009e20000100800 */
[----:B-1----:R-:W-:Y:S01]  /*42ba0*/  IMAD.MOV.U32 R4, RZ, RZ, R0 ;  /* 0x000000ffff047224 */ /* 0x002fe200078e0000 */
[----:B---3--:R-:W-:Y:S02]  /*42bb0*/  LOP3.LUT R2, R188, 0x40, RZ, 0x3c, !PT ;  /* 0x00000040bc027812 */ /* 0x008fe400078e3cff */
[----:B------:R-:W-:Y:S03]  /*42bc0*/  STL [R1+0xd70], R7 ;  /* 0x000d700701007387 */ /* 0x000fe60000100800 */
[----:B------:R-:W-:Y:S01]  /*42bd0*/  VIADD R2, R2, UR17 ;  /* 0x0000001102027c36 */ /* 0x000fe20008000000 */
[----:B--2---:R-:W-:-:S04]  /*42be0*/  IADD3.X R172, R172, UR7, RZ, P1, !PT ;  /* 0x00000007acac7c10 */ /* 0x004fc80008ffe4ff */
[----:B------:R-:W-:Y:S01]  /*42bf0*/  MOV R5, R172 ;  /* 0x000000ac00057202 */ /* 0x000fe20000000f00 */
[----:B------:R1:W-:Y:S01]  /*42c00*/  STL [R1+0xd2c], R172 ;  /* 0x000d2cac01007387 */ /* 0x0003e20000100800 */
[----:B----4-:R-:W-:-:S03]  /*42c10*/  IADD3.X R176, R176, UR7, RZ, P2, !PT ;  /* 0x00000007b0b07c10 */ /* 0x010fc600097fe4ff */
[----:B------:R-:W2:Y:S04]  /*42c20*/  LDL.LU R0, [R1+0xe30] ;  /* 0x000e300001007983 */ /* 0x000ea80000300800 */
[----:B------:R3:W-:Y:S01]  /*42c30*/  LDGSTS.E [R2+0x60200], desc[UR8][R4.64], P0 ;  /* 0x6020000004027fae */ /* 0x0007e20008121848 */
[----:B------:R-:W-:-:S03]  /*42c40*/  IADD3 R6, P1, R6, UR5, RZ ;  /* 0x0000000506067c10 */ /* 0x000fc6000ff3e0ff */
[----:B-1----:R-:W4:Y:S04]  /*42c50*/  LDL.LU R172, [R1+0xe70] ;  /* 0x000e700001ac7983 */ /* 0x002f280000300800 */
[----:B------:R1:W-:Y:S01]  /*42c60*/  STL [R1+0xd6c], R176 ;  /* 0x000d6cb001007387 */ /* 0x0003e20000100800 */
[----:B---3--:R-:W-:-:S03]  /*42c70*/  IMAD.MOV.U32 R4, RZ, RZ, R7 ;  /* 0x000000ffff047224 */ /* 0x008fc600078e0007 */
[----:B------:R-:W3:Y:S01]  /*42c80*/  LDL.LU R7, [R1+0xe2c] ;  /* 0x000e2c0001077983 */ /* 0x000ee20000300800 */
[----:B------:R-:W-:Y:S01]  /*42c90*/  IMAD.MOV.U32 R5, RZ, RZ, R176 ;  /* 0x000000ffff057224 */ /* 0x000fe200078e00b0 */
[----:B------:R-:W-:Y:S02]  /*42ca0*/  IADD3 R177, P2, R177, UR5, RZ ;  /* 0x00000005b1b17c10 */ /* 0x000fe4000ff5e0ff */
[----:B-1----:R-:W3:Y:S01]  /*42cb0*/  LDL.LU R176, [R1+0xe6c] ;  /* 0x000e6c0001b07983 */ /* 0x002ee20000300800 */
[----:B------:R-:W-:Y:S02]  /*42cc0*/  IADD3.X R173, R173, UR7, RZ, P1, !PT ;  /* 0x00000007adad7c10 */ /* 0x000fe40008ffe4ff */
[----:B------:R-:W-:Y:S01]  /*42cd0*/  IADD3.X R189, R189, UR7, RZ, P2, !PT ;  /* 0x00000007bdbd7c10 */ /* 0x000fe200097fe4ff */
[----:B------:R1:W-:Y:S04]  /*42ce0*/  LDGSTS.E [R2+0x60600], desc[UR8][R4.64], P0 ;  /* 0x6060000004027fae */ /* 0x0003e80008121848 */
[----:B------:R1:W-:Y:S04]  /*42cf0*/  STL [R1+0xdb0], R6 ;  /* 0x000db00601007387 */ /* 0x0003e80000100800 */
[----:B------:R1:W-:Y:S02]  /*42d00*/  STL [R1+0xdac], R173 ;  /* 0x000dacad01007387 */ /* 0x0003e40000100800 */
[----:B-1----:R-:W-:Y:S01]  /*42d10*/  IMAD.MOV.U32 R4, RZ, RZ, R6 ;  /* 0x000000ffff047224 */ /* 0x002fe200078e0006 */
[----:B------:R-:W-:Y:S01]  /*42d20*/  MOV R5, R173 ;  /* 0x000000ad00057202 */ /* 0x000fe20000000f00 */
        /* <DEDUP_REMOVED lines=10> */
[----:B--2---:R-:W-:Y:S02]  /*42dd0*/  IADD3 R0, P1, R0, UR5, RZ ;  /* 0x0000000500007c10 */ /* 0x004fe4000ff3e0ff */
[----:B----4-:R-:W-:-:S03]  /*42de0*/  IADD3 R172, P2, R172, UR5, RZ ;  /* 0x00000005acac7c10 */ /* 0x010fc6000ff5e0ff */
        /* <DEDUP_REMOVED lines=11> */
[----:B------:R-:W-:Y:S01]  /*42ea0*/  IADD3 R6, P1, R6, UR5, RZ ;  /* 0x0000000506067c10 */ /* 0x000fe2000ff3e0ff */
[----:B----4-:R-:W-:-:S02]  /*42eb0*/  IMAD.MOV.U32 R4, RZ, RZ, R172 ;  /* 0x000000ffff047224 */ /* 0x010fc400078e00ac */
[----:B---3--:R-:W3:Y:S01]  /*42ec0*/  LDL.LU R172, [R1+0xf2c] ;  /* 0x000f2c0001ac7983 */ /* 0x008ee20000300800 */
[----:B------:R-:W-:Y:S01]  /*42ed0*/  IMAD.MOV.U32 R5, RZ, RZ, R176 ;  /* 0x000000ffff057224 */ /* 0x000fe200078e00b0 */
[----:B------:R-:W-:Y:S02]  /*42ee0*/  IADD3 R173, P2, R173, UR5, RZ ;  /* 0x00000005adad7c10 */ /* 0x000fe4000ff5e0ff */
[----:B------:R-:W4:Y:S04]  /*42ef0*/  LDL.LU R176, [R1+0xf6c] ;  /* 0x000f6c0001b07983 */ /* 0x000f280000300800 */
[----:B------:R1:W-:Y:S01]  /*42f00*/  LDGSTS.E [R2+0x61600], desc[UR8][R4.64], P0 ;  /* 0x6160000004027fae */ /* 0x0003e20008121848 */
[----:B------:R-:W-:-:S03]  /*42f10*/  IADD3.X R177, R177, UR7, RZ, P1, !PT ;  /* 0x00000007b1b17c10 */ /* 0x000fc60008ffe4ff */
[----:B------:R1:W-:Y:S01]  /*42f20*/  STL [R1+0xeb0], R6 ;  /* 0x000eb00601007387 */ /* 0x0003e20000100800 */
[----:B------:R-:W-:-:S03]  /*42f30*/  IADD3.X R189, R189, UR7, RZ, P2, !PT ;  /* 0x00000007bdbd7c10 */ /* 0x000fc600097fe4ff */
[----:B------:R1:W-:Y:S02]  /*42f40*/  STL [R1+0xeac], R177 ;  /* 0x000eacb101007387 */ /* 0x0003e40000100800 */
[----:B-1----:R-:W-:Y:S01]  /*42f50*/  IMAD.MOV.U32 R4, RZ, RZ, R6 ;  /* 0x000000ffff047224 */ /* 0x002fe200078e0006 */
[----:B------:R-:W-:Y:S01]  /*42f60*/  MOV R5, R177 ;  /* 0x000000b100057202 */ /* 0x000fe20000000f00 */
[----:B------:R1:W-:Y:S04]  /*42f70*/  STL [R1+0xef0], R173 ;  /* 0x000ef0ad01007387 */ /* 0x0003e80000100800 */
[----:B------:R-:W4:Y:S04]  /*42f80*/  LDL.LU R6, [R1+0xfb0] ;  /* 0x000fb00001067983 */ /* 0x000f280000300800 */
[----:B------:R1:W-:Y:S04]  /*42f90*/  STL [R1+0xeec], R189 ;  /* 0x000eecbd01007387 */ /* 0x0003e80000100800 */
[----:B------:R1:W-:Y:S04]  /*42fa0*/  LDGSTS.E [R2+0x61a00], desc[UR8][R4.64], P0 ;  /* 0x61a0000004027fae */ /* 0x0003e80008121848 */
[----:B------:R-:W4:Y:S01]  /*42fb0*/  LDL.LU R177, [R1+0xff0] ;  /* 0x000ff00001b17983 */ /* 0x000f220000300800 */
[----:B-1----:R-:W-:-:S03]  /*42fc0*/  IMAD.MOV.U32 R4, RZ, RZ, R173 ;  /* 0x000000ffff047224 */ /* 0x002fc600078e00ad */
        /* <DEDUP_REMOVED lines=9> */
[----:B----4-:R-:W-:-:S03]  /*43060*/  IADD3.X R176, R176, UR7, RZ, P2, !PT ;  /* 0x00000007b0b07c10 */ /* 0x010fc600097fe4ff */
        /* <DEDUP_REMOVED lines=8> */
[----:B---3--:R-:W-:-:S02]  /*430f0*/  IMAD.MOV.U32 R4, RZ, RZ, R7 ;  /* 0x000000ffff047224 */ /* 0x008fc400078e0007 */
[----:B------:R-:W3:Y:S01]  /*43100*/  LDL.LU R7, [R1+0x102c] ;  /* 0x00102c0001077983 */ /* 0x000ee20000300800 */
[----:B------:R-:W-:Y:S01]  /*43110*/  IMAD.MOV.U32 R5, RZ, RZ, R176 ;  /* 0x000000ffff057224 */ /* 0x000fe200078e00b0 */
[----:B------:R-:W-:Y:S02]  /*43120*/  IADD3 R177, P2, R177, UR5, RZ ;  /* 0x00000005b1b17c10 */ /* 0x000fe4000ff5e0ff */
[----:B----4-:R-:W4:Y:S04]  /*43130*/  LDL.LU R176, [R1+0x106c] ;  /* 0x00106c0001b07983 */ /* 0x010f280000300800 */
        /* <DEDUP_REMOVED lines=38> */
[----:B------:R-:W-:Y:S01]  /*433a0*/  STL [R1+0x10b0], R6 ;  /* 0x0010b00601007387 */ /* 0x000fe20000100800 */
[----:B------:R-:W-:-:S03]  /*433b0*/  IADD3.X R189, R189, UR7, RZ, P2, !PT ;  /* 0x00000007bdbd7c10 */ /* 0x000fc600097fe4ff */
[----:B------:R1:W-:Y:S02]  /*433c0*/  STL [R1+0x10ac], R177 ;  /* 0x0010acb101007387 */ /* 0x0003e40000100800 */
[----:B-1----:R-:W-:Y:S01]  /*433d0*/  IMAD.MOV.U32 R4, RZ, RZ, R6 ;  /* 0x000000ffff047224 */ /* 0x002fe200078e0006 */
[----:B------:R-:W-:Y:S01]  /*433e0*/  MOV R5, R177 ;  /* 0x000000b100057202 */ /* 0x000fe20000000f00 */
[----:B------:R-:W-:Y:S04]  /*433f0*/  STL [R1+0x10f0], R173 ;  /* 0x0010f0ad01007387 */ /* 0x000fe80000100800 */
[----:B------:R1:W-:Y:S04]  /*43400*/  LDGSTS.E [R2+0x63a00], desc[UR8][R4.64], P0 ;  /* 0x63a0000004027fae */ /* 0x0003e80008121848 */
[----:B------:R-:W4:Y:S04]  /*43410*/  LDL.LU R177, [R1+0x11b0] ;  /* 0x0011b00001b17983 */ /* 0x000f280000300800 */
[----:B------:R1:W-:Y:S04]  /*43420*/  STL [R1+0x10ec], R189 ;  /* 0x0010ecbd01007387 */ /* 0x0003e80000100800 */
[----:B------:R-:W4:Y:S01]  /*43430*/  LDL.LU R6, [R1+0x11f0] ;  /* 0x0011f00001067983 */ /* 0x000f220000300800 */
[----:B-1----:R-:W-:-:S03]  /*43440*/  IMAD.MOV.U32 R5, RZ, RZ, R189 ;  /* 0x000000ffff057224 */ /* 0x002fc600078e00bd */
[----:B------:R-:W4:Y:S01]  /*43450*/  LDL.LU R189, [R1+0x11ac] ;  /* 0x0011ac0001bd7983 */ /* 0x000f220000300800 */
        /* <DEDUP_REMOVED lines=8> */
[----:B----4-:R-:W-:-:S03]  /*434e0*/  IADD3.X R176, R176, UR7, RZ, P2, !PT ;  /* 0x00000007b0b07c10 */ /* 0x010fc600097fe4ff */
[----:B------:R1:W-:Y:S01]  /*434f0*/  STL [R1+0x112c], R172 ;  /* 0x00112cac01007387 */ /* 0x0003e20000100800 */
[----:B------:R-:W-:-:S03]  /*43500*/  MOV R5, R172 ;  /* 0x000000ac00057202 */ /* 0x000fc60000000f00 */
[----:B------:R-:W-:Y:S04]  /*43510*/  STL [R1+0x1170], R7 ;  /* 0x0011700701007387 */ /* 0x000fe80000100800 */
[----:B------:R2:W-:Y:S04]  /*43520*/  LDGSTS.E [R2+0x64200], desc[UR8][R4.64], P0 ;  /* 0x6420000004027fae */ /* 0x0005e80008121848 */
[----:B-1----:R-:W3:Y:S04]  /*43530*/  LDL.LU R172, [R1+0x1230] ;  /* 0x0012300001ac7983 */ /* 0x002ee80000300800 */
[----:B------:R1:W-:Y:S04]  /*43540*/  STL [R1+0x116c], R176 ;  /* 0x00116cb001007387 */ /* 0x0003e80000100800 */
[----:B------:R-:W4:Y:S01]  /*43550*/  LDL.LU R0, [R1+0x1270] ;  /* 0x0012700001007983 */ /* 0x000f220000300800 */
[----:B--2---:R-:W-:-:S02]  /*43560*/  IMAD.MOV.U32 R5, RZ, RZ, R176 ;  /* 0x000000ffff057224 */ /* 0x004fc400078e00b0 */
[----:B------:R-:W-:Y:S01]  /*43570*/  IMAD.MOV.U32 R4, RZ, RZ, R7 ;  /* 0x000000ffff047224 */ /* 0x000fe200078e0007 */
[----:B------:R-:W-:Y:S01]  /*43580*/  IADD3 R177, P1, R177, UR5, RZ ;  /* 0x00000005b1b17c10 */ /* 0x000fe2000ff3e0ff */
[----:B-1----:R-:W2:Y:S04]  /*43590*/  LDL.LU R176, [R1+0x122c] ;  /* 0x00122c0001b07983 */ /* 0x002ea80000300800 */
[----:B------:R-:W2:Y:S01]  /*435a0*/  LDL.LU R7, [R1+0x126c] ;  /* 0x00126c0001077983 */ /* 0x000ea20000300800 */
[----:B------:R-:W-:-:S03]  /*435b0*/  IADD3 R6, P2, R6, UR5, RZ ;  /* 0x0000000506067c10 */ /* 0x000fc6000ff5e0ff */
[----:B------:R1:W-:Y:S01]  /*435c0*/  LDGSTS.E [R2+0x64600], desc[UR8][R4.64], P0 ;  /* 0x6460000004027fae */ /* 0x0003e20008121848 */
[----:B------:R-:W-:-:S03]  /*435d0*/  IADD3.X R189, R189, UR7, RZ, P1, !PT ;  /* 0x00000007bdbd7c10 */ /* 0x000fc60008ffe4ff */
[----:B------:R-:W-:Y:S01]  /*435e0*/  STL [R1+0x11b0], R177 ;  /* 0x0011b0b101007387 */ /* 0x000fe20000100800 */
[----:B------:R-:W-:Y:S01]  /*435f0*/  IADD3.X R173, R173, UR7, RZ, P2, !PT ;  /* 0x00000007adad7c10 */ /* 0x000fe200097fe4ff */
[----:B-1----:R-:W-:Y:S01]  /*43600*/  IMAD.MOV.U32 R4, RZ, RZ, R177 ;  /* 0x000000ffff047224 */ /* 0x002fe200078e00b1 */
[----:B------:R-:W-:Y:S01]  /*43610*/  MOV R5, R189 ;  /* 0x000000bd00057202 */ /* 0x000fe20000000f00 */
[----:B------:R-:W-:Y:S04]  /*43620*/  STL [R1+0x11ac], R189 ;  /* 0x0011acbd01007387 */ /* 0x000fe80000100800 */
[----:B------:R-:W-:Y:S04]  /*43630*/  STL [R1+0x11f0], R6 ;  /* 0x0011f00601007387 */ /* 0x000fe80000100800 */
[----:B------:R1:W-:Y:S04]  /*43640*/  LDGSTS.E [R2+0x64a00], desc[UR8][R4.64], P0 ;  /* 0x64a0000004027fae */ /* 0x0003e80008121848 */
[----:B------:R1:W-:Y:S02]  /*43650*/  STL [R1+0x11ec], R173 ;  /* 0x0011ecad01007387 */ /* 0x0003e40000100800 */
[----:B-1----:R-:W-:-:S02]  /*43660*/  IMAD.MOV.U32 R5, RZ, RZ, R173 ;  /* 0x000000ffff057224 */ /* 0x002fc400078e00ad */
[----:B------:R-:W-:Y:S01]  /*43670*/  IMAD.MOV.U32 R4, RZ, RZ, R6 ;  /* 0x000000ffff047224 */ /* 0x000fe200078e0006 */
[----:B------:R-:W2:Y:S04]  /*43680*/  LDL.LU R173, [R1+0x12ac] ;  /* 0x0012ac0001ad7983 */ /* 0x000ea80000300800 */
[----:B------:R-:W2:Y:S04]  /*43690*/  LDL.LU R6, [R1+0x12b0] ;  /* 0x0012b00001067983 */ /* 0x000ea80000300800 */
[----:B------:R-:W2:Y:S04]  /*436a0*/  LDL.LU R191, [R1+0x12ec] ;  /* 0x0012ec0001bf7983 */ /* 0x000ea80000300800 */
[----:B------:R-:W2:Y:S04]  /*436b0*/  LDL.LU R190, [R1+0x12f0] ;  /* 0x0012f00001be7983 */ /* 0x000ea80000300800 */
[----:B------:R1:W-:Y:S01]  /*436c0*/  LDGSTS.E [R2+0x64e00], desc[UR8][R4.64], P0 ;  /* 0x64e0000004027fae */ /* 0x0003e20008121848 */
[----:B---3--:R-:W-:-:S02]  /*436d0*/  IADD3 R172, P1, R172, UR5, RZ ;  /* 0x00000005acac7c10 */ /* 0x008fc4000ff3e0ff */
[----:B----4-:R-:W-:-:S03]  /*436e0*/  IADD3 R0, P2, R0, UR5, RZ ;  /* 0x0000000500007c10 */ /* 0x010fc6000ff5e0ff */
[----:B------:R3:W-:Y:S01]  /*436f0*/  STL [R1+0x1230], R172 ;  /* 0x001230ac01007387 */ /* 0x0007e20000100800 */
[----:B--2---:R-:W-:Y:S02]  /*43700*/  IADD3.X R176, R176, UR7, RZ, P1, !PT ;  /* 0x00000007b0b07c10 */ /* 0x004fe40008ffe4ff */
[----:B------:R-:W-:-:S03]  /*43710*/  IADD3.X R7, R7, UR7, RZ, P2, !PT ;  /* 0x0000000707077c10 */ /* 0x000fc600097fe4ff */
[----:B------:R2:W-:Y:S01]  /*43720*/  STL [R1+0x122c], R176 ;  /* 0x00122cb001007387 */ /* 0x0005e20000100800 */
[----:B-1----:R-:W-:-:S03]  /*43730*/  IMAD.MOV.U32 R4, RZ, RZ, R172 ;  /* 0x000000ffff047224 */ /* 0x002fc600078e00ac */
[----:B------:R-:W-:Y:S04]  /*43740*/  STL [R1+0x1270], R0 ;  /* 0x0012700001007387 */ /* 0x000fe80000100800 */
[----:B------:R-:W4:Y:S04]  /*43750*/  LDL.LU R177, [R1+0x1330] ;  /* 0x0013300001b17983 */ /* 0x000f280000300800 */
[----:B------:R1:W-:Y:S04]  /*43760*/  STL [R1+0x126c], R7 ;  /* 0x00126c0701007387 */ /* 0x0003e80000100800 */
[----:B---3--:R-:W3:Y:S04]  /*43770*/  LDL.LU R172, [R1+0x1370] ;  /* 0x0013700001ac7983 */ /* 0x008ee80000300800 */
[----:B------:R-:W3:Y:S01]  /*43780*/  LDL.LU R189, [R1+0x132c] ;  /* 0x00132c0001bd7983 */ /* 0x000ee20000300800 */
[----:B------:R-:W-:-:S03]  /*43790*/  MOV R5, R176 ;  /* 0x000000b000057202 */ /* 0x000fc60000000f00 */
[----:B--2---:R-:W2:Y:S04]  /*437a0*/  LDL.LU R176, [R1+0x136c] ;  /* 0x00136c0001b07983 */ /* 0x004ea80000300800 */
[----:B------:R1:W-:Y:S02]  /*437b0*/  LDGSTS.E [R2+0x65200], desc[UR8][R4.64], P0 ;  /* 0x6520000004027fae */ /* 0x0003e40008121848 */
[----:B-1----:R-:W-:Y:S01]  /*437c0*/  IMAD.MOV.U32 R4, RZ, RZ, R0 ;  /* 0x000000ffff047224 */ /* 0x002fe200078e0000 */
[----:B------:R-:W-:Y:S01]  /*437d0*/  IADD3 R6, P1, R6, UR5, RZ ;  /* 0x0000000506067c10 */ /* 0x000fe2000ff3e0ff */
[----:B------:R-:W-:Y:S02]  /*437e0*/  IMAD.MOV.U32 R5, RZ, RZ, R7 ;  /* 0x000000ffff057224 */ /* 0x000fe400078e0007 */
[----:B------:R-:W2:Y:S01]  /*437f0*/  LDL.LU R7, [R1+0x13b0] ;  /* 0x0013b00001077983 */ /* 0x000ea20000300800 */
[----:B------:R-:W-:-:S03]  /*43800*/  IADD3.X R173, R173, UR7, RZ, P1, !PT ;  /* 0x00000007adad7c10 */ /* 0x000fc60008ffe4ff */
[----:B------:R-:W2:Y:S01]  /*43810*/  LDL.LU R0, [R1+0x13f0] ;  /* 0x0013f00001007983 */ /* 0x000ea20000300800 */
[----:B------:R-:W-:-:S03]  /*43820*/  IADD3 R190, P2, R190, UR5, RZ ;  /* 0x00000005bebe7c10 */ /* 0x000fc6000ff5e0ff */
[----:B------:R-:W-:Y:S01]  /*43830*/  STL [R1+0x12b0], R6 ;  /* 0x0012b00601007387 */ /* 0x000fe20000100800 */
[----:B------:R-:W-:-:S03]  /*43840*/  IADD3.X R191, R191, UR7, RZ, P2, !PT ;  /* 0x00000007bfbf7c10 */ /* 0x000fc600097fe4ff */
[----:B------:R1:W-:Y:S04]  /*43850*/  LDGSTS.E [R2+0x65600], desc[UR8][R4.64], P0 ;  /* 0x6560000004027fae */ /* 0x0003e80008121848 */
[----:B------:R1:W-:Y:S04]  /*43860*/  STL [R1+0x12ac], R173 ;  /* 0x0012acad01007387 */ /* 0x0003e80000100800 */
[----:B------:R-:W-:Y:S01]  /*43870*/  STL [R1+0x12f0], R190 ;  /* 0x0012f0be01007387 */ /* 0x000fe20000100800 */
[----:B-1----:R-:W-:-:S03]  /*43880*/  MOV R5, R173 ;  /* 0x000000ad00057202 */ /* 0x002fc60000000f00 */
[----:B------:R-:W2:Y:S01]  /*43890*/  LDL.LU R173, [R1+0x13ac] ;  /* 0x0013ac0001ad7983 */ /* 0x000ea20000300800 */
[----:B------:R-:W-:-:S03]  /*438a0*/  IMAD.MOV.U32 R4, RZ, RZ, R6 ;  /* 0x000000ffff047224 */ /* 0x000fc600078e0006 */
[----:B------:R-:W-:Y:S04]  /*438b0*/  STL [R1+0x12ec], R191 ;  /* 0x0012ecbf01007387 */ /* 0x000fe80000100800 */
[----:B------:R-:W2:Y:S04]  /*438c0*/  LDL.LU R6, [R1+0x13ec] ;  /* 0x0013ec0001067983 */ /* 0x000ea80000300800 */
[----:B------:R1:W-:Y:S02]  /*438d0*/  LDGSTS.E [R2+0x65a00], desc[UR8][R4.64], P0 ;  /* 0x65a0000004027fae */ /* 0x0003e40008121848 */
[----:B-1----:R-:W-:-:S02]  /*438e0*/  IMAD.MOV.U32 R4, RZ, RZ, R190 ;  /* 0x000000ffff047224 */ /* 0x002fc400078e00be */
[----:B------:R-:W-:-:S05]  /*438f0*/  IMAD.MOV.U32 R5, RZ, RZ, R191 ;  /* 0x000000ffff057224 */ /* 0x000fca00078e00bf */
[----:B------:R1:W-:Y:S01]  /*43900*/  LDGSTS.E [R2+0x65e00], desc[UR8][R4.64], P0 ;  /* 0x65e0000004027fae */ /* 0x0003e20008121848 */
[----:B----4-:R-:W-:-:S05]  /*43910*/  IADD3 R177, P1, R177, UR5, RZ ;  /* 0x00000005b1b17c10 */ /* 0x010fca000ff3e0ff */
[----:B-1----:R-:W-:Y:S01]  /*43920*/  IMAD.MOV.U32 R4, RZ, RZ, R177 ;  /* 0x000000ffff047224 */ /* 0x002fe200078e00b1 */
[----:B---3--:R-:W-:Y:S02]  /*43930*/  IADD3 R172, P2, R172, UR5, RZ ;  /* 0x00000005acac7c10 */ /* 0x008fe4000ff5e0ff */
[----:B------:R-:W-:Y:S01]  /*43940*/  IADD3.X R189, R189, UR7, RZ, P1, !PT ;  /* 0x00000007bdbd7c10 */ /* 0x000fe20008ffe4ff */
[----:B------:R-:W-:Y:S03]  /*43950*/  STL [R1+0x1330], R177 ;  /* 0x001330b101007387 */ /* 0x000fe60000100800 */
[----:B------:R-:W-:Y:S02]  /*43960*/  MOV R5, R189 ;  /* 0x000000bd00057202 */ /* 0x000fe40000000f00 */
[----:B--2---:R-:W-:Y:S01]  /*43970*/  IADD3.X R176, R176, UR7, RZ, P2, !PT ;  /* 0x00000007b0b07c10 */ /* 0x004fe200097fe4ff */
[----:B------:R-:W-:Y:S04]  /*43980*/  STL [R1+0x132c], R189 ;  /* 0x00132cbd01007387 */ /* 0x000fe80000100800 */
[----:B------:R-:W-:Y:S04]  /*43990*/  STL [R1+0x1370], R172 ;  /* 0x001370ac01007387 */ /* 0x000fe80000100800 */
[----:B------:R1:W-:Y:S04]  /*439a0*/  LDGSTS.E [R2+0x66200], desc[UR8][R4.64], P0 ;  /* 0x6620000004027fae */ /* 0x0003e80008121848 */
[----:B------:R2:W-:Y:S01]  /*439b0*/  STL [R1+0x136c], R176 ;  /* 0x00136cb001007387 */ /* 0x0005e20000100800 */
[----:B-1----:R-:W-:-:S02]  /*439c0*/  IMAD.MOV.U32 R5, RZ, RZ, R176 ;  /* 0x000000ffff057224 */ /* 0x002fc400078e00b0 */
[----:B------:R-:W-:Y:S01]  /*439d0*/  IMAD.MOV.U32 R4, RZ, RZ, R172 ;  /* 0x000000ffff047224 */ /* 0x000fe200078e00ac */
[----:B--2---:R-:W2:Y:S01]  /*439e0*/  LDL.LU R176, [R1+0x142c] ;  /* 0x00142c0001b07983 */ /* 0x004ea20000300800 */
[----:B------:R-:W-:-:S03]  /*439f0*/  IADD3 R7, P1, R7, UR5, RZ ;  /* 0x0000000507077c10 */ /* 0x000fc6000ff3e0ff */
[----:B------:R-:W3:Y:S01]  /*43a00*/  LDL.LU R172, [R1+0x1430] ;  /* 0x0014300001ac7983 */ /* 0x000ee20000300800 */
[----:B------:R-:W-:-:S03]  /*43a10*/  IADD3 R0, P2, R0, UR5, RZ ;  /* 0x0000000500007c10 */ /* 0x000fc6000ff5e0ff */
[----:B------:R1:W-:Y:S04]  /*43a20*/  LDGSTS.E [R2+0x66600], desc[UR8][R4.64], P0 ;  /* 0x6660000004027fae */ /* 0x0003e80008121848 */
[----:B------:R-:W-:Y:S01]  /*43a30*/  STL [R1+0x13b0], R7 ;  /* 0x0013b00701007387 */ /* 0x000fe20000100800 */
[----:B------:R-:W-:Y:S01]  /*43a40*/  IADD3.X R173, R173, UR7, RZ, P1, !PT ;  /* 0x00000007adad7c10 */ /* 0x000fe20008ffe4ff */
[----:B-1----:R-:W-:-:S03]  /*43a50*/  IMAD.MOV.U32 R4, RZ, RZ, R7 ;  /* 0x000000ffff047224 */ /* 0x002fc600078e0007 */
[----:B------:R-:W-:Y:S01]  /*43a60*/  MOV R5, R173 ;  /* 0x000000ad00057202 */ /* 0x000fe20000000f00 */
[----:B------:R-:W-:Y:S01]  /*43a70*/  STL [R1+0x13ac], R173 ;  /* 0x0013acad01007387 */ /* 0x000fe20000100800 */
[----:B------:R-:W-:-:S03]  /*43a80*/  IADD3.X R6, R6, UR7, RZ, P2, !PT ;  /* 0x0000000706067c10 */ /* 0x000fc600097fe4ff */
[----:B------:R-:W-:Y:S04]  /*43a90*/  STL [R1+0x13f0], R0 ;  /* 0x0013f00001007387 */ /* 0x000fe80000100800 */
[----:B------:R1:W-:Y:S04]  /*43aa0*/  LDGSTS.E [R2+0x66a00], desc[UR8][R4.64], P0 ;  /* 0x66a0000004027fae */ /* 0x0003e80008121848 */
[----:B------:R4:W-:Y:S01]  /*43ab0*/  STL [R1+0x13ec], R6 ;  /* 0x0013ec0601007387 */ /* 0x0009e20000100800 */
[----:B-1----:R-:W-:Y:S02]  /*43ac0*/  IMAD.MOV.U32 R5, RZ, RZ, R6 ;  /* 0x000000ffff057224 */ /* 0x002fe400078e0006 */
[----:B------:R-:W-:Y:S01]  /*43ad0*/  IMAD.MOV.U32 R4, RZ, RZ, R0 ;  /* 0x000000ffff047224 */ /* 0x000fe200078e0000 */
[----:B----4-:R-:W4:Y:S04]  /*43ae0*/  LDL.LU R6, [R1+0xd34] ;  /* 0x000d340001067983 */ /* 0x010f280000300800 */
        /* <DEDUP_REMOVED lines=8> */
[----:B------:R-:W-:Y:S02]  /*43b70*/  IMAD.MOV.U32 R11, RZ, RZ, R10 ;  /* 0x000000ffff0b7224 */ /* 0x000fe400078e000a */
[----:B------:R-:W-:Y:S01]  /*43b80*/  IMAD.MOV.U32 R163, RZ, RZ, R162 ;  /* 0x000000ffffa37224 */ /* 0x000fe200078e00a2 */
[----:B------:R-:W-:Y:S01]  /*43b90*/  MOV R162, R190 ;  /* 0x000000be00a27202 */ /* 0x000fe20000000f00 */
[----:B------:R-:W-:Y:S01]  /*43ba0*/  IMAD.MOV.U32 R10, RZ, RZ, R189 ;  /* 0x000000ffff0a7224 */ /* 0x000fe200078e00bd */
[----:B---3--:R-:W-:-:S04]  /*43bb0*/  IADD3 R172, P1, R172, UR5, RZ ;  /* 0x00000005acac7c10 */ /* 0x008fc8000ff3e0ff */
[----:B--2---:R-:W-:Y:S01]  /*43bc0*/  IADD3.X R176, R176, UR7, RZ, P1, !PT ;  /* 0x00000007b0b07c10 */ /* 0x004fe20008ffe4ff */
[----:B------:R-:W-:Y:S01]  /*43bd0*/  STL [R1+0x1430], R172 ;  /* 0x001430ac01007387 */ /* 0x000fe20000100800 */
[----:B------:R-:W-:Y:S01]  /*43be0*/  IADD3 R191, P1, R22, UR5, RZ ;  /* 0x0000000516bf7c10 */ /* 0x000fe2000ff3e0ff */
[----:B-1----:R-:W-:Y:S01]  /*43bf0*/  IMAD.MOV.U32 R4, RZ, RZ, R172 ;  /* 0x000000ffff047224 */ /* 0x002fe200078e00ac */
[----:B------:R-:W-:Y:S01]  /*43c00*/  MOV R5, R176 ;  /* 0x000000b000057202 */ /* 0x000fe20000000f00 */
[----:B------:R1:W-:Y:S01]  /*43c10*/  STL [R1+0x142c], R176 ;  /* 0x00142cb001007387 */ /* 0x0003e20000100800 */
[----:B------:R-:W-:-:S03]  /*43c20*/  IADD3.X R22, R23, UR7, RZ, P1, !PT ;  /* 0x0000000717167c10 */ /* 0x000fc60008ffe4ff */
[----:B------:R2:W-:Y:S04]  /*43c30*/  LDGSTS.E [R2+0x67200], desc[UR8][R4.64], P0 ;  /* 0x6720000004027fae */ /* 0x0005e80008121848 */
[----:B-1----:R-:W3:Y:S04]  /*43c40*/  LDL.LU R176, [R1+0xdb4] ;  /* 0x000db40001b07983 */ /* 0x002ee80000300800 */
[----:B------:R-:W3:Y:S01]  /*43c50*/  LDL.LU R172, [R1+0xdb8] ;  /* 0x000db80001ac7983 */ /* 0x000ee20000300800 */
[----:B------:R-:W-:-:S03]  /*43c60*/  IMAD.MOV.U32 R23, RZ, RZ, R22 ;  /* 0x000000ffff177224 */ /* 0x000fc600078e0016 */
[----:B------:R-:W3:Y:S01]  /*43c70*/  LDL.LU R177, [R1+0xdf8] ;  /* 0x000df80001b17983 */ /* 0x000ee20000300800 */
[----:B------:R-:W-:Y:S01]  /*43c80*/  IMAD.MOV.U32 R22, RZ, RZ, R191 ;  /* 0x000000ffff167224 */ /* 0x000fe200078e00bf */
[----:B--2---:R-:W-:Y:S02]  /*43c90*/  LOP3.LUT R5, R188, 0x50, RZ, 0x3c, !PT ;  /* 0x00000050bc057812 */ /* 0x004fe400078e3cff */
[----:B------:R-:W2:Y:S04]  /*43ca0*/  LDL.LU R189, [R1+0xdf4] ;  /* 0x000df40001bd7983 */ /* 0x000ea80000300800 */
[----:B------:R-:W-:Y:S04]  /*43cb0*/  LDGSTS.E [R2+0x67600], desc[UR8][R162.64], P0 ;  /* 0x67600000a2027fae */ /* 0x000fe80008121848 */
[----:B------:R-:W-:Y:S04]  /*43cc0*/  LDGSTS.E [R2+0x67a00], desc[UR8][R22.64], P0 ;  /* 0x67a0000016027fae */ /* 0x000fe80008121848 */
[----:B------:R1:W-:Y:S01]  /*43cd0*/  LDGSTS.E [R2+0x67e00], desc[UR8][R10.64], P0 ;  /* 0x67e000000a027fae */ /* 0x0003e20008121848 */
[----:B----4-:R-:W-:-:S04]  /*43ce0*/  IADD3 R0, P1, R0, UR5, RZ ;  /* 0x0000000500007c10 */ /* 0x010fc8000ff3e0ff */
[----:B------:R-:W-:Y:S02]  /*43cf0*/  IADD3.X R6, R6, UR7, RZ, P1, !PT ;  /* 0x0000000706067c10 */ /* 0x000fe40008ffe4ff */
[----:B------:R-:W-:Y:S01]  /*43d00*/  IADD3 R7, P2, R7, UR5, RZ ;  /* 0x0000000507077c10 */ /* 0x000fe2000ff5e0ff */
[----:B------:R4:W-:Y:S01]  /*43d10*/  STL [R1+0xd38], R0 ;  /* 0x000d380001007387 */ /* 0x0009e20000100800 */
[----:B-1----:R-:W-:Y:S02]  /*43d20*/  VIADD R2, R5, UR17 ;  /* 0x0000001105027c36 */ /* 0x002fe40008000000 */
[----:B------:R-:W-:Y:S01]  /*43d30*/  IADD3.X R173, R173, UR7, RZ, P2, !PT ;  /* 0x00000007adad7c10 */ /* 0x000fe200097fe4ff */
[----:B------:R1:W-:Y:S01]  /*43d40*/  STL [R1+0xd34], R6 ;  /* 0x000d340601007387 */ /* 0x0003e20000100800 */
[----:B------:R-:W-:Y:S01]  /*43d50*/  MOV R4, R0 ;  /* 0x0000000000047202 */ /* 0x000fe20000000f00 */
[----:B------:R-:W-:Y:S02]  /*43d60*/  IMAD.MOV.U32 R5, RZ, RZ, R6 ;  /* 0x000000ffff057224 */ /* 0x000fe400078e0006 */
[----:B------:R1:W-:Y:S04]  /*43d70*/  STL [R1+0xd78], R7 ;  /* 0x000d780701007387 */ /* 0x0003e80000100800 */
[----:B------:R1:W-:Y:S04]  /*43d80*/  STL [R1+0xd74], R173 ;  /* 0x000d74ad01007387 */ /* 0x0003e80000100800 */
[----:B----4-:R-:W4:Y:S04]  /*43d90*/  LDL.LU R0, [R1+0xe38] ;  /* 0x000e380001007983 */ /* 0x010f280000300800 */
[----:B------:R1:W-:Y:S04]  /*43da0*/  LDGSTS.E [R2+0x60280], desc[UR8][R4.64], P0 ;  /* 0x6028000004027fae */ /* 0x0003e80008121848 */
[----:B-1----:R-:W4:Y:S01]  /*43db0*/  LDL.LU R6, [R1+0xe78] ;  /* 0x000e780001067983 */ /* 0x002f220000300800 */
[----:B------:R-:W-:-:S03]  /*43dc0*/  IMAD.MOV.U32 R4, RZ, RZ, R7 ;  /* 0x000000ffff047224 */ /* 0x000fc600078e0007 */
[----:B------:R-:W4:Y:S01]  /*43dd0*/  LDL.LU R7, [R1+0xe34] ;  /* 0x000e340001077983 */ /* 0x000f220000300800 */
[----:B------:R-:W-:-:S03]  /*43de0*/  IMAD.MOV.U32 R5, RZ, RZ, R173 ;  /* 0x000000ffff057224 */ /* 0x000fc600078e00ad */
[----:B------:R-:W4:Y:S04]  /*43df0*/  LDL.LU R173, [R1+0xe74] ;  /* 0x000e740001ad7983 */ /* 0x000f280000300800 */
[----:B------:R1:W-:Y:S01]  /*43e00*/  LDGSTS.E [R2+0x60680], desc[UR8][R4.64], P0 ;  /* 0x6068000004027fae */ /* 0x0003e20008121848 */
[----:B---3--:R-:W-:-:S04]  /*43e10*/  IADD3 R172, P1, R172, UR5, RZ ;  /* 0x00000005acac7c10 */ /* 0x008fc8000ff3e0ff */
[----:B------:R-:W-:Y:S02]  /*43e20*/  IADD3.X R176, R176, UR7, RZ, P1, !PT ;  /* 0x00000007b0b07c10 */ /* 0x000fe40008ffe4ff */
[----:B------:R-:W-:Y:S01]  /*43e30*/  IADD3 R177, P2, R177, UR5, RZ ;  /* 0x00000005b1b17c10 */ /* 0x000fe2000ff5e0ff */
[----:B------:R3:W-:Y:S01]  /*43e40*/  STL [R1+0xdb8], R172 ;  /* 0x000db8ac01007387 */ /* 0x0007e20000100800 */
[----:B-1----:R-:W-:Y:S01]  /*43e50*/  MOV R4, R172 ;  /* 0x000000ac00047202 */ /* 0x002fe20000000f00 */
[----:B------:R-:W-:Y:S01]  /*43e60*/  IMAD.MOV.U32 R5, RZ, RZ, R176 ;  /* 0x000000ffff057224 */ /* 0x000fe200078e00b0 */
[----:B--2---:R-:W-:Y:S01]  /*43e70*/  IADD3.X R189, R189, UR7, RZ, P2, !PT ;  /* 0x00000007bdbd7c10 */ /* 0x004fe200097fe4ff */
        /* <DEDUP_REMOVED lines=8> */
[----:B------:R-:W-:-:S03]  /*43f00*/  IMAD.MOV.U32 R5, RZ, RZ, R189 ;  /* 0x000000ffff057224 */ /* 0x000fc600078e00bd */
[----:B------:R-:W2:Y:S04]  /*43f10*/  LDL.LU R189, [R1+0xef4] ;  /* 0x000ef40001bd7983 */ /* 0x000ea80000300800 */
[----:B------:R1:W-:Y:S01]  /*43f20*/  LDGSTS.E [R2+0x60e80], desc[UR8][R4.64], P0 ;  /* 0x60e8000004027fae */ /* 0x0003e20008121848 */
[----:B----4-:R-:W-:Y:S02]  /*43f30*/  IADD3 R0, P1, R0, UR5, RZ ;  /* 0x0000000500007c10 */ /* 0x010fe4000ff3e0ff */
[----:B------:R-:W-:-:S03]  /*43f40*/  IADD3 R6, P2, R6, UR5, RZ ;  /* 0x0000000506067c10 */ /* 0x000fc6000ff5e0ff */
[----:B------:R4:W-:Y:S01]  /*43f50*/  STL [R1+0xe38], R0 ;  /* 0x000e380001007387 */ /* 0x0009e20000100800 */
[----:B-1----:R-:W-:Y:S02]  /*43f60*/  MOV R4, R0 ;  /* 0x0000000000047202 */ /* 0x002fe40000000f00 */
[----:B------:R-:W-:Y:S02]  /*43f70*/  IADD3.X R7, R7, UR7, RZ, P1, !PT ;  /* 0x0000000707077c10 */ /* 0x000fe40008ffe4ff */
[----:B------:R-:W-:-:S03]  /*43f80*/  IADD3.X R173, R173, UR7, RZ, P2, !PT ;  /* 0x00000007adad7c10 */ /* 0x000fc600097fe4ff */
[----:B------:R-:W-:Y:S01]  /*43f90*/  IMAD.MOV.U32 R5, RZ, RZ, R7 ;  /* 0x000000ffff057224 */ /* 0x000fe200078e0007 */
[----:B------:R1:W-:Y:S04]  /*43fa0*/  STL [R1+0xe34], R7 ;  /* 0x000e340701007387 */ /* 0x0003e80000100800 */
        /* <DEDUP_REMOVED lines=11> */
[----:B-1----:R-:W-:Y:S01]  /*44060*/  MOV R4, R172 ;  /* 0x000000ac00047202 */ /* 0x002fe20000000f00 */
[----:B------:R1:W-:Y:S01]  /*44070*/  STL [R1+0xeb8], R172 ;  /* 0x000eb8ac01007387 */ /* 0x0003e20000100800 */
[----:B------:R-:W-:Y:S02]  /*44080*/  IADD3 R176, P2, R176, UR5, RZ ;  /* 0x00000005b0b07c10 */ /* 0x000fe4000ff5e0ff */
[----:B--2---:R-:W-:Y:S02]  /*44090*/  IADD3.X R177, R177, UR7, RZ, P1, !PT ;  /* 0x00000007b1b17c10 */ /* 0x004fe40008ffe4ff */
        /* <DEDUP_REMOVED lines=12> */
[----:B----4-:R-:W-:-:S03]  /*44160*/  IADD3 R0, P1, R0, UR5, RZ ;  /* 0x0000000500007c10 */ /* 0x010fc6000ff3e0ff */
[----:B------:R1:W-:Y:S04]  /*44170*/  LDGSTS.E [R2+0x61e80], desc[UR8][R4.64], P0 ;  /* 0x61e8000004027fae */ /* 0x0003e80008121848 */
[----:B------:R4:W-:Y:S01]  /*44180*/  STL [R1+0xf38], R0 ;  /* 0x000f380001007387 */ /* 0x0009e20000100800 */
[----:B------:R-:W-:Y:S02]  /*44190*/  IADD3 R7, P2, R7, UR5, RZ ;  /* 0x0000000507077c10 */ /* 0x000fe4000ff5e0ff */
        /* <DEDUP_REMOVED lines=15> */
[----:B------:R-:W-:-:S04]  /*44290*/  IADD3 R172, P1, R172, UR5, RZ ;  /* 0x00000005acac7c10 */ /* 0x000fc8000ff3e0ff */
        /* <DEDUP_REMOVED lines=37> */
[----:B------:R-:W-:Y:S01]  /*444f0*/  STL [R1+0x10b8], R172 ;  /* 0x0010b8ac01007387 */ /* 0x000fe20000100800 */
[----:B--2---:R-:W-:Y:S02]  /*44500*/  IADD3 R176, P2, R176, UR5, RZ ;  /* 0x00000005b0b07c10 */ /* 0x004fe4000ff5e0ff */
[----:B---3--:R-:W-:Y:S02]  /*44510*/  IADD3.X R177, R177, UR7, RZ, P1, !PT ;  /* 0x00000007b1b17c10 */ /* 0x008fe40008ffe4ff */
[----:B------:R-:W-:-:S03]  /*44520*/  IADD3.X R189, R189, UR7, RZ, P2, !PT ;  /* 0x00000007bdbd7c10 */ /* 0x000fc600097fe4ff */
[----:B------:R-:W-:Y:S01]  /*44530*/  IMAD.MOV.U32 R5, RZ, RZ, R177 ;  /* 0x000000ffff057224 */ /* 0x000fe200078e00b1 */
[----:B------:R1:W-:Y:S04]  /*44540*/  STL [R1+0x10b4], R177 ;  /* 0x0010b4b101007387 */ /* 0x0003e80000100800 */
[----:B------:R-:W-:Y:S04]  /*44550*/  STL [R1+0x10f8], R176 ;  /* 0x0010f8b001007387 */ /* 0x000fe80000100800 */
[----:B------:R2:W-:Y:S04]  /*44560*/  LDGSTS.E [R2+0x63a80], desc[UR8][R4.64], P0 ;  /* 0x63a8000004027fae */ /* 0x0005e80008121848 */
[----:B-1----:R-:W3:Y:S04]  /*44570*/  LDL.LU R177, [R1+0x11b8] ;  /* 0x0011b80001b17983 */ /* 0x002ee80000300800 */
[----:B------:R1:W-:Y:S04]  /*44580*/  STL [R1+0x10f4], R189 ;  /* 0x0010f4bd01007387 */ /* 0x0003e80000100800 */
[----:B------:R-:W3:Y:S01]  /*44590*/  LDL.LU R172, [R1+0x11f8] ;  /* 0x0011f80001ac7983 */ /* 0x000ee20000300800 */
[----:B--2---:R-:W-:-:S03]  /*445a0*/  IMAD.MOV.U32 R5, RZ, RZ, R189 ;  /* 0x000000ffff057224 */ /* 0x004fc600078e00bd */
[----:B-1----:R-:W2:Y:S01]  /*445b0*/  LDL.LU R189, [R1+0x11b4] ;  /* 0x0011b40001bd7983 */ /* 0x002ea20000300800 */
[----:B------:R-:W-:-:S03]  /*445c0*/  IMAD.MOV.U32 R4, RZ, RZ, R176 ;  /* 0x000000ffff047224 */ /* 0x000fc600078e00b0 */
[----:B------:R-:W2:Y:S04]  /*445d0*/  LDL.LU R176, [R1+0x11f4] ;  /* 0x0011f40001b07983 */ /* 0x000ea80000300800 */
[----:B------:R1:W-:Y:S01]  /*445e0*/  LDGSTS.E [R2+0x63e80], desc[UR8][R4.64], P0 ;  /* 0x63e8000004027fae */ /* 0x0003e20008121848 */
[----:B----4-:R-:W-:-:S05]  /*445f0*/  IADD3 R0, P1, R0, UR5, RZ ;  /* 0x0000000500007c10 */ /* 0x010fca000ff3e0ff */
[----:B------:R4:W-:Y:S01]  /*44600*/  STL [R1+0x1138], R0 ;  /* 0x0011380001007387 */ /* 0x0009e20000100800 */
[----:B-1----:R-:W-:Y:S02]  /*44610*/  MOV R4, R0 ;  /* 0x0000000000047202 */ /* 0x002fe40000000f00 */
[----:B------:R-:W-:Y:S02]  /*44620*/  IADD3 R7, P2, R7, UR5, RZ ;  /* 0x0000000507077c10 */ /* 0x000fe4000ff5e0ff */
        /* <DEDUP_REMOVED lines=15> */
[----:B-1----:R-:W-:Y:S02]  /*44720*/  MOV R4, R177 ;  /* 0x000000b100047202 */ /* 0x002fe40000000f00 */
[----:B------:R-:W-:Y:S02]  /*44730*/  IADD3 R172, P2, R172, UR5, RZ ;  /* 0x00000005acac7c10 */ /* 0x000fe4000ff5e0ff */
[----:B--2---:R-:W-:Y:S01]  /*44740*/  IADD3.X R189, R189, UR7, RZ, P1, !PT ;  /* 0x00000007bdbd7c10 */ /* 0x004fe20008ffe4ff */
[----:B------:R-:W-:Y:S01]  /*44750*/  STL [R1+0x11b8], R177 ;  /* 0x0011b8b101007387 */ /* 0x000fe20000100800 */
[----:B------:R-:W-:-:S03]  /*44760*/  IADD3.X R176, R176, UR7, RZ, P2, !PT ;  /* 0x00000007b0b07c10 */ /* 0x000fc600097fe4ff */
[----:B------:R-:W-:Y:S01]  /*44770*/  IMAD.MOV.U32 R5, RZ, RZ, R189 ;  /* 0x000000ffff057224 */ /* 0x000fe200078e00bd */
        /* <DEDUP_REMOVED lines=8> */
[----:B------:R-:W2:Y:S04]  /*44800*/  LDL.LU R191, [R1+0x12f4] ;  /* 0x0012f40001bf7983 */ /* 0x000ea80000300800 */
[----:B------:R-:W2:Y:S04]  /*44810*/  LDL.LU R190, [R1+0x12f8] ;  /* 0x0012f80001be7983 */ /* 0x000ea80000300800 */
[----:B------:R1:W-:Y:S01]  /*44820*/  LDGSTS.E [R2+0x64e80], desc[UR8][R4.64], P0 ;  /* 0x64e8000004027fae */ /* 0x0003e20008121848 */
[----:B----4-:R-:W-:-:S05]  /*44830*/  IADD3 R0, P1, R0, UR5, RZ ;  /* 0x0000000500007c10 */ /* 0x010fca000ff3e0ff */
[----:B------:R4:W-:Y:S01]  /*44840*/  STL [R1+0x1238], R0 ;  /* 0x0012380001007387 */ /* 0x0009e20000100800 */
[----:B------:R-:W-:Y:S02]  /*44850*/  IADD3 R6, P2, R6, UR5, RZ ;  /* 0x0000000506067c10 */ /* 0x000fe4000ff5e0ff */
[----:B-1----:R-:W-:Y:S02]  /*44860*/  MOV R4, R0 ;  /* 0x0000000000047202 */ /* 0x002fe40000000f00 */
[----:B------:R-:W-:Y:S02]  /*44870*/  IADD3.X R7, R7, UR7, RZ, P1, !PT ;  /* 0x0000000707077c10 */ /* 0x000fe40008ffe4ff */
[----:B------:R-:W-:-:S03]  /*44880*/  IADD3.X R173, R173, UR7, RZ, P2, !PT ;  /* 0x00000007adad7c10 */ /* 0x000fc600097fe4ff */
[----:B------:R1:W-:Y:S01]  /*44890*/  STL [R1+0x1234], R7 ;  /* 0x0012340701007387 */ /* 0x0003e20000100800 */
[----:B------:R-:W-:-:S03]  /*448a0*/  IMAD.MOV.U32 R5, RZ, RZ, R7 ;  /* 0x000000ffff057224 */ /* 0x000fc600078e0007 */
[----:B------:R-:W-:Y:S04]  /*448b0*/  STL [R1+0x1278], R6 ;  /* 0x0012780601007387 */ /* 0x000fe80000100800 */
[----:B----4-:R-:W4:Y:S04]  /*448c0*/  LDL.LU R0, [R1+0x1338] ;  /* 0x0013380001007983 */ /* 0x010f280000300800 */
[----:B------:R1:W-:Y:S04]  /*448d0*/  STL [R1+0x1274], R173 ;  /* 0x001274ad01007387 */ /* 0x0003e80000100800 */
[----:B-1----:R-:W4:Y:S04]  /*448e0*/  LDL.LU R7, [R1+0x1378] ;  /* 0x0013780001077983 */ /* 0x002f280000300800 */
[----:B------:R-:W4:Y:S04]  /*448f0*/  LDL.LU R189, [R1+0x1334] ;  /* 0x0013340001bd7983 */ /* 0x000f280000300800 */
[----:B------:R-:W4:Y:S04]  /*44900*/  LDL.LU R177, [R1+0x1374] ;  /* 0x0013740001b17983 */ /* 0x000f280000300800 */
[----:B------:R1:W-:Y:S02]  /*44910*/  LDGSTS.E [R2+0x65280], desc[UR8][R4.64], P0 ;  /* 0x6528000004027fae */ /* 0x0003e40008121848 */
[----:B-1----:R-:W-:-:S02]  /*44920*/  IMAD.MOV.U32 R4, RZ, RZ, R6 ;  /* 0x000000ffff047224 */ /* 0x002fc400078e0006 */
[----:B------:R-:W-:Y:S02]  /*44930*/  IMAD.MOV.U32 R5, RZ, RZ, R173 ;  /* 0x000000ffff057224 */ /* 0x000fe400078e00ad */
[----:B------:R-:W4:Y:S04]  /*44940*/  LDL.LU R173, [R1+0x13b8] ;  /* 0x0013b80001ad7983 */ /* 0x000f280000300800 */
[----:B------:R1:W-:Y:S04]  /*44950*/  LDGSTS.E [R2+0x65680], desc[UR8][R4.64], P0 ;  /* 0x6568000004027fae */ /* 0x0003e80008121848 */
[----:B------:R-:W4:Y:S01]  /*44960*/  LDL.LU R6, [R1+0x13f8] ;  /* 0x0013f80001067983 */ /* 0x000f220000300800 */
[----:B---3--:R-:W-:-:S04]  /*44970*/  IADD3 R172, P1, R172, UR5, RZ ;  /* 0x00000005acac7c10 */ /* 0x008fc8000ff3e0ff */
[----:B--2---:R-:W-:Y:S02]  /*44980*/  IADD3.X R176, R176, UR7, RZ, P1, !PT ;  /* 0x00000007b0b07c10 */ /* 0x004fe40008ffe4ff */
[----:B------:R-:W-:-:S03]  /*44990*/  IADD3 R190, P2, R190, UR5, RZ ;  /* 0x00000005bebe7c10 */ /* 0x000fc6000ff5e0ff */
[----:B-1----:R-:W-:Y:S01]  /*449a0*/  IMAD.MOV.U32 R5, RZ, RZ, R176 ;  /* 0x000000ffff057224 */ /* 0x002fe200078e00b0 */
        /* <DEDUP_REMOVED lines=8> */
[----:B--2---:R-:W2:Y:S04]  /*44a30*/  LDL.LU R176, [R1+0x13b4] ;  /* 0x0013b40001b07983 */ /* 0x004ea80000300800 */
[----:B------:R-:W-:Y:S04]  /*44a40*/  STL [R1+0x12f4], R191 ;  /* 0x0012f4bf01007387 */ /* 0x000fe80000100800 */
[----:B------:R-:W3:Y:S04]  /*44a50*/  LDL.LU R172, [R1+0x13f4] ;  /* 0x0013f40001ac7983 */ /* 0x000ee80000300800 */
[----:B------:R1:W-:Y:S01]  /*44a60*/  LDGSTS.E [R2+0x65e80], desc[UR8][R4.64], P0 ;  /* 0x65e8000004027fae */ /* 0x0003e20008121848 */
[----:B----4-:R-:W-:-:S05]  /*44a70*/  IADD3 R0, P1, R0, UR5, RZ ;  /* 0x0000000500007c10 */ /* 0x010fca000ff3e0ff */
[----:B------:R4:W-:Y:S01]  /*44a80*/  STL [R1+0x1338], R0 ;  /* 0x0013380001007387 */ /* 0x0009e20000100800 */
[----:B------:R-:W-:Y:S02]  /*44a90*/  IADD3 R7, P2, R7, UR5, RZ ;  /* 0x0000000507077c10 */ /* 0x000fe4000ff5e0ff */
[----:B------:R-:W-:Y:S02]  /*44aa0*/  IADD3.X R189, R189, UR7, RZ, P1, !PT ;  /* 0x00000007bdbd7c10 */ /* 0x000fe40008ffe4ff */
[----:B-1----:R-:W-:Y:S02]  /*44ab0*/  MOV R4, R0 ;  /* 0x0000000000047202 */ /* 0x002fe40000000f00 */
[----:B------:R-:W-:Y:S01]  /*44ac0*/  IADD3.X R177, R177, UR7, RZ, P2, !PT ;  /* 0x00000007b1b17c10 */ /* 0x000fe200097fe4ff */
[----:B------:R-:W-:Y:S01]  /*44ad0*/  IMAD.MOV.U32 R5, RZ, RZ, R189 ;  /* 0x000000ffff057224 */ /* 0x000fe200078e00bd */
[----:B------:R-:W-:Y:S04]  /*44ae0*/  STL [R1+0x1334], R189 ;  /* 0x001334bd01007387 */ /* 0x000fe80000100800 */
[----:B------:R1:W-:Y:S04]  /*44af0*/  STL [R1+0x1378], R7 ;  /* 0x0013780701007387 */ /* 0x0003e80000100800 */
[----:B----4-:R-:W4:Y:S04]  /*44b00*/  LDL.LU R0, [R1+0x1438] ;  /* 0x0014380001007983 */ /* 0x010f280000300800 */
[----:B------:R1:W-:Y:S04]  /*44b10*/  LDGSTS.E [R2+0x66280], desc[UR8][R4.64], P0 ;  /* 0x6628000004027fae */ /* 0x0003e80008121848 */
[----:B------:R3:W-:Y:S01]  /*44b20*/  STL [R1+0x1374], R177 ;  /* 0x001374b101007387 */ /* 0x0007e20000100800 */
[----:B-1----:R-:W-:-:S03]  /*44b30*/  IMAD.MOV.U32 R4, RZ, RZ, R7 ;  /* 0x000000ffff047224 */ /* 0x002fc600078e0007 */
[----:B------:R-:W4:Y:S01]  /*44b40*/  LDL.LU R7, [R1+0x1434] ;  /* 0x0014340001077983 */ /* 0x000f220000300800 */
[----:B------:R-:W-:Y:S01]  /*44b50*/  IADD3 R173, P1, R173, UR5, RZ ;  /* 0x00000005adad7c10 */ /* 0x000fe2000ff3e0ff */
[----:B------:R-:W-:Y:S01]  /*44b60*/  IMAD.MOV.U32 R5, RZ, RZ, R177 ;  /* 0x000000ffff057224 */ /* 0x000fe200078e00b1 */
[----:B------:R-:W-:-:S04]  /*44b70*/  IADD3 R6, P2, R6, UR5, RZ ;  /* 0x0000000506067c10 */ /* 0x000fc8000ff5e0ff */
[----:B------:R1:W-:Y:S04]  /*44b80*/  LDGSTS.E [R2+0x66680], desc[UR8][R4.64], P0 ;  /* 0x6668000004027fae */ /* 0x0003e80008121848 */
[----:B------:R-:W-:Y:S01]  /*44b90*/  STL [R1+0x13b8], R173 ;  /* 0x0013b8ad01007387 */ /* 0x000fe20000100800 */
[----:B-1----:R-:W-:Y:S02]  /*44ba0*/  MOV R4, R173 ;  /* 0x000000ad00047202 */ /* 0x002fe40000000f00 */
[----:B--2---:R-:W-:Y:S02]  /*44bb0*/  IADD3.X R176, R176, UR7, RZ, P1, !PT ;  /* 0x00000007b0b07c10 */ /* 0x004fe40008ffe4ff */
[----:B------:R-:W-:-:S03]  /*44bc0*/  IADD3 R189, P1, R8, UR5, RZ ;  /* 0x0000000508bd7c10 */ /* 0x000fc6000ff3e0ff */
[----:B------:R-:W-:Y:S01]  /*44bd0*/  IMAD.MOV.U32 R5, RZ, RZ, R176 ;  /* 0x000000ffff057224 */ /* 0x000fe200078e00b0 */
[----:B------:R-:W-:Y:S02]  /*44be0*/  IADD3.X R8, R9, UR7, RZ, P1, !PT ;  /* 0x0000000709087c10 */ /* 0x000fe40008ffe4ff */
[----:B---3--:R-:W-:Y:S01]  /*44bf0*/  IADD3.X R172, R172, UR7, RZ, P2, !PT ;  /* 0x00000007acac7c10 */ /* 0x008fe200097fe4ff */
[----:B------:R-:W-:Y:S04]  /*44c00*/  STL [R1+0x13b4], R176 ;  /* 0x0013b4b001007387 */ /* 0x000fe80000100800 */
[----:B------:R1:W-:Y:S04]  /*44c10*/  STL [R1+0x13f8], R6 ;  /* 0x0013f80601007387 */ /* 0x0003e80000100800 */
[----:B------:R2:W-:Y:S04]  /*44c20*/  LDGSTS.E [R2+0x66a80], desc[UR8][R4.64], P0 ;  /* 0x66a8000004027fae */ /* 0x0005e80008121848 */
[----:B------:R3:W-:Y:S04]  /*44c30*/  STL [R1+0x13f4], R172 ;  /* 0x0013f4ac01007387 */ /* 0x0007e80000100800 */
[----:B------:R-:W4:Y:S01]  /*44c40*/  LDL.LU R177, [R1+0xd3c] ;  /* 0x000d3c0001b17983 */ /* 0x000f220000300800 */
[----:B--2---:R-:W-:-:S02]  /*44c50*/  IMAD.MOV.U32 R4, RZ, RZ, R6 ;  /* 0x000000ffff047224 */ /* 0x004fc400078e0006 */
[----:B------:R-:W-:Y:S01]  /*44c60*/  IMAD.MOV.U32 R5, RZ, RZ, R172 ;  /* 0x000000ffff057224 */ /* 0x000fe200078e00ac */
[----:B-1----:R-:W2:Y:S04]  /*44c70*/  LDL.LU R6, [R1+0xd40] ;  /* 0x000d400001067983 */ /* 0x002ea80000300800 */
[----:B---3--:R-:W3:Y:S01]  /*44c80*/  LDL.LU R172, [R1+0xd80] ;  /* 0x000d800001ac7983 */ /* 0x008ee20000300800 */
[----:B----4-:R-:W-:-:S03]  /*44c90*/  IADD3 R0, P1, R0, UR5, RZ ;  /* 0x0000000500007c10 */ /* 0x010fc6000ff3e0ff */
[----:B------:R1:W-:Y:S04]  /*44ca0*/  LDGSTS.E [R2+0x66e80], desc[UR8][R4.64], P0 ;  /* 0x66e8000004027fae */ /* 0x0003e80008121848 */
[----:B------:R4:W-:Y:S01]  /*44cb0*/  STL [R1+0x1438], R0 ;  /* 0x0014380001007387 */ /* 0x0009e20000100800 */
[----:B------:R-:W-:Y:S02]  /*44cc0*/  IMAD.MOV.U32 R9, RZ, RZ, R8 ;  /* 0x000000ffff097224 */ /* 0x000fe400078e0008 */
[----:B------:R-:W-:Y:S01]  /*44cd0*/  IMAD.MOV.U32 R8, RZ, RZ, R189 ;  /* 0x000000ffff087224 */ /* 0x000fe200078e00bd */
[----:B------:R-:W-:Y:S02]  /*44ce0*/  IADD3.X R7, R7, UR7, RZ, P1, !PT ;  /* 0x0000000707077c10 */ /* 0x000fe40008ffe4ff */
[----:B-1----:R-:W-:-:S03]  /*44cf0*/  MOV R4, R0 ;  /* 0x0000000000047202 */ /* 0x002fc60000000f00 */
[----:B------:R1:W-:Y:S01]  /*44d00*/  STL [R1+0x1434], R7 ;  /* 0x0014340701007387 */ /* 0x0003e20000100800 */
[----:B------:R-:W-:-:S03]  /*44d10*/  IMAD.MOV.U32 R5, RZ, RZ, R7 ;  /* 0x000000ffff057224 */ /* 0x000fc600078e0007 */
[----:B------:R-:W3:Y:S04]  /*44d20*/  LDL.LU R173, [R1+0xdbc] ;  /* 0x000dbc0001ad7983 */ /* 0x000ee80000300800 */
[----:B----4-:R-:W4:Y:S04]  /*44d30*/  LDL.LU R0, [R1+0xdc0] ;  /* 0x000dc00001007983 */ /* 0x010f280000300800 */
[----:B------:R-:W4:Y:S04]  /*44d40*/  LDL.LU R176, [R1+0xdfc] ;  /* 0x000dfc0001b07983 */ /* 0x000f280000300800 */
[----:B-1----:R-:W4:Y:S04]  /*44d50*/  LDL.LU R7, [R1+0xe00] ;  /* 0x000e000001077983 */ /* 0x002f280000300800 */
[----:B------:R-:W4:Y:S01]  /*44d60*/  LDL.LU R189, [R1+0xd7c] ;  /* 0x000d7c0001bd7983 */ /* 0x000f220000300800 */
[----:B------:R-:W-:-:S02]  /*44d70*/  IADD3 R190, P2, R160, UR5, RZ ;  /* 0x00000005a0be7c10 */ /* 0x000fc4000ff5e0ff */
[----:B------:R-:W-:Y:S01]  /*44d80*/  IADD3 R191, P1, R20, UR5, RZ ;  /* 0x0000000514bf7c10 */ /* 0x000fe2000ff3e0ff */
[----:B------:R1:W-:Y:S01]  /*44d90*/  LDGSTS.E [R2+0x67280], desc[UR8][R4.64], P0 ;  /* 0x6728000004027fae */ /* 0x0003e20008121848 */
[----:B------:R-:W-:Y:S02]  /*44da0*/  IADD3.X R160, R161, UR7, RZ, P2, !PT ;  /* 0x00000007a1a07c10 */ /* 0x000fe400097fe4ff */
[----:B------:R-:W-:Y:S02]  /*44db0*/  IADD3.X R20, R21, UR7, RZ, P1, !PT ;  /* 0x0000000715147c10 */ /* 0x000fe40008ffe4ff */
[----:B------:R-:W-:Y:S01]  /*44dc0*/  MOV R161, R160 ;  /* 0x000000a000a17202 */ /* 0x000fe20000000f00 */
[----:B------:R-:W-:Y:S02]  /*44dd0*/  IMAD.MOV.U32 R160, RZ, RZ, R190 ;  /* 0x000000ffffa07224 */ /* 0x000fe400078e00be */
[----:B------:R-:W-:Y:S02]  /*44de0*/  IMAD.MOV.U32 R21, RZ, RZ, R20 ;  /* 0x000000ffff157224 */ /* 0x000fe400078e0014 */
[----:B------:R-:W-:Y:S01]  /*44df0*/  IMAD.MOV.U32 R20, RZ, RZ, R191 ;  /* 0x000000ffff147224 */ /* 0x000fe200078e00bf */
[----:B------:R-:W-:Y:S01]  /*44e00*/  LDGSTS.E [R2+0x67680], desc[UR8][R160.64], P0 ;  /* 0x67680000a0027fae */ /* 0x000fe20008121848 */
[----:B-1----:R-:W-:-:S03]  /*44e10*/  LOP3.LUT R5, R188, 0x60, RZ, 0x3c, !PT ;  /* 0x00000060bc057812 */ /* 0x002fc600078e3cff */
[----:B------:R-:W-:Y:S04]  /*44e20*/  LDGSTS.E [R2+0x67a80], desc[UR8][R20.64], P0 ;  /* 0x67a8000014027fae */ /* 0x000fe80008121848 */
[----:B------:R1:W-:Y:S02]  /*44e30*/  LDGSTS.E [R2+0x67e80], desc[UR8][R8.64], P0 ;  /* 0x67e8000008027fae */ /* 0x0003e40008121848 */
[----:B-1----:R-:W-:Y:S02]  /*44e40*/  IADD3 R2, R5, UR17, RZ ;  /* 0x0000001105027c10 */ /* 0x002fe4000fffe0ff */
[----:B--2---:R-:W-:Y:S02]  /*44e50*/  IADD3 R6, P1, R6, UR5, RZ ;  /* 0x0000000506067c10 */ /* 0x004fe4000ff3e0ff */
[----:B---3--:R-:W-:-:S02]  /*44e60*/  IADD3 R172, P2, R172, UR5, RZ ;  /* 0x00000005acac7c10 */ /* 0x008fc4000ff5e0ff */
[----:B------:R-:W-:Y:S01]  /*44e70*/  IADD3.X R177, R177, UR7, RZ, P1, !PT ;  /* 0x00000007b1b17c10 */ /* 0x000fe20008ffe4ff */
[----:B------:R1:W-:Y:S01]  /*44e80*/  STL [R1+0xd40], R6 ;  /* 0x000d400601007387 */ /* 0x0003e20000100800 */
[----:B------:R-:W-:-:S03]  /*44e90*/  IMAD.MOV.U32 R4, RZ, RZ, R6 ;  /* 0x000000ffff047224 */ /* 0x000fc600078e0006 */
[----:B------:R2:W-:Y:S01]  /*44ea0*/  STL [R1+0xd3c], R177 ;  /* 0x000d3cb101007387 */ /* 0x0005e20000100800 */
[----:B------:R-:W-:-:S03]  /*44eb0*/  IMAD.MOV.U32 R5, RZ, RZ, R177 ;  /* 0x000000ffff057224 */ /* 0x000fc600078e00b1 */
[----:B------:R3:W-:Y:S04]  /*44ec0*/  STL [R1+0xd80], R172 ;  /* 0x000d80ac01007387 */ /* 0x0007e80000100800 */
[----:B------:R1:W-:Y:S02]  /*44ed0*/  LDGSTS.E [R2+0x60300], desc[UR8][R4.64], P0 ;  /* 0x6030000004027fae */ /* 0x0003e40008121848 */
[----:B-1----:R-:W-:Y:S01]  /*44ee0*/  IMAD.MOV.U32 R4, RZ, RZ, R172 ;  /* 0x000000ffff047224 */ /* 0x002fe200078e00ac */
[----:B----4-:R-:W-:-:S05]  /*44ef0*/  IADD3.X R189, R189, UR7, RZ, P2, !PT ;  /* 0x00000007bdbd7c10 */ /* 0x010fca00097fe4ff */
[----:B------:R1:W-:Y:S04]  /*44f00*/  STL [R1+0xd7c], R189 ;  /* 0x000d7cbd01007387 */ /* 0x0003e80000100800 */
[----:B------:R-:W4:Y:S04]  /*44f10*/  LDL.LU R6, [R1+0xe40] ;  /* 0x000e400001067983 */ /* 0x000f280000300800 */
[----:B--2---:R-:W2:Y:S04]  /*44f20*/  LDL.LU R177, [R1+0xe80] ;  /* 0x000e800001b17983 */ /* 0x004ea80000300800 */
[----:B---3--:R-:W3:Y:S01]  /*44f30*/  LDL.LU R172, [R1+0xe3c] ;  /* 0x000e3c0001ac7983 */ /* 0x008ee20000300800 */
[----:B------:R-:W-:-:S03]  /*44f40*/  MOV R5, R189 ;  /* 0x000000bd00057202 */ /* 0x000fc60000000f00 */
[----:B-1----:R-:W3:Y:S01]  /*44f50*/  LDL.LU R189, [R1+0xe7c] ;  /* 0x000e7c0001bd7983 */ /* 0x002ee20000300800 */
        /* <DEDUP_REMOVED lines=10> */
[----:B------:R-:W3:Y:S04]  /*45000*/  LDL.LU R0, [R1+0xec0] ;  /* 0x000ec00001007983 */ /* 0x000ee80000300800 */
[----:B------:R1:W-:Y:S04]  /*45010*/  STL [R1+0xdfc], R176 ;  /* 0x000dfcb001007387 */ /* 0x0003e80000100800 */
[----:B------:R1:W-:Y:S04]  /*45020*/  LDGSTS.E [R2+0x60b00], desc[UR8][R4.64], P0 ;  /* 0x60b0000004027fae */ /* 0x0003e80008121848 */
[----:B------:R-:W3:Y:S01]  /*45030*/  LDL.LU R173, [R1+0xf00] ;  /* 0x000f000001ad7983 */ /* 0x000ee20000300800 */
[----:B-1----:R-:W-:Y:S01]  /*45040*/  IMAD.MOV.U32 R4, RZ, RZ, R7 ;  /* 0x000000ffff047224 */ /* 0x002fe200078e0007 */
[----:B------:R-:W-:-:S02]  /*45050*/  MOV R5, R176 ;  /* 0x000000b000057202 */ /* 0x000fc40000000f00 */
[----:B------:R-:W3:Y:S04]  /*45060*/  LDL.LU R7, [R1+0xebc] ;  /* 0x000ebc0001077983 */ /* 0x000ee80000300800 */
[----:B------:R-:W3:Y:S04]  /*45070*/  LDL.LU R176, [R1+0xefc] ;  /* 0x000efc0001b07983 */ /* 0x000ee80000300800 */
[----:B------:R1:W-:Y:S01]  /*45080*/  LDGSTS.E [R2+0x60f00], desc[UR8][R4.64], P0 ;  /* 0x60f0000004027fae */ /* 0x0003e20008121848 */
[----:B----4-:R-:W-:Y:S02]  /*45090*/  IADD3 R6, P1, R6, UR5, RZ ;  /* 0x0000000506067c10 */ /* 0x010fe4000ff3e0ff */
[----:B--2---:R-:W-:-:S02]  /*450a0*/  IADD3 R177, P2, R177, UR5, RZ ;  /* 0x00000005b1b17c10 */ /* 0x004fc4000ff5e0ff */
[----:B---3--:R-:W-:Y:S01]  /*450b0*/  IADD3.X R172, R172, UR7, RZ, P1, !PT ;  /* 0x00000007acac7c10 */ /* 0x008fe20008ffe4ff */
[----:B------:R2:W-:Y:S01]  /*450c0*/  STL [R1+0xe40], R6 ;  /* 0x000e400601007387 */ /* 0x0005e20000100800 */
[----:B-1----:R-:W-:Y:S01]  /*450d0*/  IMAD.MOV.U32 R4, RZ, RZ, R6 ;  /* 0x000000ffff047224 */ /* 0x002fe200078e0006 */
[----:B------:R-:W-:Y:S02]  /*450e0*/  IADD3.X R189, R189, UR7, RZ, P2, !PT ;  /* 0x00000007bdbd7c10 */ /* 0x000fe400097fe4ff */
[----:B------:R-:W-:Y:S01]  /*450f0*/  IMAD.MOV.U32 R5, RZ, RZ, R172 ;  /* 0x000000ffff057224 */ /* 0x000fe200078e00ac */
[----:B------:R1:W-:Y:S04]  /*45100*/  STL [R1+0xe3c], R172 ;  /* 0x000e3cac01007387 */ /* 0x0003e80000100800 */
[----:B------:R3:W-:Y:S04]  /*45110*/  STL [R1+0xe80], R177 ;  /* 0x000e80b101007387 */ /* 0x0007e80000100800 */
[----:B--2---:R-:W2:Y:S04]  /*45120*/  LDL.LU R6, [R1+0xf40] ;  /* 0x000f400001067983 */ /* 0x004ea80000300800 */
[----:B------:R4:W-:Y:S04]  /*45130*/  STL [R1+0xe7c], R189 ;  /* 0x000e7cbd01007387 */ /* 0x0009e80000100800 */
[----:B------:R4:W-:Y:S04]  /*45140*/  LDGSTS.E [R2+0x61300], desc[UR8][R4.64], P0 ;  /* 0x6130000004027fae */ /* 0x0009e80008121848 */
[----:B-1----:R-:W2:Y:S01]  /*45150*/  LDL.LU R172, [R1+0xf80] ;  /* 0x000f800001ac7983 */ /* 0x002ea20000300800 */
[----:B----4-:R-:W-:-:S03]  /*45160*/  IMAD.MOV.U32 R4, RZ, RZ, R177 ;  /* 0x000000ffff047224 */ /* 0x010fc600078e00b1 */
[----:B---3--:R-:W3:Y:S01]  /*45170*/  LDL.LU R177, [R1+0xf3c] ;  /* 0x000f3c0001b17983 */ /* 0x008ee20000300800 */
        /* <DEDUP_REMOVED lines=16> */
[----:B-1----:R-:W-:Y:S01]  /*45280*/  IMAD.MOV.U32 R4, RZ, RZ, R173 ;  /* 0x000000ffff047224 */ /* 0x002fe200078e00ad */
[----:B------:R-:W-:-:S02]  /*45290*/  MOV R5, R176 ;  /* 0x000000b000057202 */ /* 0x000fc40000000f00 */
[----:B------:R-:W4:Y:S04]  /*452a0*/  LDL.LU R173, [R1+0xfbc] ;  /* 0x000fbc0001ad7983 */ /* 0x000f280000300800 */
        /* <DEDUP_REMOVED lines=8> */
[----:B------:R-:W-:Y:S01]  /*45330*/  IMAD.MOV.U32 R5, RZ, RZ, R177 ;  /* 0x000000ffff057224 */ /* 0x000fe200078e00b1 */
[----:B------:R1:W-:Y:S04]  /*45340*/  STL [R1+0xf3c], R177 ;  /* 0x000f3cb101007387 */ /* 0x0003e80000100800 */
[----:B------:R-:W-:Y:S04]  /*45350*/  STL [R1+0xf80], R172 ;  /* 0x000f80ac01007387 */ /* 0x000fe80000100800 */
[----:B------:R2:W-:Y:S04]  /*45360*/  LDGSTS.E [R2+0x62300], desc[UR8][R4.64], P0 ;  /* 0x6230000004027fae */ /* 0x0005e80008121848 */
[----:B-1----:R-:W3:Y:S04]  /*45370*/  LDL.LU R177, [R1+0x1040] ;  /* 0x0010400001b17983 */ /* 0x002ee80000300800 */
[----:B------:R1:W-:Y:S04]  /*45380*/  STL [R1+0xf7c], R189 ;  /* 0x000f7cbd01007387 */ /* 0x0003e80000100800 */
[----:B------:R-:W4:Y:S01]  /*45390*/  LDL.LU R6, [R1+0x1080] ;  /* 0x0010800001067983 */ /* 0x000f220000300800 */
[----:B--2---:R-:W-:-:S03]  /*453a0*/  MOV R5, R189 ;  /* 0x000000bd00057202 */ /* 0x004fc60000000f00 */
[----:B-1----:R-:W2:Y:S01]  /*453b0*/  LDL.LU R189, [R1+0x103c] ;  /* 0x00103c0001bd7983 */ /* 0x002ea20000300800 */
[----:B------:R-:W-:-:S03]  /*453c0*/  IMAD.MOV.U32 R4, RZ, RZ, R172 ;  /* 0x000000ffff047224 */ /* 0x000fc600078e00ac */
[----:B------:R-:W2:Y:S01]  /*453d0*/  LDL.LU R172, [R1+0x107c] ;  /* 0x00107c0001ac7983 */ /* 0x000ea20000300800 */
[----:B------:R-:W-:Y:S02]  /*453e0*/  IADD3 R0, P1, R0, UR5, RZ ;  /* 0x0000000500007c10 */ /* 0x000fe4000ff3e0ff */
[----:B------:R-:W-:Y:S01]  /*453f0*/  IADD3 R7, P2, R7, UR5, RZ ;  /* 0x0000000507077c10 */ /* 0x000fe2000ff5e0ff */
[----:B------:R1:W-:Y:S01]  /*45400*/  LDGSTS.E [R2+0x62700], desc[UR8][R4.64], P0 ;  /* 0x6270000004027fae */ /* 0x0003e20008121848 */
[----:B------:R-:W-:-:S03]  /*45410*/  IADD3.X R173, R173, UR7, RZ, P1, !PT ;  /* 0x00000007adad7c10 */ /* 0x000fc60008ffe4ff */
[----:B------:R-:W-:Y:S01]  /*45420*/  STL [R1+0xfc0], R0 ;  /* 0x000fc00001007387 */ /* 0x000fe20000100800 */
[----:B-1----:R-:W-:Y:S01]  /*45430*/  IMAD.MOV.U32 R4, RZ, RZ, R0 ;  /* 0x000000ffff047224 */ /* 0x002fe200078e0000 */
[----:B------:R-:W-:Y:S01]  /*45440*/  IADD3.X R176, R176, UR7, RZ, P2, !PT ;  /* 0x00000007b0b07c10 */ /* 0x000fe200097fe4ff */
[----:B------:R-:W-:Y:S01]  /*45450*/  IMAD.MOV.U32 R5, RZ, RZ, R173 ;  /* 0x000000ffff057224 */ /* 0x000fe200078e00ad */
[----:B------:R1:W-:Y:S04]  /*45460*/  STL [R1+0xfbc], R173 ;  /* 0x000fbcad01007387 */ /* 0x0003e80000100800 */
[----:B------:R-:W-:Y:S04]  /*45470*/  STL [R1+0x1000], R7 ;  /* 0x0010000701007387 */ /* 0x000fe80000100800 */
[----:B------:R1:W-:Y:S04]  /*45480*/  LDGSTS.E [R2+0x62b00], desc[UR8][R4.64], P0 ;  /* 0x62b0000004027fae */ /* 0x0003e80008121848 */
[----:B-1----:R-:W2:Y:S04]  /*45490*/  LDL.LU R173, [R1+0x10c0] ;  /* 0x0010c00001ad7983 */ /* 0x002ea80000300800 */
[----:B------:R1:W-:Y:S01]  /*454a0*/  STL [R1+0xffc], R176 ;  /* 0x000ffcb001007387 */ /* 0x0003e20000100800 */
[----:B------:R-:W-:Y:S01]  /*454b0*/  IMAD.MOV.U32 R4, RZ, RZ, R7 ;  /* 0x000000ffff047224 */ /* 0x000fe200078e0007 */
[----:B------:R-:W-:-:S02]  /*454c0*/  MOV R5, R176 ;  /* 0x000000b000057202 */ /* 0x000fc40000000f00 */
[----:B------:R-:W2:Y:S04]  /*454d0*/  LDL.LU R0, [R1+0x1100] ;  /* 0x0011000001007983 */ /* 0x000ea80000300800 */
[----:B-1----:R-:W2:Y:S04]  /*454e0*/  LDL.LU R176, [R1+0x10bc] ;  /* 0x0010bc0001b07983 */ /* 0x002ea80000300800 */
[----:B------:R1:W-:Y:S04]  /*454f0*/  LDGSTS.E [R2+0x62f00], desc[UR8][R4.64], P0 ;  /* 0x62f0000004027fae */ /* 0x0003e80008121848 */
[----:B------:R-:W2:Y:S01]  /*45500*/  LDL.LU R7, [R1+0x10fc] ;  /* 0x0010fc0001077983 */ /* 0x000ea20000300800 */
[----:B---3--:R-:W-:-:S05]  /*45510*/  IADD3 R177, P1, R177, UR5, RZ ;  /* 0x00000005b1b17c10 */ /* 0x008fca000ff3e0ff */
[----:B-1----:R-:W-:Y:S01]  /*45520*/  IMAD.MOV.U32 R4, RZ, RZ, R177 ;  /* 0x000000ffff047224 */ /* 0x002fe200078e00b1 */
[----:B----4-:R-:W-:Y:S02]  /*45530*/  IADD3 R6, P2, R6, UR5, RZ ;  /* 0x0000000506067c10 */ /* 0x010fe4000ff5e0ff */
        /* <DEDUP_REMOVED lines=8> */
[----:B-1----:R-:W-:Y:S01]  /*455c0*/  MOV R5, R172 ;  /* 0x000000ac00057202 */ /* 0x002fe20000000f00 */
[----:B------:R-:W-:-:S02]  /*455d0*/  IMAD.MOV.U32 R4, RZ, RZ, R6 ;  /* 0x000000ffff047224 */ /* 0x000fc400078e0006 */
[----:B--2---:R-:W2:Y:S04]  /*455e0*/  LDL.LU R172, [R1+0x113c] ;  /* 0x00113c0001ac7983 */ /* 0x004ea80000300800 */
[----:B------:R-:W3:Y:S04]  /*455f0*/  LDL.LU R6, [R1+0x1140] ;  /* 0x0011400001067983 */ /* 0x000ee80000300800 */
[----:B------:R-:W4:Y:S04]  /*45600*/  LDL.LU R191, [R1+0x117c] ;  /* 0x00117c0001bf7983 */ /* 0x000f280000300800 */
[----:B------:R-:W4:Y:S01]  /*45610*/  LDL.LU R190, [R1+0x1180] ;  /* 0x0011800001be7983 */ /* 0x000f220000300800 */
[----:B------:R-:W-:-:S03]  /*45620*/  IADD3 R173, P1, R173, UR5, RZ ;  /* 0x00000005adad7c10 */ /* 0x000fc6000ff3e0ff */
[----:B------:R1:W-:Y:S01]  /*45630*/  LDGSTS.E [R2+0x63700], desc[UR8][R4.64], P0 ;  /* 0x6370000004027fae */ /* 0x0003e20008121848 */
[----:B------:R-:W-:Y:S02]  /*45640*/  IADD3 R0, P2, R0, UR5, RZ ;  /* 0x0000000500007c10 */ /* 0x000fe4000ff5e0ff */
[----:B------:R-:W-:Y:S01]  /*45650*/  IADD3.X R176, R176, UR7, RZ, P1, !PT ;  /* 0x00000007b0b07c10 */ /* 0x000fe20008ffe4ff */
[----:B------:R1:W-:Y:S04]  /*45660*/  STL [R1+0x10c0], R173 ;  /* 0x0010c0ad01007387 */ /* 0x0003e80000100800 */
[----:B------:R1:W-:Y:S01]  /*45670*/  STL [R1+0x10bc], R176 ;  /* 0x0010bcb001007387 */ /* 0x0003e20000100800 */
[----:B------:R-:W-:-:S03]  /*45680*/  IADD3.X R7, R7, UR7, RZ, P2, !PT ;  /* 0x0000000707077c10 */ /* 0x000fc600097fe4ff */
[----:B------:R-:W-:Y:S01]  /*45690*/  STL [R1+0x1100], R0 ;  /* 0x0011000001007387 */ /* 0x000fe20000100800 */
[----:B-1----:R-:W-:-:S03]  /*456a0*/  IMAD.MOV.U32 R4, RZ, RZ, R173 ;  /* 0x000000ffff047224 */ /* 0x002fc600078e00ad */
[----:B------:R-:W4:Y:S01]  /*456b0*/  LDL.LU R177, [R1+0x11c0] ;  /* 0x0011c00001b17983 */ /* 0x000f220000300800 */
[----:B------:R-:W-:-:S03]  /*456c0*/  IMAD.MOV.U32 R5, RZ, RZ, R176 ;  /* 0x000000ffff057224 */ /* 0x000fc600078e00b0 */
[----:B------:R1:W-:Y:S04]  /*456d0*/  STL [R1+0x10fc], R7 ;  /* 0x0010fc0701007387 */ /* 0x0003e80000100800 */
[----:B------:R-:W4:Y:S04]  /*456e0*/  LDL.LU R173, [R1+0x1200] ;  /* 0x0012000001ad7983 */ /* 0x000f280000300800 */
[----:B------:R-:W4:Y:S04]  /*456f0*/  LDL.LU R189, [R1+0x11bc] ;  /* 0x0011bc0001bd7983 */ /* 0x000f280000300800 */
[----:B------:R1:W-:Y:S04]  /*45700*/  LDGSTS.E [R2+0x63b00], desc[UR8][R4.64], P0 ;  /* 0x63b0000004027fae */ /* 0x0003e80008121848 */
[----:B------:R-:W4:Y:S01]  /*45710*/  LDL.LU R176, [R1+0x11fc] ;  /* 0x0011fc0001b07983 */ /* 0x000f220000300800 */
[----:B-1----:R-:W-:Y:S01]  /*45720*/  IMAD.MOV.U32 R4, RZ, RZ, R0 ;  /* 0x000000ffff047224 */ /* 0x002fe200078e0000 */
[----:B------:R-:W-:-:S02]  /*45730*/  MOV R5, R7 ;  /* 0x0000000700057202 */ /* 0x000fc40000000f00 */
[----:B------:R-:W4:Y:S04]  /*45740*/  LDL.LU R7, [R1+0x1240] ;  /* 0x0012400001077983 */ /* 0x000f280000300800 */
[----:B------:R-:W4:Y:S04]  /*45750*/  LDL.LU R0, [R1+0x1280] ;  /* 0x0012800001007983 */ /* 0x000f280000300800 */
[----:B------:R1:W-:Y:S01]  /*45760*/  LDGSTS.E [R2+0x63f00], desc[UR8][R4.64], P0 ;  /* 0x63f0000004027fae */ /* 0x0003e20008121848 */
[----:B---3--:R-:W-:-:S04]  /*45770*/  IADD3 R6, P1, R6, UR5, RZ ;  /* 0x0000000506067c10 */ /* 0x008fc8000ff3e0ff */
[----:B--2---:R-:W-:Y:S01]  /*45780*/  IADD3.X R172, R172, UR7, RZ, P1, !PT ;  /* 0x00000007acac7c10 */ /* 0x004fe20008ffe4ff */
[----:B------:R-:W-:Y:S01]  /*45790*/  STL [R1+0x1140], R6 ;  /* 0x0011400601007387 */ /* 0x000fe20000100800 */
[----:B----4-:R-:W-:-:S03]  /*457a0*/  IADD3 R190, P2, R190, UR5, RZ ;  /* 0x00000005bebe7c10 */ /* 0x010fc6000ff5e0ff */
[----:B------:R2:W-:Y:S01]  /*457b0*/  STL [R1+0x113c], R172 ;  /* 0x00113cac01007387 */ /* 0x0005e20000100800 */
[----:B-1----:R-:W-:Y:S01]  /*457c0*/  IMAD.MOV.U32 R5, RZ, RZ, R172 ;  /* 0x000000ffff057224 */ /* 0x002fe200078e00ac */
[----:B------:R-:W-:Y:S02]  /*457d0*/  IADD3.X R191, R191, UR7, RZ, P2, !PT ;  /* 0x00000007bfbf7c10 */ /* 0x000fe400097fe4ff */
[----:B------:R-:W-:Y:S01]  /*457e0*/  STL [R1+0x1180], R190 ;  /* 0x001180be01007387 */ /* 0x000fe20000100800 */
[----:B------:R-:W-:-:S03]  /*457f0*/  IMAD.MOV.U32 R4, RZ, RZ, R6 ;  /* 0x000000ffff047224 */ /* 0x000fc600078e0006 */
[----:B--2---:R-:W2:Y:S04]  /*45800*/  LDL.LU R172, [R1+0x123c] ;  /* 0x00123c0001ac7983 */ /* 0x004ea80000300800 */
[----:B------:R-:W-:Y:S04]  /*45810*/  STL [R1+0x117c], R191 ;  /* 0x00117cbf01007387 */ /* 0x000fe80000100800 */
[----:B------:R-:W3:Y:S01]  /*45820*/  LDL.LU R6, [R1+0x127c] ;  /* 0x00127c0001067983 */ /* 0x000ee20000300800 */
[----:B------:R-:W-:-:S03]  /*45830*/  IADD3 R177, P1, R177, UR5, RZ ;  /* 0x00000005b1b17c10 */ /* 0x000fc6000ff3e0ff */
[----:B------:R1:W-:Y:S01]  /*45840*/  LDGSTS.E [R2+0x64300], desc[UR8][R4.64], P0 ;  /* 0x6430000004027fae */ /* 0x0003e20008121848 */
[----:B------:R-:W-:Y:S02]  /*45850*/  IADD3 R173, P2, R173, UR5, RZ ;  /* 0x00000005adad7c10 */ /* 0x000fe4000ff5e0ff */
[----:B------:R-:W-:Y:S01]  /*45860*/  IADD3.X R189, R189, UR7, RZ, P1, !PT ;  /* 0x00000007bdbd7c10 */ /* 0x000fe20008ffe4ff */
[----:B-1----:R-:W-:Y:S01]  /*45870*/  IMAD.MOV.U32 R4, RZ, RZ, R190 ;  /* 0x000000ffff047224 */ /* 0x002fe200078e00be */
[----:B------:R-:W-:-:S05]  /*45880*/  MOV R5, R191 ;  /* 0x000000bf00057202 */ /* 0x000fca0000000f00 */
[----:B------:R1:W-:Y:S01]  /*45890*/  LDGSTS.E [R2+0x64700], desc[UR8][R4.64], P0 ;  /* 0x6470000004027fae */ /* 0x0003e20008121848 */
[----:B------:R-:W-:-:S03]  /*458a0*/  IADD3.X R176, R176, UR7, RZ, P2, !PT ;  /* 0x00000007b0b07c10 */ /* 0x000fc600097fe4ff */
[----:B------:R-:W-:Y:S01]  /*458b0*/  STL [R1+0x11c0], R177 ;  /* 0x0011c0b101007387 */ /* 0x000fe20000100800 */
[----:B-1----:R-:W-:Y:S02]  /*458c0*/  IMAD.MOV.U32 R4, RZ, RZ, R177 ;  /* 0x000000ffff047224 */ /* 0x002fe400078e00b1 */
[----:B------:R-:W-:Y:S01]  /*458d0*/  IMAD.MOV.U32 R5, RZ, RZ, R189 ;  /* 0x000000ffff057224 */ /* 0x000fe200078e00bd */
[----:B------:R-:W-:Y:S01]  /*458e0*/  IADD3 R7, P1, R7, UR5, RZ ;  /* 0x0000000507077c10 */ /* 0x000fe2000ff3e0ff */
[----:B------:R-:W-:Y:S01]  /*458f0*/  STL [R1+0x11bc], R189 ;  /* 0x0011bcbd01007387 */ /* 0x000fe20000100800 */
[----:B------:R-:W-:-:S03]  /*45900*/  IADD3 R0, P2, R0, UR5, RZ ;  /* 0x0000000500007c10 */ /* 0x000fc6000ff5e0ff */
[----:B------:R1:W-:Y:S04]  /*45910*/  LDGSTS.E [R2+0x64b00], desc[UR8][R4.64], P0 ;  /* 0x64b0000004027fae */ /* 0x0003e80008121848 */
[----:B------:R-:W-:Y:S04]  /*45920*/  STL [R1+0x1200], R173 ;  /* 0x001200ad01007387 */ /* 0x000fe80000100800 */
[----:B------:R4:W-:Y:S01]  /*45930*/  STL [R1+0x11fc], R176 ;  /* 0x0011fcb001007387 */ /* 0x0009e20000100800 */
[----:B-1----:R-:W-:Y:S01]  /*45940*/  IMAD.MOV.U32 R4, RZ, RZ, R173 ;  /* 0x000000ffff047224 */ /* 0x002fe200078e00ad */
[----:B------:R-:W-:-:S02]  /*45950*/  MOV R5, R176 ;  /* 0x000000b000057202 */ /* 0x000fc40000000f00 */
[----:B----4-:R-:W4:Y:S04]  /*45960*/  LDL.LU R176, [R1+0x12fc] ;  /* 0x0012fc0001b07983 */ /* 0x010f280000300800 */
[----:B------:R-:W4:Y:S04]  /*45970*/  LDL.LU R191, [R1+0x1300] ;  /* 0x0013000001bf7983 */ /* 0x000f280000300800 */
[----:B------:R1:W-:Y:S04]  /*45980*/  LDGSTS.E [R2+0x64f00], desc[UR8][R4.64], P0 ;  /* 0x64f0000004027fae */ /* 0x0003e80008121848 */
[----:B------:R-:W-:Y:S01]  /*45990*/  STL [R1+0x1240], R7 ;  /* 0x0012400701007387 */ /* 0x000fe20000100800 */
[----:B-1----:R-:W-:Y:S01]  /*459a0*/  IMAD.MOV.U32 R4, RZ, RZ, R7 ;  /* 0x000000ffff047224 */ /* 0x002fe200078e0007 */
[----:B--2---:R-:W-:-:S05]  /*459b0*/  IADD3.X R172, R172, UR7, RZ, P1, !PT ;  /* 0x00000007acac7c10 */ /* 0x004fca0008ffe4ff */
[----:B------:R-:W-:Y:S01]  /*459c0*/  IMAD.MOV.U32 R5, RZ, RZ, R172 ;  /* 0x000000ffff057224 */ /* 0x000fe200078e00ac */
[----:B------:R1:W-:Y:S01]  /*459d0*/  STL [R1+0x123c], R172 ;  /* 0x00123cac01007387 */ /* 0x0003e20000100800 */
[----:B---3--:R-:W-:-:S03]  /*459e0*/  IADD3.X R6, R6, UR7, RZ, P2, !PT ;  /* 0x0000000706067c10 */ /* 0x008fc600097fe4ff */
[----:B------:R-:W-:Y:S04]  /*459f0*/  STL [R1+0x1280], R0 ;  /* 0x0012800001007387 */ /* 0x000fe80000100800 */
[----:B------:R-:W2:Y:S04]  /*45a00*/  LDL.LU R189, [R1+0x1340] ;  /* 0x0013400001bd7983 */ /* 0x000ea80000300800 */
[----:B------:R3:W-:Y:S04]  /*45a10*/  STL [R1+0x127c], R6 ;  /* 0x00127c0601007387 */ /* 0x0007e80000100800 */
[----:B------:R-:W2:Y:S04]  /*45a20*/  LDL.LU R173, [R1+0x1380] ;  /* 0x0013800001ad7983 */ /* 0x000ea80000300800 */
[----:B------:R1:W-:Y:S04]  /*45a30*/  LDGSTS.E [R2+0x65300], desc[UR8][R4.64], P0 ;  /* 0x6530000004027fae */ /* 0x0003e80008121848 */
[----:B------:R-:W2:Y:S04]  /*45a40*/  LDL.LU R190, [R1+0x133c] ;  /* 0x00133c0001be7983 */ /* 0x000ea80000300800 */
[----:B------:R-:W2:Y:S01]  /*45a50*/  LDL.LU R177, [R1+0x137c] ;  /* 0x00137c0001b17983 */ /* 0x000ea20000300800 */
[----:B-1----:R-:W-:Y:S01]  /*45a60*/  IMAD.MOV.U32 R4, RZ, RZ, R0 ;  /* 0x000000ffff047224 */ /* 0x002fe200078e0000 */
[----:B------:R-:W-:-:S02]  /*45a70*/  MOV R5, R6 ;  /* 0x0000000600057202 */ /* 0x000fc40000000f00 */
[----:B------:R-:W2:Y:S04]  /*45a80*/  LDL.LU R172, [R1+0x13bc] ;  /* 0x0013bc0001ac7983 */ /* 0x000ea80000300800 */
[----:B------:R-:W2:Y:S04]  /*45a90*/  LDL.LU R7, [R1+0x13c0] ;  /* 0x0013c00001077983 */ /* 0x000ea80000300800 */
[----:B---3--:R-:W3:Y:S04]  /*45aa0*/  LDL.LU R6, [R1+0x13fc] ;  /* 0x0013fc0001067983 */ /* 0x008ee80000300800 */
[----:B------:R-:W3:Y:S04]  /*45ab0*/  LDL.LU R0, [R1+0x1400] ;  /* 0x0014000001007983 */ /* 0x000ee80000300800 */
[----:B------:R1:W-:Y:S04]  /*45ac0*/  LDGSTS.E [R2+0x65700], desc[UR8][R4.64], P0 ;  /* 0x6570000004027fae */ /* 0x0003e80008121848 */
[----:B------:R-:W3:Y:S04]  /*45ad0*/  LDL.LU R4, [R1+0x12bc] ;  /* 0x0012bc0001047983 */ /* 0x000ee80000300800 */
[----:B------:R-:W1:Y:S01]  /*45ae0*/  LDL.LU R5, [R1+0x12c0] ;  /* 0x0012c00001057983 */ /* 0x000e620000300800 */
[----:B----4-:R-:W-:-:S04]  /*45af0*/  IADD3 R191, P2, R191, UR5, RZ ;  /* 0x00000005bfbf7c10 */ /* 0x010fc8000ff5e0ff */
[----:B------:R-:W-:Y:S02]  /*45b00*/  IADD3.X R176, R176, UR7, RZ, P2, !PT ;  /* 0x00000007b0b07c10 */ /* 0x000fe400097fe4ff */
[----:B--2---:R-:W-:-:S04]  /*45b10*/  IADD3 R173, P2, R173, UR5, RZ ;  /* 0x00000005adad7c10 */ /* 0x004fc8000ff5e0ff */
[----:B------:R-:W-:Y:S02]  /*45b20*/  IADD3.X R177, R177, UR7, RZ, P2, !PT ;  /* 0x00000007b1b17c10 */ /* 0x000fe400097fe4ff */
[----:B-1----:R-:W-:-:S04]  /*45b30*/  IADD3 R5, P1, R5, UR5, RZ ;  /* 0x0000000505057c10 */ /* 0x002fc8000ff3e0ff */
[----:B---3--:R-:W-:Y:S01]  /*45b40*/  IADD3.X R4, R4, UR7, RZ, P1, !PT ;  /* 0x0000000704047c10 */ /* 0x008fe20008ffe4ff */
[----:B------:R1:W-:Y:S04]  /*45b50*/  STL [R1+0x12c0], R5 ;  /* 0x0012c00501007387 */ /* 0x0003e80000100800 */
[----:B------:R2:W-:Y:S01]  /*45b60*/  STL [R1+0x12bc], R4 ;  /* 0x0012bc0401007387 */ /* 0x0005e20000100800 */
[----:B-1----:R-:W-:-:S04]  /*45b70*/  LOP3.LUT R5, R5, R4, RZ, 0x3c, !PT ;  /* 0x0000000405057212 */ /* 0x002fc800078e3cff */
[----:B--2---:R-:W-:-:S04]  /*45b80*/  LOP3.LUT R4, R5, R4, RZ, 0x3c, !PT ;  /* 0x0000000405047212 */ /* 0x004fc800078e3cff */
[----:B------:R-:W-:Y:S02]  /*45b90*/  LOP3.LUT R5, R5, R4, RZ, 0x3c, !PT ;  /* 0x0000000405057212 */ /* 0x000fe400078e3cff */
[----:B------:R-:W-:-:S03]  /*45ba0*/  IADD3 R189, P1, R189, UR5, RZ ;  /* 0x00000005bdbd7c10 */ /* 0x000fc6000ff3e0ff */
[----:B------:R1:W-:Y:S01]  /*45bb0*/  LDGSTS.E [R2+0x65b00], desc[UR8][R4.64], P0 ;  /* 0x65b0000004027fae */ /* 0x0003e20008121848 */
[----:B------:R-:W-:Y:S01]  /*45bc0*/  IADD3.X R190, R190, UR7, RZ, P1, !PT ;  /* 0x00000007bebe7c10 */ /* 0x000fe20008ffe4ff */
[----:B-1----:R-:W-:Y:S02]  /*45bd0*/  IMAD.MOV.U32 R4, RZ, RZ, R191 ;  /* 0x000000ffff047224 */ /* 0x002fe400078e00bf */
[----:B------:R-:W-:-:S05]  /*45be0*/  IMAD.MOV.U32 R5, RZ, RZ, R176 ;  /* 0x000000ffff057224 */ /* 0x000fca00078e00b0 */
[----:B------:R1:W-:Y:S01]  /*45bf0*/  LDGSTS.E [R2+0x65f00], desc[UR8][R4.64], P0 ;  /* 0x65f0000004027fae */ /* 0x0003e20008121848 */
[----:B------:R-:W-:Y:S02]  /*45c00*/  IADD3 R7, P1, R7, UR5, RZ ;  /* 0x0000000507077c10 */ /* 0x000fe4000ff3e0ff */
[----:B------:R-:W-:Y:S01]  /*45c10*/  IADD3 R0, P2, R0, UR5, RZ ;  /* 0x0000000500007c10 */ /* 0x000fe2000ff5e0ff */
[----:B-1----:R-:W-:Y:S01]  /*45c20*/  IMAD.MOV.U32 R4, RZ, RZ, R189 ;  /* 0x000000ffff047224 */ /* 0x002fe200078e00bd */
[----:B------:R-:W-:Y:S02]  /*45c30*/  MOV R5, R190 ;  /* 0x000000be00057202 */ /* 0x000fe40000000f00 */
[----:B------:R-:W-:-:S03]  /*45c40*/  IADD3.X R172, R172, UR7, RZ, P1, !PT ;  /* 0x00000007acac7c10 */ /* 0x000fc60008ffe4ff */
[----:B------:R1:W-:Y:S01]  /*45c50*/  LDGSTS.E [R2+0x66300], desc[UR8][R4.64], P0 ;  /* 0x6630000004027fae */ /* 0x0003e20008121848 */
[----:B------:R-:W-:Y:S01]  /*45c60*/  IADD3.X R6, R6, UR7, RZ, P2, !PT ;  /* 0x0000000706067c10 */ /* 0x000fe200097fe4ff */
[----:B-1----:R-:W-:Y:S02]  /*45c70*/  IMAD.MOV.U32 R4, RZ, RZ, R173 ;  /* 0x000000ffff047224 */ /* 0x002fe400078e00ad */
[----:B------:R-:W-:-:S05]  /*45c80*/  IMAD.MOV.U32 R5, RZ, RZ, R177 ;  /* 0x000000ffff057224 */ /* 0x000fca00078e00b1 */
[----:B------:R1:W-:Y:S04]  /*45c90*/  LDGSTS.E [R2+0x66700], desc[UR8][R4.64], P0 ;  /* 0x6670000004027fae */ /* 0x0003e80008121848 */
[----:B------:R-:W-:Y:S01]  /*45ca0*/  STL [R1+0x1300], R191 ;  /* 0x001300bf01007387 */ /* 0x000fe20000100800 */
[----:B-1----:R-:W-:Y:S01]  /*45cb0*/  IMAD.MOV.U32 R4, RZ, RZ, R7 ;  /* 0x000000ffff047224 */ /* 0x002fe200078e0007 */
[----:B------:R-:W-:Y:S02]  /*45cc0*/  MOV R5, R172 ;  /* 0x000000ac00057202 */ /* 0x000fe40000000f00 */
[----:B------:R1:W-:Y:S04]  /*45cd0*/  STL [R1+0x12fc], R176 ;  /* 0x0012fcb001007387 */ /* 0x0003e80000100800 */
[----:B------:R2:W-:Y:S04]  /*45ce0*/  LDGSTS.E [R2+0x66b00], desc[UR8][R4.64], P0 ;  /* 0x66b0000004027fae */ /* 0x0005e80008121848 */
[----:B-1----:R-:W3:Y:S04]  /*45cf0*/  LDL.LU R176, [R1+0x1820] ;  /* 0x0018200001b07983 */ /* 0x002ee80000300800 */
[----:B------:R-:W-:Y:S01]  /*45d00*/  STL [R1+0x1340], R189 ;  /* 0x001340bd01007387 */ /* 0x000fe20000100800 */
[----:B--2---:R-:W-:-:S02]  /*45d10*/  IMAD.MOV.U32 R4, RZ, RZ, R0 ;  /* 0x000000ffff047224 */ /* 0x004fc400078e0000 */
[----:B------:R-:W-:Y:S01]  /*45d20*/  IMAD.MOV.U32 R5, RZ, RZ, R6 ;  /* 0x000000ffff057224 */ /* 0x000fe200078e0006 */
[----:B------:R-:W-:Y:S04]  /*45d30*/  STL [R1+0x133c], R190 ;  /* 0x00133cbe01007387 */ /* 0x000fe80000100800 */
[----:B------:R-:W-:Y:S04]  /*45d40*/  STL [R1+0x1380], R173 ;  /* 0x001380ad01007387 */ /* 0x000fe80000100800 */
[----:B------:R-:W-:Y:S04]  /*45d50*/  STL [R1+0x137c], R177 ;  /* 0x00137cb101007387 */ /* 0x000fe80000100800 */
[----:B------:R1:W-:Y:S04]  /*45d60*/  LDGSTS.E [R2+0x66f00], desc[UR8][R4.64], P0 ;  /* 0x66f0000004027fae */ /* 0x0003e80008121848 */
[----:B------:R-:W-:Y:S04]  /*45d70*/  STL [R1+0x13c0], R7 ;  /* 0x0013c00701007387 */ /* 0x000fe80000100800 */
[----:B------:R2:W-:Y:S01]  /*45d80*/  STL [R1+0x13bc], R172 ;  /* 0x0013bcac01007387 */ /* 0x0005e20000100800 */
[----:B-1----:R-:W-:-:S03]  /*45d90*/  IADD3 R4, P1, R186, UR5, RZ ;  /* 0x00000005ba047c10 */ /* 0x002fc6000ff3e0ff */
[----:B------:R1:W-:Y:S01]  /*45da0*/  STL [R1+0x1400], R0 ;  /* 0x0014000001007387 */ /* 0x0003e20000100800 */
[----:B------:R-:W-:-:S03]  /*45db0*/  IADD3.X R186, R187, UR7, RZ, P1, !PT ;  /* 0x00000007bbba7c10 */ /* 0x000fc60008ffe4ff */
[----:B------:R4:W-:Y:S04]  /*45dc0*/  STL [R1+0x13fc], R6 ;  /* 0x0013fc0601007387 */ /* 0x0009e80000100800 */
[----:B--2---:R-:W2:Y:S04]  /*45dd0*/  LDL.LU R172, [R1+0xd48] ;  /* 0x000d480001ac7983 */ /* 0x004ea80000300800 */
[----:B------:R-:W3:Y:S01]  /*45de0*/  LDL.LU R191, [R1+0xd84] ;  /* 0x000d840001bf7983 */ /* 0x000ee20000300800 */
[----:B------:R-:W-:-:S03]  /*45df0*/  IMAD.MOV.U32 R187, RZ, RZ, R186 ;  /* 0x000000ffffbb7224 */ /* 0x000fc600078e00ba */
[----:B------:R-:W3:Y:S01]  /*45e00*/  LDL.LU R177, [R1+0xd88] ;  /* 0x000d880001b17983 */ /* 0x000ee20000300800 */
[----:B------:R-:W-:-:S03]  /*45e10*/  MOV R186, R4 ;  /* 0x0000000400ba7202 */ /* 0x000fc60000000f00 */
[----:B------:R-:W3:Y:S04]  /*45e20*/  LDL.LU R7, [R1+0xdc4] ;  /* 0x000dc40001077983 */ /* 0x000ee80000300800 */
[----:B-1----:R-:W3:Y:S04]  /*45e30*/  LDL.LU R0, [R1+0xdc8] ;  /* 0x000dc80001007983 */ /* 0x002ee80000300800 */
[----:B------:R-:W3:Y:S04]  /*45e40*/  LDL.LU R173, [R1+0xe04] ;  /* 0x000e040001ad7983 */ /* 0x000ee80000300800 */
[----:B----4-:R-:W4:Y:S04]  /*45e50*/  LDL.LU R6, [R1+0xe08] ;  /* 0x000e080001067983 */ /* 0x010f280000300800 */
[----:B------:R-:W4:Y:S01]  /*45e60*/  LDL.LU R4, [R1+0xd44] ;  /* 0x000d440001047983 */ /* 0x000f220000300800 */
[----:B------:R-:W-:-:S03]  /*45e70*/  IADD3 R5, P1, R182, UR5, RZ ;  /* 0x00000005b6057c10 */ /* 0x000fc6000ff3e0ff */
[----:B------:R-:W-:Y:S01]  /*45e80*/  LDGSTS.E [R2+0x67300], desc[UR8][R186.64], P0 ;  /* 0x67300000ba027fae */ /* 0x000fe20008121848 */
[----:B------:R-:W-:Y:S02]  /*45e90*/  IADD3.X R182, R183, UR7, RZ, P1, !PT ;  /* 0x00000007b7b67c10 */ /* 0x000fe40008ffe4ff */
[----:B------:R-:W-:-:S04]  /*45ea0*/  IADD3 R189, P1, R178, UR5, RZ ;  /* 0x00000005b2bd7c10 */ /* 0x000fc8000ff3e0ff */
[----:B------:R-:W-:Y:S02]  /*45eb0*/  IADD3.X R178, R179, UR7, RZ, P1, !PT ;  /* 0x00000007b3b27c10 */ /* 0x000fe40008ffe4ff */
[----:B------:R-:W-:Y:S01]  /*45ec0*/  IADD3 R190, P1, R174, UR5, RZ ;  /* 0x00000005aebe7c10 */ /* 0x000fe2000ff3e0ff */
[----:B------:R-:W-:-:S03]  /*45ed0*/  IMAD.MOV.U32 R183, RZ, RZ, R182 ;  /* 0x000000ffffb77224 */ /* 0x000fc600078e00b6 */
[----:B------:R-:W-:Y:S01]  /*45ee0*/  IADD3.X R174, R175, UR7, RZ, P1, !PT ;  /* 0x00000007afae7c10 */ /* 0x000fe20008ffe4ff */
[----:B------:R-:W-:Y:S02]  /*45ef0*/  IMAD.MOV.U32 R182, RZ, RZ, R5 ;  /* 0x000000ffffb67224 */ /* 0x000fe400078e0005 */
[----:B------:R-:W-:Y:S01]  /*45f00*/  IMAD.MOV.U32 R179, RZ, RZ, R178 ;  /* 0x000000ffffb37224 */ /* 0x000fe200078e00b2 */
[----:B------:R-:W-:Y:S01]  /*45f10*/  MOV R178, R189 ;  /* 0x000000bd00b27202 */ /* 0x000fe20000000f00 */
[----:B------:R-:W-:Y:S01]  /*45f20*/  IMAD.MOV.U32 R175, RZ, RZ, R174 ;  /* 0x000000ffffaf7224 */ /* 0x000fe200078e00ae */
[----:B------:R-:W-:Y:S01]  /*45f30*/  LOP3.LUT R5, R188, 0x70, RZ, 0x3c, !PT ;  /* 0x00000070bc057812 */ /* 0x000fe200078e3cff */
[----:B------:R-:W-:Y:S01]  /*45f40*/  IMAD.MOV.U32 R174, RZ, RZ, R190 ;  /* 0x000000ffffae7224 */ /* 0x000fe200078e00be */
[----:B------:R-:W-:Y:S04]  /*45f50*/  LDGSTS.E [R2+0x67700], desc[UR8][R182.64], P0 ;  /* 0x67700000b6027fae */ /* 0x000fe80008121848 */
[----:B------:R-:W-:Y:S04]  /*45f60*/  LDGSTS.E [R2+0x67b00], desc[UR8][R178.64], P0 ;  /* 0x67b00000b2027fae */ /* 0x000fe80008121848 */
[----:B------:R1:W-:Y:S02]  /*45f70*/  LDGSTS.E [R2+0x67f00], desc[UR8][R174.64], P0 ;  /* 0x67f00000ae027fae */ /* 0x0003e40008121848 */
[----:B-1----:R-:W-:Y:S01]  /*45f80*/  VIADD R2, R5, UR17 ;  /* 0x0000001105027c36 */ /* 0x002fe20008000000 */
[----:B--2---:R-:W-:-:S02]  /*45f90*/  IADD3 R172, P1, R172, UR5, RZ ;  /* 0x00000005acac7c10 */ /* 0x004fc4000ff3e0ff */
[----:B---3--:R-:W-:-:S03]  /*45fa0*/  IADD3 R177, P2, R177, UR5, RZ ;  /* 0x00000005b1b17c10 */ /* 0x008fc6000ff5e0ff */
[----:B------:R-:W-:Y:S01]  /*45fb0*/  STL [R1+0xd48], R172 ;  /* 0x000d48ac01007387 */ /* 0x000fe20000100800 */
[----:B------:R-:W-:Y:S02]  /*45fc0*/  IADD3.X R191, R191, UR7, RZ, P2, !PT ;  /* 0x00000007bfbf7c10 */ /* 0x000fe400097fe4ff */
[----:B----4-:R-:W-:-:S04]  /*45fd0*/  IADD3.X R4, R4, UR7, RZ, P1, !PT ;  /* 0x0000000704047c10 */ /* 0x010fc80008ffe4ff */
[----:B------:R-:W-:Y:S01]  /*45fe0*/  MOV R5, R4 ;  /* 0x0000000400057202 */ /* 0x000fe20000000f00 */
[----:B------:R1:W-:Y:S04]  /*45ff0*/  STL [R1+0xd44], R4 ;  /* 0x000d440401007387 */ /* 0x0003e80000100800 */
[----:B------:R2:W-:Y:S04]  /*46000*/  STL [R1+0xd88], R177 ;  /* 0x000d88b101007387 */ /* 0x0005e80000100800 */
[----:B------:R-:W-:Y:S01]  /*46010*/  STL [R1+0xd84], R191 ;  /* 0x000d84bf01007387 */ /* 0x000fe20000100800 */
[----:B-1----:R-:W-:-:S03]  /*46020*/  IMAD.MOV.U32 R4, RZ, RZ, R172 ;  /* 0x000000ffff047224 */ /* 0x002fc600078e00ac */
[----:B------:R-:W3:Y:S04]  /*46030*/  LDL.LU R172, [R1+0xe48] ;  /* 0x000e480001ac7983 */ /* 0x000ee80000300800 */
[----:B------:R1:W-:Y:S04]  /*46040*/  LDGSTS.E [R2+0x60380], desc[UR8][R4.64], P0 ;  /* 0x6038000004027fae */ /* 0x0003e80008121848 */
[----:B------:R-:W4:Y:S01]  /*46050*/  LDL.LU R189, [R1+0xe88] ;  /* 0x000e880001bd7983 */ /* 0x000f220000300800 */
[----:B-1----:R-:W-:-:S03]  /*46060*/  IMAD.MOV.U32 R4, RZ, RZ, R177 ;  /* 0x000000ffff047224 */ /* 0x002fc600078e00b1 */
[----:B--2---:R-:W2:Y:S04]  /*46070*/  LDL.LU R177, [R1+0xe44] ;  /* 0x000e440001b17983 */ /* 0x004ea80000300800 */
[----:B------:R-:W2:Y:S01]  /*46080*/  LDL.LU R190, [R1+0xe84] ;  /* 0x000e840001be7983 */ /* 0x000ea20000300800 */
[----:B------:R-:W-:Y:S01]  /*46090*/  IADD3 R0, P1, R0, UR5, RZ ;  /* 0x0000000500007c10 */ /* 0x000fe2000ff3e0ff */
[----:B------:R-:W-:Y:S01]  /*460a0*/  IMAD.MOV.U32 R5, RZ, RZ, R191 ;  /* 0x000000ffff057224 */ /* 0x000fe200078e00bf */
[----:B------:R-:W-:Y:S02]  /*460b0*/  IADD3 R6, P2, R6, UR5, RZ ;  /* 0x0000000506067c10 */ /* 0x000fe4000ff5e0ff */
[----:B------:R-:W-:Y:S01]  /*460c0*/  IADD3.X R7, R7, UR7, RZ, P1, !PT ;  /* 0x0000000707077c10 */ /* 0x000fe20008ffe4ff */
[----:B------:R1:W-:Y:S01]  /*460d0*/  STL [R1+0xdc8], R0 ;  /* 0x000dc80001007387 */ /* 0x0003e20000100800 */
[----:B------:R-:W-:-:S03]  /*460e0*/  IADD3.X R173, R173, UR7, RZ, P2, !PT ;  /* 0x00000007adad7c10 */ /* 0x000fc600097fe4ff */
[----:B------:R1:W-:Y:S04]  /*460f0*/  LDGSTS.E [R2+0x60780], desc[UR8][R4.64], P0 ;  /* 0x6078000004027fae */ /* 0x0003e80008121848 */
[----:B------:R1:W-:Y:S04]  /*46100*/  STL [R1+0xdc4], R7 ;  /* 0x000dc40701007387 */ /* 0x0003e80000100800 */
[----:B------:R1:W-:Y:S02]  /*46110*/  STL [R1+0xe08], R6 ;  /* 0x000e080601007387 */ /* 0x0003e40000100800 */
[----:B-1----:R-:W-:Y:S01]  /*46120*/  MOV R4, R0 ;  /* 0x0000000000047202 */ /* 0x002fe20000000f00 */
[----:B------:R-:W-:Y:S01]  /*46130*/  IMAD.MOV.U32 R5, RZ, RZ, R7 ;  /* 0x000000ffff057224 */ /* 0x000fe200078e0007 */
[----:B------:R-:W2:Y:S04]  /*46140*/  LDL.LU R0, [R1+0xec8] ;  /* 0x000ec80001007983 */ /* 0x000ea80000300800 */
[----:B------:R1:W-:Y:S04]  /*46150*/  STL [R1+0xe04], R173 ;  /* 0x000e04ad01007387 */ /* 0x0003e80000100800 */
[----:B------:R1:W-:Y:S04]  /*46160*/  LDGSTS.E [R2+0x60b80], desc[UR8][R4.64], P0 ;  /* 0x60b8000004027fae */ /* 0x0003e80008121848 */
[----:B------:R-:W2:Y:S01]  /*46170*/  LDL.LU R7, [R1+0xf08] ;  /* 0x000f080001077983 */ /* 0x000ea20000300800 */
[----:B-1----:R-:W-:-:S02]  /*46180*/  IMAD.MOV.U32 R4, RZ, RZ, R6 ;  /* 0x000000ffff047224 */ /* 0x002fc400078e0006 */
[----:B------:R-:W-:Y:S01]  /*46190*/  IMAD.MOV.U32 R5, RZ, RZ, R173 ;  /* 0x000000ffff057224 */ /* 0x000fe200078e00ad */
[----:B------:R-:W2:Y:S04]  /*461a0*/  LDL.LU R6, [R1+0xec4] ;  /* 0x000ec40001067983 */ /* 0x000ea80000300800 */
[----:B------:R-:W2:Y:S04]  /*461b0*/  LDL.LU R173, [R1+0xf04] ;  /* 0x000f040001ad7983 */ /* 0x000ea80000300800 */
[----:B------:R1:W-:Y:S01]  /*461c0*/  LDGSTS.E [R2+0x60f80], desc[UR8][R4.64], P0 ;  /* 0x60f8000004027fae */ /* 0x0003e20008121848 */
[----:B---3--:R-:W-:-:S04]  /*461d0*/  IADD3 R172, P1, R172, UR5, RZ ;  /* 0x00000005acac7c10 */ /* 0x008fc8000ff3e0ff */
[----:B-1----:R-:W-:Y:S02]  /*461e0*/  MOV R4, R172 ;  /* 0x000000ac00047202 */ /* 0x002fe40000000f00 */
[----:B----4-:R-:W-:Y:S01]  /*461f0*/  IADD3 R189, P2, R189, UR5, RZ ;  /* 0x00000005bdbd7c10 */ /* 0x010fe2000ff5e0ff */
[----:B------:R1:W-:Y:S01]  /*46200*/  STL [R1+0xe48], R172 ;  /* 0x000e48ac01007387 */ /* 0x0003e20000100800 */
        /* <DEDUP_REMOVED lines=18> */
[----:B------:R-:W-:Y:S01]  /*46330*/  IADD3.X R173, R173, UR7, RZ, P2, !PT ;  /* 0x00000007adad7c10 */ /* 0x000fe200097fe4ff */
[----:B-1----:R-:W-:Y:S01]  /*46340*/  IMAD.MOV.U32 R5, RZ, RZ, R6 ;  /* 0x000000ffff057224 */ /* 0x002fe200078e0006 */
[----:B------:R-:W-:Y:S01]  /*46350*/  MOV R4, R0 ;  /* 0x0000000000047202 */ /* 0x000fe20000000f00 */
[----:B------:R1:W-:Y:S04]  /*46360*/  STL [R1+0xec4], R6 ;  /* 0x000ec40601007387 */ /* 0x0003e80000100800 */
[----:B------:R1:W-:Y:S04]  /*46370*/  STL [R1+0xf08], R7 ;  /* 0x000f080701007387 */ /* 0x0003e80000100800 */
[----:B------:R-:W3:Y:S04]  /*46380*/  LDL.LU R0, [R1+0xfc8] ;  /* 0x000fc80001007983 */ /* 0x000ee80000300800 */
[----:B------:R1:W-:Y:S04]  /*46390*/  LDGSTS.E [R2+0x61b80], desc[UR8][R4.64], P0 ;  /* 0x61b8000004027fae */ /* 0x0003e80008121848 */
[----:B------:R1:W-:Y:S04]  /*463a0*/  STL [R1+0xf04], R173 ;  /* 0x000f04ad01007387 */ /* 0x0003e80000100800 */
[----:B-1----:R-:W3:Y:S01]  /*463b0*/  LDL.LU R6, [R1+0x1008] ;  /* 0x0010080001067983 */ /* 0x002ee20000300800 */
[----:B------:R-:W-:-:S02]  /*463c0*/  IMAD.MOV.U32 R4, RZ, RZ, R7 ;  /* 0x000000ffff047224 */ /* 0x000fc400078e0007 */
[----:B------:R-:W-:Y:S01]  /*463d0*/  IMAD.MOV.U32 R5, RZ, RZ, R173 ;  /* 0x000000ffff057224 */ /* 0x000fe200078e00ad */
[----:B------:R-:W3:Y:S04]  /*463e0*/  LDL.LU R7, [R1+0xfc4] ;  /* 0x000fc40001077983 */ /* 0x000ee80000300800 */
        /* <DEDUP_REMOVED lines=14> */
[----:B------:R-:W4:Y:S01]  /*464d0*/  LDL.LU R172, [R1+0x1088] ;  /* 0x0010880001ac7983 */ /* 0x000f220000300800 */
[----:B--2---:R-:W-:-:S02]  /*464e0*/  IMAD.MOV.U32 R5, RZ, RZ, R190 ;  /* 0x000000ffff057224 */ /* 0x004fc400078e00be */
[----:B------:R-:W-:Y:S01]  /*464f0*/  IMAD.MOV.U32 R4, RZ, RZ, R177 ;  /* 0x000000ffff047224 */ /* 0x000fe200078e00b1 */
[----:B-1----:R-:W2:Y:S04]  /*46500*/  LDL.LU R190, [R1+0x1044] ;  /* 0x0010440001be7983 */ /* 0x002ea80000300800 */
[----:B------:R-:W2:Y:S01]  /*46510*/  LDL.LU R177, [R1+0x1084] ;  /* 0x0010840001b17983 */ /* 0x000ea20000300800 */
[----:B------:R-:W-:-:S03]  /*46520*/  IADD3 R0, P1, R0, UR5, RZ ;  /* 0x0000000500007c10 */ /* 0x000fc6000ff3e0ff */
[----:B------:R1:W-:Y:S01]  /*46530*/  LDGSTS.E [R2+0x62780], desc[UR8][R4.64], P0 ;  /* 0x6278000004027fae */ /* 0x0003e20008121848 */
[----:B------:R-:W-:-:S03]  /*46540*/  IADD3 R6, P2, R6, UR5, RZ ;  /* 0x0000000506067c10 */ /* 0x000fc6000ff5e0ff */
[----:B------:R-:W-:Y:S01]  /*46550*/  STL [R1+0xfc8], R0 ;  /* 0x000fc80001007387 */ /* 0x000fe20000100800 */
[----:B------:R-:W-:Y:S02]  /*46560*/  IADD3.X R7, R7, UR7, RZ, P1, !PT ;  /* 0x0000000707077c10 */ /* 0x000fe40008ffe4ff */
[----:B-1----:R-:W-:Y:S02]  /*46570*/  MOV R4, R0 ;  /* 0x0000000000047202 */ /* 0x002fe40000000f00 */
[----:B------:R-:W-:Y:S01]  /*46580*/  IADD3.X R173, R173, UR7, RZ, P2, !PT ;  /* 0x00000007adad7c10 */ /* 0x000fe200097fe4ff */
[----:B------:R-:W-:Y:S01]  /*46590*/  IMAD.MOV.U32 R5, RZ, RZ, R7 ;  /* 0x000000ffff057224 */ /* 0x000fe200078e0007 */
[----:B------:R1:W-:Y:S04]  /*465a0*/  STL [R1+0xfc4], R7 ;  /* 0x000fc40701007387 */ /* 0x0003e80000100800 */
[----:B------:R-:W-:Y:S04]  /*465b0*/  STL [R1+0x1008], R6 ;  /* 0x0010080601007387 */ /* 0x000fe80000100800 */
[----:B------:R1:W-:Y:S04]  /*465c0*/  LDGSTS.E [R2+0x62b80], desc[UR8][R4.64], P0 ;  /* 0x62b8000004027fae */ /* 0x0003e80008121848 */
[----:B-1----:R-:W2:Y:S04]  /*465d0*/  LDL.LU R7, [R1+0x10c8] ;  /* 0x0010c80001077983 */ /* 0x002ea80000300800 */
[----:B------:R1:W-:Y:S04]  /*465e0*/  STL [R1+0x1004], R173 ;  /* 0x001004ad01007387 */ /* 0x0003e80000100800 */
[----:B------:R-:W2:Y:S01]  /*465f0*/  LDL.LU R0, [R1+0x1108] ;  /* 0x0011080001007983 */ /* 0x000ea20000300800 */
[----:B------:R-:W-:-:S02]  /*46600*/  IMAD.MOV.U32 R5, RZ, RZ, R173 ;  /* 0x000000ffff057224 */ /* 0x000fc400078e00ad */
[----:B------:R-:W-:Y:S01]  /*46610*/  IMAD.MOV.U32 R4, RZ, RZ, R6 ;  /* 0x000000ffff047224 */ /* 0x000fe200078e0006 */
[----:B-1----:R-:W2:Y:S04]  /*46620*/  LDL.LU R173, [R1+0x10c4] ;  /* 0x0010c40001ad7983 */ /* 0x002ea80000300800 */
[----:B------:R-:W2:Y:S04]  /*46630*/  LDL.LU R6, [R1+0x1104] ;  /* 0x0011040001067983 */ /* 0x000ea80000300800 */
[----:B------:R1:W-:Y:S01]  /*46640*/  LDGSTS.E [R2+0x62f80], desc[UR8][R4.64], P0 ;  /* 0x62f8000004027fae */ /* 0x0003e20008121848 */
[----:B---3--:R-:W-:-:S02]  /*46650*/  IADD3 R189, P1, R189, UR5, RZ ;  /* 0x00000005bdbd7c10 */ /* 0x008fc4000ff3e0ff */
[----:B----4-:R-:W-:-:S03]  /*46660*/  IADD3 R172, P2, R172, UR5, RZ ;  /* 0x00000005acac7c10 */ /* 0x010fc6000ff5e0ff */
[----:B------:R-:W-:Y:S01]  /*46670*/  STL [R1+0x1048], R189 ;  /* 0x001048bd01007387 */ /* 0x000fe20000100800 */
[----:B--2---:R-:W-:Y:S02]  /*46680*/  IADD3.X R190, R190, UR7, RZ, P1, !PT ;  /* 0x00000007bebe7c10 */ /* 0x004fe40008ffe4ff */
[----:B------:R-:W-:-:S03]  /*46690*/  IADD3.X R177, R177, UR7, RZ, P2, !PT ;  /* 0x00000007b1b17c10 */ /* 0x000fc600097fe4ff */
[----:B------:R2:W-:Y:S01]  /*466a0*/  STL [R1+0x1044], R190 ;  /* 0x001044be01007387 */ /* 0x0005e20000100800 */
[----:B-1----:R-:W-:Y:S01]  /*466b0*/  MOV R4, R189 ;  /* 0x000000bd00047202 */ /* 0x002fe20000000f00 */
[----:B------:R-:W-:Y:S02]  /*466c0*/  IMAD.MOV.U32 R5, RZ, RZ, R190 ;  /* 0x000000ffff057224 */ /* 0x000fe400078e00be */
[----:B------:R-:W-:Y:S04]  /*466d0*/  STL [R1+0x1088], R172 ;  /* 0x001088ac01007387 */ /* 0x000fe80000100800 */
[----:B------:R1:W-:Y:S04]  /*466e0*/  STL [R1+0x1084], R177 ;  /* 0x001084b101007387 */ /* 0x0003e80000100800 */
[----:B--2---:R-:W2:Y:S04]  /*466f0*/  LDL.LU R190, [R1+0x1144] ;  /* 0x0011440001be7983 */ /* 0x004ea80000300800 */
[----:B------:R-:W3:Y:S04]  /*46700*/  LDL.LU R189, [R1+0x1148] ;  /* 0x0011480001bd7983 */ /* 0x000ee80000300800 */
[----:B------:R4:W-:Y:S02]  /*46710*/  LDGSTS.E [R2+0x63380], desc[UR8][R4.64], P0 ;  /* 0x6338000004027fae */ /* 0x0009e40008121848 */
[----:B----4-:R-:W-:-:S02]  /*46720*/  IMAD.MOV.U32 R5, RZ, RZ, R177 ;  /* 0x000000ffff057224 */ /* 0x010fc400078e00b1 */
[----:B------:R-:W-:Y:S01]  /*46730*/  IMAD.MOV.U32 R4, RZ, RZ, R172 ;  /* 0x000000ffff047224 */ /* 0x000fe200078e00ac */
[----:B-1----:R-:W4:Y:S04]  /*46740*/  LDL.LU R177, [R1+0x1184] ;  /* 0x0011840001b17983 */ /* 0x002f280000300800 */
[----:B------:R-:W4:Y:S01]  /*46750*/  LDL.LU R172, [R1+0x1188] ;  /* 0x0011880001ac7983 */ /* 0x000f220000300800 */
[----:B------:R-:W-:Y:S02]  /*46760*/  IADD3 R7, P1, R7, UR5, RZ ;  /* 0x0000000507077c10 */ /* 0x000fe4000ff3e0ff */
[----:B------:R-:W-:Y:S01]  /*46770*/  IADD3 R0, P2, R0, UR5, RZ ;  /* 0x0000000500007c10 */ /* 0x000fe2000ff5e0ff */
[----:B------:R1:W-:Y:S01]  /*46780*/  LDGSTS.E [R2+0x63780], desc[UR8][R4.64], P0 ;  /* 0x6378000004027fae */ /* 0x0003e20008121848 */
[----:B------:R-:W-:-:S02]  /*46790*/  IADD3.X R173, R173, UR7, RZ, P1, !PT ;  /* 0x00000007adad7c10 */ /* 0x000fc40008ffe4ff */
[----:B------:R-:W-:Y:S02]  /*467a0*/  IADD3.X R6, R6, UR7, RZ, P2, !PT ;  /* 0x0000000706067c10 */ /* 0x000fe400097fe4ff */
[----:B-1----:R-:W-:Y:S01]  /*467b0*/  MOV R4, R7 ;  /* 0x0000000700047202 */ /* 0x002fe20000000f00 */
[----:B------:R-:W-:Y:S01]  /*467c0*/  IMAD.MOV.U32 R5, RZ, RZ, R173 ;  /* 0x000000ffff057224 */ /* 0x000fe200078e00ad */
[----:B------:R1:W-:Y:S04]  /*467d0*/  STL [R1+0x10c8], R7 ;  /* 0x0010c80701007387 */ /* 0x0003e80000100800 */
[----:B------:R1:W-:Y:S04]  /*467e0*/  LDGSTS.E [R2+0x63b80], desc[UR8][R4.64], P0 ;  /* 0x63b8000004027fae */ /* 0x0003e80008121848 */
[----:B------:R1:W-:Y:S04]  /*467f0*/  STL [R1+0x10c4], R173 ;  /* 0x0010c4ad01007387 */ /* 0x0003e80000100800 */
[----:B------:R1:W-:Y:S02]  /*46800*/  STL [R1+0x1108], R0 ;  /* 0x0011080001007387 */ /* 0x0003e40000100800 */
[----:B-1----:R-:W-:-:S02]  /*46810*/  IMAD.MOV.U32 R4, RZ, RZ, R0 ;  /* 0x000000ffff047224 */ /* 0x002fc400078e0000 */
[----:B------:R-:W4:Y:S01]  /*46820*/  LDL.LU R191, [R1+0x11c8] ;  /* 0x0011c80001bf7983 */ /* 0x000f220000300800 */
[----:B------:R-:W-:-:S03]  /*46830*/  IMAD.MOV.U32 R5, RZ, RZ, R6 ;  /* 0x000000ffff057224 */ /* 0x000fc600078e0006 */
[----:B------:R1:W-:Y:S04]  /*46840*/  STL [R1+0x1104], R6 ;  /* 0x0011040601007387 */ /* 0x0003e80000100800 */
[----:B------:R2:W-:Y:S04]  /*46850*/  LDGSTS.E [R2+0x63f80], desc[UR8][R4.64], P0 ;  /* 0x63f8000004027fae */ /* 0x0005e80008121848 */
[----:B------:R-:W4:Y:S04]  /*46860*/  LDL.LU R7, [R1+0x1208] ;  /* 0x0012080001077983 */ /* 0x000f280000300800 */
[----:B------:R-:W4:Y:S04]  /*46870*/  LDL.LU R173, [R1+0x1204] ;  /* 0x0012040001ad7983 */ /* 0x000f280000300800 */
[----:B------:R-:W4:Y:S04]  /*46880*/  LDL.LU R0, [R1+0x1248] ;  /* 0x0012480001007983 */ /* 0x000f280000300800 */
[----:B-1----:R-:W4:Y:S01]  /*46890*/  LDL.LU R6, [R1+0x1288] ;  /* 0x0012880001067983 */ /* 0x002f220000300800 */
[----:B---3--:R-:W-:-:S04]  /*468a0*/  IADD3 R189, P1, R189, UR5, RZ ;  /* 0x00000005bdbd7c10 */ /* 0x008fc8000ff3e0ff */
[----:B--2---:R-:W-:Y:S02]  /*468b0*/  IADD3.X R190, R190, UR7, RZ, P1, !PT ;  /* 0x00000007bebe7c10 */ /* 0x004fe40008ffe4ff */
[----:B------:R-:W-:-:S03]  /*468c0*/  MOV R4, R189 ;  /* 0x000000bd00047202 */ /* 0x000fc60000000f00 */
[----:B------:R-:W-:Y:S01]  /*468d0*/  IMAD.MOV.U32 R5, RZ, RZ, R190 ;  /* 0x000000ffff057224 */ /* 0x000fe200078e00be */
[----:B------:R-:W-:Y:S04]  /*468e0*/  STL [R1+0x1148], R189 ;  /* 0x001148bd01007387 */ /* 0x000fe80000100800 */
[----:B------:R1:W-:Y:S04]  /*468f0*/  STL [R1+0x1144], R190 ;  /* 0x001144be01007387 */ /* 0x0003e80000100800 */
[----:B------:R2:W-:Y:S01]  /*46900*/  LDGSTS.E [R2+0x64380], desc[UR8][R4.64], P0 ;  /* 0x6438000004027fae */ /* 0x0005e20008121848 */
[----:B----4-:R-:W-:-:S04]  /*46910*/  IADD3 R172, P2, R172, UR5, RZ ;  /* 0x00000005acac7c10 */ /* 0x010fc8000ff5e0ff */
[----:B------:R-:W-:Y:S01]  /*46920*/  IADD3.X R177, R177, UR7, RZ, P2, !PT ;  /* 0x00000007b1b17c10 */ /* 0x000fe200097fe4ff */
[----:B------:R-:W-:Y:S01]  /*46930*/  STL [R1+0x1188], R172 ;  /* 0x001188ac01007387 */ /* 0x000fe20000100800 */
[----:B--2---:R-:W-:-:S03]  /*46940*/  IMAD.MOV.U32 R4, RZ, RZ, R172 ;  /* 0x000000ffff047224 */ /* 0x004fc600078e00ac */
[----:B------:R-:W-:Y:S01]  /*46950*/  IMAD.MOV.U32 R5, RZ, RZ, R177 ;  /* 0x000000ffff057224 */ /* 0x000fe200078e00b1 */
[----:B-1----:R-:W2:Y:S04]  /*46960*/  LDL.LU R190, [R1+0x1244] ;  /* 0x0012440001be7983 */ /* 0x002ea80000300800 */
[----:B------:R1:W-:Y:S04]  /*46970*/  STL [R1+0x1184], R177 ;  /* 0x001184b101007387 */ /* 0x0003e80000100800 */
[----:B------:R-:W3:Y:S04]  /*46980*/  LDL.LU R189, [R1+0x1284] ;  /* 0x0012840001bd7983 */ /* 0x000ee80000300800 */
[----:B------:R4:W-:Y:S04]  /*46990*/  LDGSTS.E [R2+0x64780], desc[UR8][R4.64], P0 ;  /* 0x6478000004027fae */ /* 0x0009e80008121848 */
[----:B-1----:R-:W2:Y:S04]  /*469a0*/  LDL.LU R177, [R1+0x181c] ;  /* 0x00181c0001b17983 */ /* 0x002ea80000300800 */
[----:B------:R-:W2:Y:S04]  /*469b0*/  LDL.LU R172, [R1+0x1818] ;  /* 0x0018180001ac7983 */ /* 0x000ea80000300800 */
[----:B------:R-:W2:Y:S01]  /*469c0*/  LDL.LU R5, [R1+0x11c4] ;  /* 0x0011c40001057983 */ /* 0x000ea20000300800 */
[----:B------:R-:W-:-:S04]  /*469d0*/  IADD3 R191, P1, R191, UR5, RZ ;  /* 0x00000005bfbf7c10 */ /* 0x000fc8000ff3e0ff */
[----:B----4-:R-:W-:Y:S01]  /*469e0*/  MOV R4, R191 ;  /* 0x000000bf00047202 */ /* 0x010fe20000000f00 */
[----:B------:R-:W-:Y:S01]  /*469f0*/  STL [R1+0x11c8], R191 ;  /* 0x0011c8bf01007387 */ /* 0x000fe20000100800 */
[----:B------:R-:W-:-:S04]  /*46a00*/  IADD3 R7, P2, R7, UR5, RZ ;  /* 0x0000000507077c10 */ /* 0x000fc8000ff5e0ff */
[----:B------:R-:W-:Y:S02]  /*46a10*/  IADD3.X R173, R173, UR7, RZ, P2, !PT ;  /* 0x00000007adad7c10 */ /* 0x000fe400097fe4ff */
[----:B------:R-:W-:-:S04]  /*46a20*/  IADD3 R6, P2, R6, UR5, RZ ;  /* 0x0000000506067c10 */ /* 0x000fc8000ff5e0ff */
[----:B---3--:R-:W-:Y:S02]  /*46a30*/  IADD3.X R189, R189, UR7, RZ, P2, !PT ;  /* 0x00000007bdbd7c10 */ /* 0x008fe400097fe4ff */
[----:B--2---:R-:W-:Y:S02]  /*46a40*/  IADD3.X R5, R5, UR7, RZ, P1, !PT ;  /* 0x0000000705057c10 */ /* 0x004fe40008ffe4ff */
[----:B------:R-:W-:-:S03]  /*46a50*/  IADD3 R0, P1, R0, UR5, RZ ;  /* 0x0000000500007c10 */ /* 0x000fc6000ff3e0ff */
[----:B------:R1:W-:Y:S01]  /*46a60*/  STL [R1+0x11c4], R5 ;  /* 0x0011c40501007387 */ /* 0x0003e20000100800 */
[----:B------:R-:W-:-:S03]  /*46a70*/  IADD3.X R190, R190, UR7, RZ, P1, !PT ;  /* 0x00000007bebe7c10 */ /* 0x000fc60008ffe4ff */
[----:B------:R2:W-:Y:S04]  /*46a80*/  LDGSTS.E [R2+0x64b80], desc[UR8][R4.64], P0 ;  /* 0x64b8000004027fae */ /* 0x0005e80008121848 */
[----:B------:R-:W-:Y:S01]  /*46a90*/  STL [R1+0x1208], R7 ;  /* 0x0012080701007387 */ /* 0x000fe20000100800 */
[----:B--2---:R-:W-:Y:S02]  /*46aa0*/  IMAD.MOV.U32 R4, RZ, RZ, R7 ;  /* 0x000000ffff047224 */ /* 0x004fe400078e0007 */
[----:B-1----:R-:W-:Y:S01]  /*46ab0*/  IMAD.MOV.U32 R5, RZ, RZ, R173 ;  /* 0x000000ffff057224 */ /* 0x002fe200078e00ad */
[----:B------:R1:W-:Y:S04]  /*46ac0*/  STL [R1+0x1204], R173 ;  /* 0x001204ad01007387 */ /* 0x0003e80000100800 */
[----:B------:R2:W-:Y:S04]  /*46ad0*/  LDGSTS.E [R2+0x64f80], desc[UR8][R4.64], P0 ;  /* 0x64f8000004027fae */ /* 0x0005e80008121848 */
[----:B-1----:R-:W3:Y:S04]  /*46ae0*/  LDL.LU R173, [R1+0x1304] ;  /* 0x0013040001ad7983 */ /* 0x002ee80000300800 */
[----:B------:R-:W4:Y:S01]  /*46af0*/  LDL.LU R7, [R1+0x1308] ;  /* 0x0013080001077983 */ /* 0x000f220000300800 */
[----:B--2---:R-:W-:Y:S01]  /*46b00*/  IMAD.MOV.U32 R4, RZ, RZ, R0 ;  /* 0x000000ffff047224 */ /* 0x004fe200078e0000 */
[----:B------:R-:W-:-:S02]  /*46b10*/  MOV R5, R190 ;  /* 0x000000be00057202 */ /* 0x000fc40000000f00 */
[----:B------:R1:W-:Y:S04]  /*46b20*/  STL [R1+0x1248], R0 ;  /* 0x0012480001007387 */ /* 0x0003e80000100800 */
[----:B------:R-:W-:Y:S04]  /*46b30*/  STL [R1+0x1244], R190 ;  /* 0x001244be01007387 */ /* 0x000fe80000100800 */
[----:B------:R2:W-:Y:S04]  /*46b40*/  STL [R1+0x1288], R6 ;  /* 0x0012880601007387 */ /* 0x0005e80000100800 */
[----:B------:R2:W-:Y:S04]  /*46b50*/  LDGSTS.E [R2+0x65380], desc[UR8][R4.64], P0 ;  /* 0x6538000004027fae */ /* 0x0005e80008121848 */
[----:B-1----:R-:W3:Y:S04]  /*46b60*/  LDL.LU R0, [R1+0x1388] ;  /* 0x0013880001007983 */ /* 0x002ee80000300800 */
[----:B------:R1:W-:Y:S01]  /*46b70*/  STL [R1+0x1284], R189 ;  /* 0x001284bd01007387 */ /* 0x0003e20000100800 */
[----:B--2---:R-:W-:-:S02]  /*46b80*/  IMAD.MOV.U32 R4, RZ, RZ, R6 ;  /* 0x000000ffff047224 */ /* 0x004fc400078e0006 */
[----:B------:R-:W-:Y:S01]  /*46b90*/  IMAD.MOV.U32 R5, RZ, RZ, R189 ;  /* 0x000000ffff057224 */ /* 0x000fe200078e00bd */
[----:B------:R-:W2:Y:S04]  /*46ba0*/  LDL.LU R6, [R1+0x1384] ;  /* 0x0013840001067983 */ /* 0x000ea80000300800 */
[----:B------:R-:W2:Y:S04]  /*46bb0*/  LDL.LU R191, [R1+0x13c8] ;  /* 0x0013c80001bf7983 */ /* 0x000ea80000300800 */
[----:B------:R-:W2:Y:S04]  /*46bc0*/  LDL.LU R190, [R1+0x1404] ;  /* 0x0014040001be7983 */ /* 0x000ea80000300800 */
[----:B-1----:R-:W2:Y:S04]  /*46bd0*/  LDL.LU R189, [R1+0x1408] ;  /* 0x0014080001bd7983 */ /* 0x002ea80000300800 */
[----:B------:R1:W-:Y:S04]  /*46be0*/  LDGSTS.E [R2+0x65780], desc[UR8][R4.64], P0 ;  /* 0x6578000004027fae */ /* 0x0003e80008121848 */
[----:B------:R-:W2:Y:S04]  /*46bf0*/  LDL.LU R4, [R1+0x12c4] ;  /* 0x0012c40001047983 */ /* 0x000ea80000300800 */
[----:B------:R-:W1:Y:S01]  /*46c00*/  LDL.LU R5, [R1+0x12c8] ;  /* 0x0012c80001057983 */ /* 0x000e620000300800 */
[----:B----4-:R-:W-:-:S04]  /*46c10*/  IADD3 R7, P2, R7, UR5, RZ ;  /* 0x0000000507077c10 */ /* 0x010fc8000ff5e0ff */
[----:B---3--:R-:W-:Y:S02]  /*46c20*/  IADD3.X R173, R173, UR7, RZ, P2, !PT ;  /* 0x00000007adad7c10 */ /* 0x008fe400097fe4ff */
[----:B-1----:R-:W-:-:S04]  /*46c30*/  IADD3 R5, P1, R5, UR5, RZ ;  /* 0x0000000505057c10 */ /* 0x002fc8000ff3e0ff */
[----:B--2---:R-:W-:Y:S01]  /*46c40*/  IADD3.X R4, R4, UR7, RZ, P1, !PT ;  /* 0x0000000704047c10 */ /* 0x004fe20008ffe4ff */
[----:B------:R1:W-:Y:S04]  /*46c50*/  STL [R1+0x12c8], R5 ;  /* 0x0012c80501007387 */ /* 0x0003e80000100800 */
[----:B------:R2:W-:Y:S01]  /*46c60*/  STL [R1+0x12c4], R4 ;  /* 0x0012c40401007387 */ /* 0x0005e20000100800 */
[----:B-1----:R-:W-:-:S04]  /*46c70*/  LOP3.LUT R5, R5, R4, RZ, 0x3c, !PT ;  /* 0x0000000405057212 */ /* 0x002fc800078e3cff */
[----:B--2---:R-:W-:-:S04]  /*46c80*/  LOP3.LUT R4, R5, R4, RZ, 0x3c, !PT ;  /* 0x0000000405047212 */ /* 0x004fc800078e3cff */
[----:B------:R-:W-:Y:S01]  /*46c90*/  LOP3.LUT R5, R5, R4, RZ, 0x3c, !PT ;  /* 0x0000000405057212 */ /* 0x000fe200078e3cff */
[----:B------:R-:W-:Y:S04]  /*46ca0*/  STL [R1+0x1308], R7 ;  /* 0x0013080701007387 */ /* 0x000fe80000100800 */
[----:B------:R1:W-:Y:S04]  /*46cb0*/  LDGSTS.E [R2+0x65b80], desc[UR8][R4.64], P0 ;  /* 0x65b8000004027fae */ /* 0x0003e80008121848 */
[----:B------:R2:W-:Y:S01]  /*46cc0*/  STL [R1+0x1304], R173 ;  /* 0x001304ad01007387 */ /* 0x0005e20000100800 */
[----:B-1----:R-:W-:Y:S01]  /*46cd0*/  IMAD.MOV.U32 R4, RZ, RZ, R7 ;  /* 0x000000ffff047224 */ /* 0x002fe200078e0007 */
[----:B------:R-:W-:-:S02]  /*46ce0*/  MOV R5, R173 ;  /* 0x000000ad00057202 */ /* 0x000fc40000000f00 */
[----:B--2---:R-:W2:Y:S04]  /*46cf0*/  LDL.LU R173, [R1+0x1814] ;  /* 0x0018140001ad7983 */ /* 0x004ea80000300800 */
[----:B------:R-:W5:Y:S04]  /*46d00*/  LDL.LU R7, [R1+0x1810] ;  /* 0x0018100001077983 */ /* 0x000f680000300800 */
[----:B------:R1:W-:Y:S04]  /*46d10*/  LDGSTS.E [R2+0x65f80], desc[UR8][R4.64], P0 ;  /* 0x65f8000004027fae */ /* 0x0003e80008121848 */
[----:B------:R-:W3:Y:S04]  /*46d20*/  LDL.LU R4, [R1+0x1344] ;  /* 0x0013440001047983 */ /* 0x000ee80000300800 */
[----:B------:R-:W1:Y:S01]  /*46d30*/  LDL.LU R5, [R1+0x1348] ;  /* 0x0013480001057983 */ /* 0x000e620000300800 */
[----:B------:R-:W-:-:S04]  /*46d40*/  IADD3 R0, P2, R0, UR5, RZ ;  /* 0x0000000500007c10 */ /* 0x000fc8000ff5e0ff */
[----:B------:R-:W-:Y:S02]  /*46d50*/  IADD3.X R6, R6, UR7, RZ, P2, !PT ;  /* 0x0000000706067c10 */ /* 0x000fe400097fe4ff */
[----:B-1----:R-:W-:-:S04]  /*46d60*/  IADD3 R5, P1, R5, UR5, RZ ;  /* 0x0000000505057c10 */ /* 0x002fc8000ff3e0ff */
[----:B---3--:R-:W-:Y:S01]  /*46d70*/  IADD3.X R4, R4, UR7, RZ, P1, !PT ;  /* 0x0000000704047c10 */ /* 0x008fe20008ffe4ff */
[----:B------:R1:W-:Y:S04]  /*46d80*/  STL [R1+0x1348], R5 ;  /* 0x0013480501007387 */ /* 0x0003e80000100800 */
[----:B------:R3:W-:Y:S01]  /*46d90*/  STL [R1+0x1344], R4 ;  /* 0x0013440401007387 */ /* 0x0007e20000100800 */
[----:B-1----:R-:W-:-:S04]  /*46da0*/  LOP3.LUT R5, R5, R4, RZ, 0x3c, !PT ;  /* 0x0000000405057212 */ /* 0x002fc800078e3cff */
[----:B---3--:R-:W-:-:S04]  /*46db0*/  LOP3.LUT R4, R5, R4, RZ, 0x3c, !PT ;  /* 0x0000000405047212 */ /* 0x008fc800078e3cff */
[----:B------:R-:W-:Y:S01]  /*46dc0*/  LOP3.LUT R5, R5, R4, RZ, 0x3c, !PT ;  /* 0x0000000405057212 */ /* 0x000fe200078e3cff */
[----:B------:R-:W-:Y:S04]  /*46dd0*/  STL [R1+0x1388], R0 ;  /* 0x0013880001007387 */ /* 0x000fe80000100800 */
[----:B------:R1:W-:Y:S04]  /*46de0*/  LDGSTS.E [R2+0x66380], desc[UR8][R4.64], P0 ;  /* 0x6638000004027fae */ /* 0x0003e80008121848 */
[----:B------:R3:W-:Y:S01]  /*46df0*/  STL [R1+0x1384], R6 ;  /* 0x0013840601007387 */ /* 0x0007e20000100800 */
[----:B-1----:R-:W-:-:S02]  /*46e00*/  IMAD.MOV.U32 R4, RZ, RZ, R0 ;  /* 0x000000ffff047224 */ /* 0x002fc400078e0000 */
[----:B------:R-:W-:Y:S02]  /*46e10*/  IMAD.MOV.U32 R5, RZ, RZ, R6 ;  /* 0x000000ffff057224 */ /* 0x000fe400078e0006 */
[----:B---3--:R-:W5:Y:S04]  /*46e20*/  LDL.LU R6, [R1+0x180c] ;  /* 0x00180c0001067983 */ /* 0x008f680000300800 */
[----:B------:R-:W5:Y:S04]  /*46e30*/  LDL.LU R0, [R1+0x1808] ;  /* 0x0018080001007983 */ /* 0x000f680000300800 */
[----:B------:R1:W-:Y:S04]  /*46e40*/  LDGSTS.E [R2+0x66780], desc[UR8][R4.64], P0 ;  /* 0x6678000004027fae */ /* 0x0003e80008121848 */
[----:B------:R-:W3:Y:S01]  /*46e50*/  LDL.LU R5, [R1+0x13c4] ;  /* 0x0013c40001057983 */ /* 0x000ee20000300800 */
[----:B------:R-:W-:-:S02]  /*46e60*/  IADD3 R191, P1, R191, UR5, RZ ;  /* 0x00000005bfbf7c10 */ /* 0x000fc4000ff3e0ff */
[----:B------:R-:W-:-:S03]  /*46e70*/  IADD3 R189, P2, R189, UR5, RZ ;  /* 0x00000005bdbd7c10 */ /* 0x000fc6000ff5e0ff */
[----:B-1----:R-:W-:Y:S01]  /*46e80*/  IMAD.MOV.U32 R4, RZ, RZ, R191 ;  /* 0x000000ffff047224 */ /* 0x002fe200078e00bf */
[----:B------:R-:W-:Y:S01]  /*46e90*/  IADD3.X R190, R190, UR7, RZ, P2, !PT ;  /* 0x00000007bebe7c10 */ /* 0x000fe200097fe4ff */
[----:B------:R-:W-:Y:S01]  /*46ea0*/  STL [R1+0x13c8], R191 ;  /* 0x0013c8bf01007387 */ /* 0x000fe20000100800 */
[----:B------:R-:W-:-:S04]  /*46eb0*/  UIADD3 UR11, UR11, 0x1, URZ ;  /* 0x000000010b0b7890 */ /* 0x000fc8000fffe03f */
[----:B------:R-:W-:Y:S01]  /*46ec0*/  UISETP.NE.U32.AND UP0, UPT, UR11, UR18, UPT ;  /* 0x000000120b00728c */ /* 0x000fe2000bf05070 */
[----:B---3--:R-:W-:-:S05]  /*46ed0*/  IADD3.X R5, R5, UR7, RZ, P1, !PT ;  /* 0x0000000705057c10 */ /* 0x008fca0008ffe4ff */
[----:B------:R1:W-:Y:S04]  /*46ee0*/  STL [R1+0x13c4], R5 ;  /* 0x0013c40501007387 */ /* 0x0003e80000100800 */
[----:B------:R3:W-:Y:S02]  /*46ef0*/  LDGSTS.E [R2+0x66b80], desc[UR8][R4.64], P0 ;  /* 0x66b8000004027fae */ /* 0x0007e40008121848 */
[----:B---3--:R-:W-:Y:S01]  /*46f00*/  MOV R4, R189 ;  /* 0x000000bd00047202 */ /* 0x008fe20000000f00 */
[----:B-1----:R-:W-:-:S05]  /*46f10*/  IMAD.MOV.U32 R5, RZ, RZ, R190 ;  /* 0x000000ffff057224 */ /* 0x002fca00078e00be */
[----:B------:R1:W-:Y:S02]  /*46f20*/  LDGSTS.E [R2+0x66f80], desc[UR8][R4.64], P0 ;  /* 0x66f8000004027fae */ /* 0x0003e40008121848 */
[----:B-1----:R-:W-:-:S04]  /*46f30*/  IADD3 R4, P1, R184, UR5, RZ ;  /* 0x00000005b8047c10 */ /* 0x002fc8000ff3e0ff */
[----:B------:R-:W-:Y:S02]  /*46f40*/  IADD3.X R184, R185, UR7, RZ, P1, !PT ;  /* 0x00000007b9b87c10 */ /* 0x000fe40008ffe4ff */
[----:B------:R-:W-:Y:S01]  /*46f50*/  IADD3 R5, P1, R180, UR5, RZ ;  /* 0x00000005b4057c10 */ /* 0x000fe2000ff3e0ff */
[----:B------:R1:W-:Y:S03]  /*46f60*/  STL [R1+0x1408], R189 ;  /* 0x001408bd01007387 */ /* 0x0003e60000100800 */
[----:B------:R-:W-:Y:S01]  /*46f70*/  IADD3.X R180, R181, UR7, RZ, P1, !PT ;  /* 0x00000007b5b47c10 */ /* 0x000fe20008ffe4ff */
[----:B------:R3:W-:Y:S01]  /*46f80*/  STL [R1+0x1404], R190 ;  /* 0x001404be01007387 */ /* 0x0007e20000100800 */
[----:B-1----:R-:W-:-:S04]  /*46f90*/  IADD3 R189, P1, R176, UR5, RZ ;  /* 0x00000005b0bd7c10 */ /* 0x002fc8000ff3e0ff */
[----:B------:R-:W-:Y:S02]  /*46fa0*/  IADD3.X R176, R177, UR7, RZ, P1, !PT ;  /* 0x00000007b1b07c10 */ /* 0x000fe40008ffe4ff */
[----:B---3--:R-:W-:Y:S01]  /*46fb0*/  IADD3 R190, P1, R172, UR5, RZ ;  /* 0x00000005acbe7c10 */ /* 0x008fe2000ff3e0ff */
[----:B------:R-:W-:Y:S01]  /*46fc0*/  IMAD.MOV.U32 R185, RZ, RZ, R184 ;  /* 0x000000ffffb97224 */ /* 0x000fe200078e00b8 */
[----:B------:R-:W-:Y:S02]  /*46fd0*/  MOV R181, R180 ;  /* 0x000000b400b57202 */ /* 0x000fe40000000f00 */
[----:B--2---:R-:W-:Y:S01]  /*46fe0*/  IADD3.X R172, R173, UR7, RZ, P1, !PT ;  /* 0x00000007adac7c10 */ /* 0x004fe20008ffe4ff */
[----:B------:R-:W-:Y:S02]  /*46ff0*/  IMAD.MOV.U32 R184, RZ, RZ, R4 ;  /* 0x000000ffffb87224 */ /* 0x000fe400078e0004 */
[----:B------:R-:W-:Y:S01]  /*47000*/  IMAD.MOV.U32 R180, RZ, RZ, R5 ;  /* 0x000000ffffb47224 */ /* 0x000fe200078e0005 */
[----:B------:R-:W-:Y:S01]  /*47010*/  MOV R173, R172 ;  /* 0x000000ac00ad7202 */ /* 0x000fe20000000f00 */
[----:B------:R-:W-:Y:S01]  /*47020*/  IMAD.MOV.U32 R177, RZ, RZ, R176 ;  /* 0x000000ffffb17224 */ /* 0x000fe200078e00b0 */
[----:B------:R1:W-:Y:S01]  /*47030*/  LDGSTS.E [R2+0x67380], desc[UR8][R184.64], P0 ;  /* 0x67380000b8027fae */ /* 0x0003e20008121848 */
[----:B------:R-:W-:-:S02]  /*47040*/  IMAD.MOV.U32 R176, RZ, RZ, R189 ;  /* 0x000000ffffb07224 */ /* 0x000fc400078e00bd */
[----:B------:R-:W-:Y:S01]  /*47050*/  IMAD.MOV.U32 R172, RZ, RZ, R190 ;  /* 0x000000ffffac7224 */ /* 0x000fe200078e00be */
[----:B------:R1:W-:Y:S04]  /*47060*/  LDGSTS.E [R2+0x67780], desc[UR8][R180.64], P0 ;  /* 0x67780000b4027fae */ /* 0x0003e80008121848 */
[----:B------:R1:W-:Y:S04]  /*47070*/  LDGSTS.E [R2+0x67b80], desc[UR8][R176.64], P0 ;  /* 0x67b80000b0027fae */ /* 0x0003e80008121848 */
[----:B------:R1:W-:Y:S01]  /*47080*/  LDGSTS.E [R2+0x67f80], desc[UR8][R172.64], P0 ;  /* 0x67f80000ac027fae */ /* 0x0003e20008121848 */
[----:B------:R-:W-:-:S03]  /*47090*/  PLOP3.LUT P0, PT, PT, PT, UP0, 0x80, 0x0 ;  /* 0x000000000000781c */ /* 0x000fc60003f0f008 */
[----:B------:R-:W0:Y:S10]  /*470a0*/  LDGDEPBAR ;  /* 0x00000000000079af */ /* 0x000e340000000000 */
[----:B-1----:R-:W-:Y:S05]  /*470b0*/  @P0 BRA `(.L_x_1) ;  /* 0xfffffe8400f40947 */ /* 0x002fea000383ffff */
.L_x_0:
[----:B------:R-:W2:Y:S01]  /*470c0*/  LDL.LU R12, [R1+0x400] ;  /* 0x00040000010c7983 */ /* 0x000ea20000300800 */
[----:B------:R-:W-:-:S04]  /*470d0*/  DEPBAR.LE SB0, 0x0 ;  /* 0x000080000000791a */ /* 0x000fc80000000000 */
[----:B------:R-:W2:Y:S01]  /*470e0*/  LDL.LU R13, [R1+0x408] ;  /* 0x00040800010d7983 */ /* 0x000ea20000300800 */
[----:B------:R-:W-:Y:S01]  /*470f0*/  ULDC UR4, c[0x0][0x22c] ;  /* 0x00008b0000047ab9 */ /* 0x000fe20000000800 */
[----:B------:R-:W-:Y:S01]  /*47100*/  ULDC UR5, c[0x0][0x22c] ;  /* 0x00008b0000057ab9 */ /* 0x000fe20000000800 */
[----:B------:R-:W-:Y:S01]  /*47110*/  ULDC.64 UR30, c[0x0][0x228] ;  /* 0x00008a00001e7ab9 */ /* 0x000fe20000000a00 */
[----:B------:R-:W2:Y:S01]  /*47120*/  LDL.LU R14, [R1+0x200] ;  /* 0x00020000010e7983 */ /* 0x000ea20000300800 */
[----:B------:R-:W-:Y:S01]  /*47130*/  ULDC UR28, c[0x0][0x248] ;  /* 0x00009200001c7ab9 */ /* 0x000fe20000000800 */
[----:B------:R-:W-:Y:S01]  /*47140*/  ULDC.64 UR12, c[0x0][0x228] ;  /* 0x00008a00000c7ab9 */ /* 0x000fe20000000a00 */
[----:B------:R-:W-:Y:S01]  /*47150*/  ULDC UR6, c[0x0][0x22c] ;  /* 0x00008b0000067ab9 */ /* 0x000fe20000000800 */
[----:B------:R-:W2:Y:S01]  /*47160*/  LDL.LU R15, [R1+0x208] ;  /* 0x00020800010f7983 */ /* 0x000ea20000300800 */
[----:B------:R-:W-:Y:S01]  /*47170*/  ULDC.64 UR10, c[0x0][0x228] ;  /* 0x00008a00000a7ab9 */ /* 0x000fe20000000a00 */
[----:B------:R-:W-:Y:S01]  /*47180*/  ULDC.64 UR20, c[0x0][0x228] ;  /* 0x00008a0000147ab9 */ /* 0x000fe20000000a00 */
[----:B------:R-:W-:Y:S01]  /*47190*/  ULDC.64 UR18, c[0x0][0x228] ;  /* 0x00008a0000127ab9 */ /* 0x000fe20000000a00 */
[----:B------:R-:W3:Y:S01]  /*471a0*/  LDL.LU R190, [R1+0x18] ;  /* 0x0000180001be7983 */ /* 0x000ee20000300800 */
[----:B------:R-:W-:Y:S01]  /*471b0*/  ULDC.64 UR16, c[0x0][0x228] ;  /* 0x00008a0000107ab9 */ /* 0x000fe20000000a00 */
[----:B------:R-:W-:Y:S01]  /*471c0*/  ULDC.64 UR14, c[0x0][0x228] ;  /* 0x00008a00000e7ab9 */ /* 0x000fe20000000a00 */
[----:B------:R-:W-:Y:S01]  /*471d0*/  ULDC.64 UR22, c[0x0][0x228] ;  /* 0x00008a0000167ab9 */ /* 0x000fe20000000a00 */
[----:B------:R-:W4:Y:S01]  /*471e0*/  LDL.LU R189, [R1+0x414] ;  /* 0x0004140001bd7983 */ /* 0x000f220000300800 */
[----:B------:R-:W-:Y:S01]  /*471f0*/  ULDC.64 UR26, c[0x0][0x228] ;  /* 0x00008a00001a7ab9 */ /* 0x000fe20000000a00 */
[----:B------:R-:W-:-:S02]  /*47200*/  ULDC.64 UR24, c[0x0][0x228] ;  /* 0x00008a0000187ab9 */ /* 0x000fc40000000a00 */
[----:B------:R-:W2:Y:S04]  /*47210*/  LDL.LU R17, [R1] ;  /* 0x0000000001117983 */ /* 0x000ea80000300800 */
[----:B------:R-:W3:Y:S04]  /*47220*/  LDL.LU R10, [R1+0x8] ;  /* 0x00000800010a7983 */ /* 0x000ee80000300800 */
[----:B------:R-:W4:Y:S04]  /*47230*/  LDL.LU R11, [R1+0x404] ;  /* 0x00040400010b7983 */ /* 0x000f280000300800 */
        /* <DEDUP_REMOVED lines=11> */
[----:B------:R-:W4:Y:S01]  /*472f0*/  LDL.LU R176, [R1+0x1448] ;  /* 0x0014480001b07983 */ /* 0x000f220000300800 */
[----:B------:R-:W1:Y:S01]  /*47300*/  S2R R19, SR_TID.X ;  /* 0x0000000000137919 */ /* 0x000e620000002100 */
[----:B------:R-:W1:Y:S02]  /*47310*/  S2R R3, SR_TID.X ;  /* 0x0000000000037919 */ /* 0x000e640000002100 */
[----:B-1----:R-:W-:Y:S01]  /*47320*/  LOP3.LUT R3, R3, 0x60, RZ, 0xc0, !PT ;  /* 0x0000006003037812 */ /* 0x002fe200078ec0ff */
[----:B------:R-:W-:Y:S01]  /*47330*/  BAR.SYNC.DEFER_BLOCKING 0x0 ;  /* 0x0000000000007b1d */ /* 0x000fe20000010000 */
[----:B--2---:R-:W-:-:S02]  /*47340*/  IMAD.MOV.U32 R16, RZ, RZ, R17 ;  /* 0x000000ffff107224 */ /* 0x004fc400078e0011 */
[----:B---3--:R-:W-:Y:S01]  /*47350*/  IMAD.MOV.U32 R17, RZ, RZ, R10 ;  /* 0x000000ffff117224 */ /* 0x008fe200078e000a */
[----:B----4-:R-:W-:Y:S01]  /*47360*/  MOV R177, R11 ;  /* 0x0000000b00b17202 */ /* 0x010fe20000000f00 */
[----:B------:R-:W-:Y:S02]  /*47370*/  IMAD.MOV.U32 R18, RZ, RZ, R8 ;  /* 0x000000ffff127224 */ /* 0x000fe400078e0008 */
[----:B------:R-:W-:Y:S02]  /*47380*/  IMAD.SHL.U32 R8, R19, 0x40, RZ ;  /* 0x0000004013087824 */ /* 0x000fe400078e00ff */
[----:B------:R-:W-:Y:S02]  /*47390*/  IMAD.MOV.U32 R10, RZ, RZ, R9 ;  /* 0x000000ffff0a7224 */ /* 0x000fe400078e0009 */
[----:B------:R-:W-:Y:S01]  /*473a0*/  IMAD.MOV.U32 R21, RZ, RZ, R177 ;  /* 0x000000ffff157224 */ /* 0x000fe200078e00b1 */
[----:B------:R-:W-:Y:S01]  /*473b0*/  LOP3.LUT R8, R8, 0x400, RZ, 0xc0, !PT ;  /* 0x0000040008087812 */ /* 0x000fe200078ec0ff */
[----:B------:R-:W-:-:S02]  /*473c0*/  IMAD.MOV.U32 R178, RZ, RZ, R18 ;  /* 0x000000ffffb27224 */ /* 0x000fc400078e0012 */
[----:B------:R-:W-:Y:S01]  /*473d0*/  IMAD.MOV.U32 R18, RZ, RZ, R24 ;  /* 0x000000ffff127224 */ /* 0x000fe200078e0018 */
[----:B------:R-:W-:Y:S01]  /*473e0*/  MOV R9, R175 ;  /* 0x000000af00097202 */ /* 0x000fe20000000f00 */
[----:B------:R-:W-:Y:S02]  /*473f0*/  IMAD.MOV.U32 R11, RZ, RZ, R174 ;  /* 0x000000ffff0b7224 */ /* 0x000fe400078e00ae */
[----:B------:R-:W-:Y:S02]  /*47400*/  IMAD.MOV.U32 R174, RZ, RZ, R172 ;  /* 0x000000ffffae7224 */ /* 0x000fe400078e00ac */
[----:B------:R-:W-:Y:S01]  /*47410*/  IMAD.MOV.U32 R177, RZ, RZ, R9 ;  /* 0x000000ffffb17224 */ /* 0x000fe200078e0009 */
[----:B-----5:R-:W-:Y:S01]  /*47420*/  IADD3 R9, R0, 0x5, RZ ;  /* 0x0000000500097810 */ /* 0x020fe20007ffe0ff */
[----:B------:R-:W-:Y:S02]  /*47430*/  IMAD.MOV.U32 R175, RZ, RZ, R173 ;  /* 0x000000ffffaf7224 */ /* 0x000fe400078e00ad */
[----:B------:R-:W-:-:S02]  /*47440*/  IMAD.MOV.U32 R172, RZ, RZ, R5 ;  /* 0x000000ffffac7224 */ /* 0x000fc400078e0005 */
[----:B------:R-:W1:Y:S01]  /*47450*/  LDC R5, c[0x0][0x244] ;  /* 0x00009100ff057b82 */ /* 0x000e620000000800 */
[----:B------:R-:W-:Y:S01]  /*47460*/  MOV R173, R4 ;  /* 0x0000000400ad7202 */ /* 0x000fe20000000f00 */
[----:B------:R-:W-:Y:S02]  /*47470*/  IMAD.MOV.U32 R4, RZ, RZ, R2 ;  /* 0x000000ffff047224 */ /* 0x000fe400078e0002 */
[C---:B------:R-:W-:Y:S01]  /*47480*/  IMAD.SHL.U32 R2, R19.reuse, 0x10, RZ ;  /* 0x0000001013027824 */ /* 0x040fe200078e00ff */
[----:B------:R-:W-:Y:S02]  /*47490*/  LOP3.LUT R19, R19, 0x7f, RZ, 0xc0, !PT ;  /* 0x0000007f13137812 */ /* 0x000fe400078ec0ff */
[----:B------:R-:W-:Y:S01]  /*474a0*/  ISETP.GE.AND P5, PT, R0, R179, PT ;  /* 0x000000b30000720c */ /* 0x000fe20003fa6270 */
[----:B------:R-:W-:Y:S01]  /*474b0*/  IMAD.MOV.U32 R179, RZ, RZ, R10 ;  /* 0x000000ffffb37224 */ /* 0x000fe200078e000a */
[----:B------:R-:W-:Y:S01]  /*474c0*/  LOP3.LUT R2, R2, 0xf0, RZ, 0xc0, !PT ;  /* 0x000000f002027812 */ /* 0x000fe200078ec0ff */
[----:B------:R-:W-:Y:S01]  /*474d0*/  VIADD R10, R0, 0x4 ;  /* 0x00000004000a7836 */ /* 0x000fe20000000000 */
[----:B------:R-:W-:Y:S01]  /*474e0*/  LEA R252, R19, UR61, 0x4 ;  /* 0x0000003d13fc7c11 */ /* 0x000fe2000f8e20ff */
[----:B------:R-:W-:Y:S01]  /*474f0*/  IMAD.MOV.U32 R19, RZ, RZ, R26 ;  /* 0x000000ffff137224 */ /* 0x000fe200078e001a */
[----:B------:R-:W-:-:S02]  /*47500*/  IADD3 R8, R8, UR61, R2 ;  /* 0x0000003d08087c10 */ /* 0x000fc4000fffe002 */
[----:B------:R-:W-:Y:S02]  /*47510*/  ISETP.GE.AND P0, PT, R6, R176, PT ;  /* 0x000000b00600720c */ /* 0x000fe40003f06270 */
[----:B------:R-:W-:Y:S01]  /*47520*/  MOV R176, R11 ;  /* 0x0000000b00b07202 */ /* 0x000fe20000000f00 */
[----:B------:R-:W-:Y:S01]  /*47530*/  IMAD R8, R3, 0x8, R8 ;  /* 0x0000000803087824 */ /* 0x000fe200078e0208 */
[----:B------:R-:W-:Y:S01]  /*47540*/  IADD3 R2, R0, 0x1, RZ ;  /* 0x0000000100027810 */ /* 0x000fe20007ffe0ff */
[----:B------:R-:W-:Y:S02]  /*47550*/  IMAD.MOV.U32 R11, RZ, RZ, R174 ;  /* 0x000000ffff0b7224 */ /* 0x000fe400078e00ae */
[----:B------:R-:W-:Y:S01]  /*47560*/  IMAD.MOV.U32 R174, RZ, RZ, R175 ;  /* 0x000000ffffae7224 */ /* 0x000fe200078e00af */
[----:B------:R2:W-:Y:S01]  /*47570*/  STSM.16.M88.4 [R8], R12 ;  /* 0x0000000c08007844 */ /* 0x0005e20000000200 */
[----:B------:R-:W-:Y:S01]  /*47580*/  MOV R175, R172 ;  /* 0x000000ac00af7202 */ /* 0x000fe20000000f00 */
[----:B------:R-:W-:Y:S01]  /*47590*/  IMAD.MOV.U32 R172, RZ, RZ, R173 ;  /* 0x000000ffffac7224 */ /* 0x000fe200078e00ad */
[----:B------:R-:W-:Y:S01]  /*475a0*/  ISETP.GE.AND P6, PT, R2, UR4, PT ;  /* 0x0000000402007c0c */ /* 0x000fe2000bfc6270 */
[----:B------:R-:W-:Y:S01]  /*475b0*/  IMAD.MOV.U32 R173, RZ, RZ, R4 ;  /* 0x000000ffffad7224 */ /* 0x000fe200078e0004 */
[----:B------:R-:W-:Y:S01]  /*475c0*/  IADD3 R4, R0, 0x2, RZ ;  /* 0x0000000200047810 */ /* 0x000fe20007ffe0ff */
[----:B-1----:R-:W-:Y:S01]  /*475d0*/  IMAD R3, R6, R5, RZ ;  /* 0x0000000506037224 */ /* 0x002fe200078e02ff */
[----:B------:R-:W-:Y:S01]  /*475e0*/  ULDC UR4, c[0x0][0x22c] ;  /* 0x00008b0000047ab9 */ /* 0x000fe20000000800 */
[----:B------:R-:W-:Y:S01]  /*475f0*/  VIADD R2, R0, 0x3 ;  /* 0x0000000300027836 */ /* 0x000fe20000000000 */
[----:B------:R-:W-:Y:S01]  /*47600*/  ISETP.GE.AND P2, PT, R4, UR4, PT ;  /* 0x0000000404007c0c */ /* 0x000fe2000bf46270 */
[----:B------:R-:W-:Y:S01]  /*47610*/  IMAD R5, R5, 0x80, R3 ;  /* 0x0000008005057824 */ /* 0x000fe200078e0203 */
[----:B------:R-:W-:Y:S02]  /*47620*/  BAR.SYNC.DEFER_BLOCKING 0x0 ;  /* 0x0000000000007b1d */ /* 0x000fe40000010000 */
[----:B------:R-:W-:Y:S01]  /*47630*/  ISETP.GE.AND P1, PT, R2, UR5, PT ;  /* 0x0000000502007c0c */ /* 0x000fe2000bf26270 */
[----:B--2---:R-:W-:Y:S01]  /*47640*/  IMAD.MOV.U32 R12, RZ, RZ, R21 ;  /* 0x000000ffff0c7224 */ /* 0x004fe200078e0015 */
[----:B------:R-:W-:Y:S01]  /*47650*/  MOV R13, R178 ;  /* 0x000000b2000d7202 */ /* 0x000fe20000000f00 */
[----:B------:R-:W-:Y:S01]  /*47660*/  IMAD.MOV.U32 R14, RZ, RZ, R179 ;  /* 0x000000ffff0e7224 */ /* 0x000fe200078e00b3 */
[----:B------:R-:W-:Y:S01]  /*47670*/  ULDC.64 UR4, c[0x0][0x220] ;  /* 0x0000880000047ab9 */ /* 0x000fe20000000a00 */
[----:B------:R-:W-:Y:S01]  /*47680*/  IMAD.MOV.U32 R15, RZ, RZ, R176 ;  /* 0x000000ffff0f7224 */ /* 0x000fe200078e00b0 */
[----:B------:R-:W-:-:S02]  /*47690*/  LEA R4, P4, R5, UR4, 0x2 ;  /* 0x0000000405047c11 */ /* 0x000fc4000f8810ff */
[----:B------:R-:W-:Y:S01]  /*476a0*/  LEA R2, P3, R3, UR4, 0x2 ;  /* 0x0000000403027c11 */ /* 0x000fe2000f8610ff */
[----:B------:R-:W-:Y:S01]  /*476b0*/  ULDC UR4, c[0x0][0x22c] ;  /* 0x00008b0000047ab9 */ /* 0x000fe20000000800 */
[C---:B------:R-:W-:Y:S02]  /*476c0*/  ISETP.LT.AND P0, PT, R0.reuse, UR31, !P0 ;  /* 0x0000001f00007c0c */ /* 0x040fe4000c701270 */
[----:B------:R-:W-:Y:S02]  /*476d0*/  LEA.HI.X.SX32 R5, R5, UR5, 0x2, P4 ;  /* 0x0000000505057c11 */ /* 0x000fe4000a0f16ff */
[----:B------:R-:W-:Y:S02]  /*476e0*/  LEA.HI.X.SX32 R3, R3, UR5, 0x2, P3 ;  /* 0x0000000503037c11 */ /* 0x000fe400098f16ff */
[----:B------:R-:W-:Y:S01]  /*476f0*/  ISETP.GE.AND P4, PT, R9, UR4, PT ;  /* 0x0000000409007c0c */ /* 0x000fe2000bf86270 */
[----:B------:R-:W1:Y:S01]  /*47700*/  LDS.128 R20, [R252] ;  /* 0x00000000fc147984 */ /* 0x000e620000000c00 */
[----:B------:R-:W-:Y:S01]  /*47710*/  IMAD R9, R0, UR28, RZ ;  /* 0x0000001c00097c24 */ /* 0x000fe2000f8e02ff */
[----:B------:R-:W-:Y:S01]  /*47720*/  BAR.SYNC.DEFER_BLOCKING 0x0 ;  /* 0x0000000000007b1d */ /* 0x000fe20000010000 */
[----:B------:R-:W-:-:S02]  /*47730*/  ISETP.LT.AND P5, PT, R7, UR12, !P5 ;  /* 0x0000000c07007c0c */ /* 0x000fc4000efa1270 */
[----:B------:R-:W-:-:S03]  /*47740*/  ISETP.GE.AND P3, PT, R10, UR6, PT ;  /* 0x000000060a007c0c */ /* 0x000fc6000bf66270 */
[----:B------:R-:W-:Y:S01]  /*47750*/  ULDC.64 UR6, c[0x0][0x228] ;  /* 0x00008a0000067ab9 */ /* 0x000fe20000000a00 */
[----:B------:R-:W-:Y:S01]  /*47760*/  ULDC.64 UR4, c[0x0][0x228] ;  /* 0x00008a0000047ab9 */ /* 0x000fe20000000a00 */
[----:B------:R-:W-:Y:S01]  /*47770*/  STSM.16.M88.4 [R8], R16 ;  /* 0x0000001008007844 */ /* 0x000fe20000000200 */
[----:B------:R-:W-:Y:S06]  /*47780*/  BAR.SYNC.DEFER_BLOCKING 0x0 ;  /* 0x0000000000007b1d */ /* 0x000fec0000010000 */
[----:B-1----:R-:W-:Y:S04]  /*47790*/  STL.64 [R1+0x400], R20 ;  /* 0x0004001401007387 */ /* 0x002fe80000100a00 */
[----:B------:R-:W-:Y:S04]  /*477a0*/  STL.64 [R1+0x408], R22 ;  /* 0x0004081601007387 */ /* 0x000fe80000100a00 */
[----:B------:R-:W1:Y:S01]  /*477b0*/  LDS.128 R16, [R252] ;  /* 0x00000000fc107984 */ /* 0x000e620000000c00 */
[----:B------:R-:W-:Y:S06]  /*477c0*/  BAR.SYNC.DEFER_BLOCKING 0x0 ;  /* 0x0000000000007b1d */ /* 0x000fec0000010000 */
[----:B------:R2:W-:Y:S02]  /*477d0*/  STSM.16.M88.4 [R8], R12 ;  /* 0x0000000c08007844 */ /* 0x0005e40000000200 */
[----:B------:R-:W-:Y:S06]  /*477e0*/  BAR.SYNC.DEFER_BLOCKING 0x0 ;  /* 0x0000000000007b1d */ /* 0x000fec0000010000 */
[----:B-1----:R1:W-:Y:S04]  /*477f0*/  STL.64 [R1+0x600], R16 ;  /* 0x0006001001007387 */ /* 0x0023e80000100a00 */
[----:B------:R3:W-:Y:S01]  /*47800*/  STL.64 [R1+0x608], R18 ;  /* 0x0006081201007387 */ /* 0x0007e20000100a00 */
[----:B--2---:R-:W-:Y:S01]  /*47810*/  IMAD.MOV.U32 R12, RZ, RZ, R174 ;  /* 0x000000ffff0c7224 */ /* 0x004fe200078e00ae */
[----:B------:R-:W-:Y:S01]  /*47820*/  MOV R13, R175 ;  /* 0x000000af000d7202 */ /* 0x000fe20000000f00 */
[----:B------:R-:W-:-:S02]  /*47830*/  IMAD.MOV.U32 R14, RZ, RZ, R172 ;  /* 0x000000ffff0e7224 */ /* 0x000fc400078e00ac */
[----:B------:R-:W-:Y:S02]  /*47840*/  IMAD.MOV.U32 R15, RZ, RZ, R173 ;  /* 0x000000ffff0f7224 */ /* 0x000fe400078e00ad */
[----:B-1----:R-:W-:Y:S01]  /*47850*/  IMAD.MOV.U32 R16, RZ, RZ, R177 ;  /* 0x000000ffff107224 */ /* 0x002fe200078e00b1 */
[----:B------:R-:W-:Y:S01]  /*47860*/  MOV R17, R11 ;  /* 0x0000000b00117202 */ /* 0x000fe20000000f00 */
[----:B------:R-:W1:Y:S01]  /*47870*/  LDS.128 R20, [R252] ;  /* 0x00000000fc147984 */ /* 0x000e620000000c00 */
[----:B---3--:R-:W-:Y:S02]  /*47880*/  IMAD.MOV.U32 R18, RZ, RZ, R25 ;  /* 0x000000ffff127224 */ /* 0x008fe400078e0019 */
[----:B------:R-:W-:Y:S01]  /*47890*/  IMAD.MOV.U32 R19, RZ, RZ, R27 ;  /* 0x000000ffff137224 */ /* 0x000fe200078e001b */
[----:B------:R-:W-:Y:S06]  /*478a0*/  BAR.SYNC.DEFER_BLOCKING 0x0 ;  /* 0x0000000000007b1d */ /* 0x000fec0000010000 */
[----:B------:R-:W-:Y:S02]  /*478b0*/  STSM.16.M88.4 [R8], R16 ;  /* 0x0000001008007844 */ /* 0x000fe40000000200 */
[----:B------:R-:W-:Y:S06]  /*478c0*/  BAR.SYNC.DEFER_BLOCKING 0x0 ;  /* 0x0000000000007b1d */ /* 0x000fec0000010000 */
[----:B-1----:R-:W-:Y:S04]  /*478d0*/  STL.64 [R1], R20 ;  /* 0x0000001401007387 */ /* 0x002fe80000100a00 */
[----:B------:R-:W-:Y:S04]  /*478e0*/  STL.64 [R1+0x8], R22 ;  /* 0x0000081601007387 */ /* 0x000fe80000100a00 */
[----:B------:R-:W1:Y:S01]  /*478f0*/  LDS.128 R16, [R252] ;  /* 0x00000000fc107984 */ /* 0x000e620000000c00 */
[----:B------:R-:W-:Y:S06]  /*47900*/  BAR.SYNC.DEFER_BLOCKING 0x0 ;  /* 0x0000000000007b1d */ /* 0x000fec0000010000 */
[----:B------:R2:W-:Y:S02]  /*47910*/  STSM.16.M88.4 [R8], R12 ;  /* 0x0000000c08007844 */ /* 0x0005e40000000200 */
[----:B------:R-:W-:Y:S06]  /*47920*/  BAR.SYNC.DEFER_BLOCKING 0x0 ;  /* 0x0000000000007b1d */ /* 0x000fec0000010000 */
[----:B-1----:R1:W-:Y:S04]  /*47930*/  STL.64 [R1+0x200], R16 ;  /* 0x0002001001007387 */ /* 0x0023e80000100a00 */
[----:B------:R3:W-:Y:S01]  /*47940*/  STL.64 [R1+0x208], R18 ;  /* 0x0002081201007387 */ /* 0x0007e20000100a00 */
[----:B--2---:R-:W-:-:S03]  /*47950*/  IMAD.MOV.U32 R12, RZ, RZ, R189 ;  /* 0x000000ffff0c7224 */ /* 0x004fc600078e00bd */
[----:B------:R-:W2:Y:S01]  /*47960*/  LDL.LU R13, [R1+0x41c] ;  /* 0x00041c00010d7983 */ /* 0x000ea20000300800 */
[----:B-1----:R-:W-:Y:S01]  /*47970*/  IMAD.MOV.U32 R16, RZ, RZ, R191 ;  /* 0x000000ffff107224 */ /* 0x002fe200078e00bf */
[----:B------:R-:W-:Y:S02]  /*47980*/  MOV R17, R190 ;  /* 0x000000be00117202 */ /* 0x000fe40000000f00 */
[----:B------:R-:W2:Y:S01]  /*47990*/  LDL.LU R14, [R1+0x214] ;  /* 0x00021400010e7983 */ /* 0x000ea20000300800 */
[----:B---3--:R-:W-:-:S03]  /*479a0*/  IMAD.MOV.U32 R18, RZ, RZ, R28 ;  /* 0x000000ffff127224 */ /* 0x008fc600078e001c */
[----:B------:R-:W1:Y:S01]  /*479b0*/  LDS.128 R20, [R252] ;  /* 0x00000000fc147984 */ /* 0x000e620000000c00 */
[----:B------:R-:W-:Y:S01]  /*479c0*/  IMAD.MOV.U32 R19, RZ, RZ, R30 ;  /* 0x000000ffff137224 */ /* 0x000fe200078e001e */
[----:B------:R-:W-:Y:S06]  /*479d0*/  BAR.SYNC.DEFER_BLOCKING 0x0 ;  /* 0x0000000000007b1d */ /* 0x000fec0000010000 */
[----:B------:R-:W2:Y:S04]  /*479e0*/  LDL.LU R15, [R1+0x21c] ;  /* 0x00021c00010f7983 */ /* 0x000ea80000300800 */
[----:B------:R-:W-:Y:S01]  /*479f0*/  STSM.16.M88.4 [R8], R16 ;  /* 0x0000001008007844 */ /* 0x000fe20000000200 */
[----:B------:R-:W-:Y:S06]  /*47a00*/  BAR.SYNC.DEFER_BLOCKING 0x0 ;  /* 0x0000000000007b1d */ /* 0x000fec0000010000 */
[----:B------:R-:W3:Y:S04]  /*47a10*/  LDS.128 R16, [R252] ;  /* 0x00000000fc107984 */ /* 0x000ee80000000c00 */
[----:B-1----:R-:W-:Y:S04]  /*47a20*/  STL.64 [R1+0x410], R20 ;  /* 0x0004101401007387 */ /* 0x002fe80000100a00 */
[----:B------:R-:W-:Y:S01]  /*47a30*/  STL.64 [R1+0x418], R22 ;  /* 0x0004181601007387 */ /* 0x000fe20000100a00 */
[----:B------:R-:W-:Y:S06]  /*47a40*/  BAR.SYNC.DEFER_BLOCKING 0x0 ;  /* 0x0000000000007b1d */ /* 0x000fec0000010000 */
[----:B---3--:R1:W-:Y:S04]  /*47a50*/  STL.64 [R1+0x610], R16 ;  /* 0x0006101001007387 */ /* 0x0083e80000100a00 */
[----:B------:R3:W-:Y:S04]  /*47a60*/  STL.64 [R1+0x618], R18 ;  /* 0x0006181201007387 */ /* 0x0007e80000100a00 */
[----:B-1----:R-:W4:Y:S04]  /*47a70*/  LDL.LU R16, [R1+0x14] ;  /* 0x0000140001107983 */ /* 0x002f280000300800 */
[----:B------:R-:W4:Y:S01]  /*47a80*/  LDL.LU R17, [R1+0x1c] ;  /* 0x00001c0001117983 */ /* 0x000f220000300800 */
[----:B---3--:R-:W-:Y:S01]  /*47a90*/  MOV R18, R29 ;  /* 0x0000001d00127202 */ /* 0x008fe20000000f00 */
[----:B------:R-:W-:-:S02]  /*47aa0*/  IMAD.MOV.U32 R19, RZ, RZ, R31 ;  /* 0x000000ffff137224 */ /* 0x000fc400078e001f */
[----:B--2---:R1:W-:Y:S01]  /*47ab0*/  STSM.16.M88.4 [R8], R12 ;  /* 0x0000000c08007844 */ /* 0x0043e20000000200 */
[----:B------:R-:W-:Y:S06]  /*47ac0*/  BAR.SYNC.DEFER_BLOCKING 0x0 ;  /* 0x0000000000007b1d */ /* 0x000fec0000010000 */
[----:B-1----:R-:W2:Y:S04]  /*47ad0*/  LDL.LU R12, [R1+0x420] ;  /* 0x00042000010c7983 */ /* 0x002ea80000300800 */
[----:B------:R-:W2:Y:S04]  /*47ae0*/  LDL.LU R13, [R1+0x428] ;  /* 0x00042800010d7983 */ /* 0x000ea80000300800 */
[----:B------:R-:W2:Y:S04]  /*47af0*/  LDL.LU R14, [R1+0x220] ;  /* 0x00022000010e7983 */ /* 0x000ea80000300800 */
[----:B------:R-:W1:Y:S01]  /*47b00*/  LDS.128 R20, [R252] ;  /* 0x00000000fc147984 */ /* 0x000e620000000c00 */
[----:B------:R-:W-:Y:S06]  /*47b10*/  BAR.SYNC.DEFER_BLOCKING 0x0 ;  /* 0x0000000000007b1d */ /* 0x000fec0000010000 */
[----:B------:R-:W2:Y:S04]  /*47b20*/  LDL.LU R15, [R1+0x228] ;  /* 0x00022800010f7983 */ /* 0x000ea80000300800 */
[----:B----4-:R-:W-:Y:S01]  /*47b30*/  STSM.16.M88.4 [R8], R16 ;  /* 0x0000001008007844 */ /* 0x010fe20000000200 */
        /* <DEDUP_REMOVED lines=9> */
[----:B---3--:R-:W-:-:S02]  /*47bd0*/  IMAD.MOV.U32 R18, RZ, RZ, R32 ;  /* 0x000000ffff127224 */ /* 0x008fc400078e0020 */
[----:B------:R-:W-:Y:S01]  /*47be0*/  IMAD.MOV.U32 R19, RZ, RZ, R34 ;  /* 0x000000ffff137224 */ /* 0x000fe200078e0022 */
        /* <DEDUP_REMOVED lines=8> */
[----:B-1----:R-:W-:Y:S04]  /*47c70*/  STL.64 [R1+0x620], R20 ;  /* 0x0006201401007387 */ /* 0x002fe80000100a00 */
[----:B------:R-:W-:Y:S04]  /*47c80*/  STL.64 [R1+0x628], R22 ;  /* 0x0006281601007387 */ /* 0x000fe80000100a00 */
[----:B----4-:R-:W-:Y:S01]  /*47c90*/  STSM.16.M88.4 [R8], R16 ;  /* 0x0000001008007844 */ /* 0x010fe20000000200 */
[----:B------:R-:W-:Y:S06]  /*47ca0*/  BAR.SYNC.DEFER_BLOCKING 0x0 ;  /* 0x0000000000007b1d */ /* 0x000fec0000010000 */
[----:B------:R-:W1:Y:S02]  /*47cb0*/  LDS.128 R16, [R252] ;  /* 0x00000000fc107984 */ /* 0x000e640000000c00 */
[----:B------:R-:W-:Y:S06]  /*47cc0*/  BAR.SYNC.DEFER_BLOCKING 0x0 ;  /* 0x0000000000007b1d */ /* 0x000fec0000010000 */
[----:B-1----:R1:W-:Y:S04]  /*47cd0*/  STL.64 [R1+0x420], R16 ;  /* 0x0004201001007387 */ /* 0x0023e80000100a00 */
        /* <DEDUP_REMOVED lines=42> */
[----:B------:R-:W4:Y:S04]  /*47f80*/  LDL.LU R17, [R1+0x3c] ;  /* 0x00003c0001117983 */ /* 0x000f280000300800 */
[----:B--2---:R1:W-:Y:S01]  /*47f90*/  STSM.16.M88.4 [R8], R12 ;  /* 0x0000000c08007844 */ /* 0x0043e20000000200 */
[----:B------:R-:W-:Y:S01]  /*47fa0*/  BAR.SYNC.DEFER_BLOCKING 0x0 ;  /* 0x0000000000007b1d */ /* 0x000fe20000010000 */
[----:B---3--:R-:W-:Y:S01]  /*47fb0*/  MOV R18, R37 ;  /* 0x0000002500127202 */ /* 0x008fe20000000f00 */
[----:B------:R-:W-:-:S04]  /*47fc0*/  IMAD.MOV.U32 R19, RZ, RZ, R39 ;  /* 0x000000ffff137224 */ /* 0x000fc800078e0027 */
        /* <DEDUP_REMOVED lines=18> */
[----:B---3--:R-:W-:-:S02]  /*480f0*/  IMAD.MOV.U32 R18, RZ, RZ, R40 ;  /* 0x000000ffff127224 */ /* 0x008fc400078e0028 */
[----:B------:R-:W-:-:S03]  /*48100*/  IMAD.MOV.U32 R19, RZ, RZ, R42 ;  /* 0x000000ffff137224 */ /* 0x000fc600078e002a */
        /* <DEDUP_REMOVED lines=493> */
[----:B------:R-:W-:Y:S04]  /*49fe0*/  STL.64 [R1+0x508], R18 ;  /* 0x0005081201007387 */ /* 0x000fe80000100a00 */
[----:B-1----:R-:W3:Y:S04]  /*49ff0*/  LDL.LU R16, [R1+0x104] ;  /* 0x0001040001107983 */ /* 0x002ee80000300800 */
[----:B------:R-:W3:Y:S04]  /*4a000*/  LDL.LU R17, [R1+0x10c] ;  /* 0x00010c0001117983 */ /* 0x000ee80000300800 */
[----:B--2---:R1:W-:Y:S01]  /*4a010*/  STSM.16.M88.4 [R8], R12 ;  /* 0x0000000c08007844 */ /* 0x0043e20000000200 */
[----:B------:R-:W-:Y:S06]  /*4a020*/  BAR.SYNC.DEFER_BLOCKING 0x0 ;  /* 0x0000000000007b1d */ /* 0x000fec0000010000 */
[----:B-1----:R-:W2:Y:S04]  /*4a030*/  LDL.LU R12, [R1+0x510] ;  /* 0x00051000010c7983 */ /* 0x002ea80000300800 */
[----:B------:R-:W2:Y:S04]  /*4a040*/  LDL.LU R13, [R1+0x518] ;  /* 0x00051800010d7983 */ /* 0x000ea80000300800 */
[----:B------:R-:W2:Y:S04]  /*4a050*/  LDL.LU R14, [R1+0x310] ;  /* 0x00031000010e7983 */ /* 0x000ea80000300800 */
[----:B------:R-:W2:Y:S04]  /*4a060*/  LDL.LU R15, [R1+0x318] ;  /* 0x00031800010f7983 */ /* 0x000ea80000300800 */
[----:B------:R-:W1:Y:S01]  /*4a070*/  LDS.128 R20, [R252] ;  /* 0x00000000fc147984 */ /* 0x000e620000000c00 */
[----:B------:R-:W-:Y:S01]  /*4a080*/  MOV R18, R89 ;  /* 0x0000005900127202 */ /* 0x000fe20000000f00 */
[----:B------:R-:W-:Y:S01]  /*4a090*/  IMAD.MOV.U32 R19, RZ, RZ, R91 ;  /* 0x000000ffff137224 */ /* 0x000fe200078e005b */
[----:B------:R-:W-:Y:S06]  /*4a0a0*/  BAR.SYNC.DEFER_BLOCKING 0x0 ;  /* 0x0000000000007b1d */ /* 0x000fec0000010000 */
[----:B-1----:R-:W-:Y:S04]  /*4a0b0*/  STL.64 [R1+0x100], R20 ;  /* 0x0001001401007387 */ /* 0x002fe80000100a00 */
[----:B------:R-:W-:Y:S04]  /*4a0c0*/  STL.64 [R1+0x108], R22 ;  /* 0x0001081601007387 */ /* 0x000fe80000100a00 */
[----:B---3--:R-:W-:Y:S01]  /*4a0d0*/  STSM.16.M88.4 [R8], R16 ;  /* 0x0000001008007844 */ /* 0x008fe20000000200 */
        /* <DEDUP_REMOVED lines=14> */
[----:B------:R-:W-:-:S02]  /*4a1c0*/  IMAD.MOV.U32 R18, RZ, RZ, R92 ;  /* 0x000000ffff127224 */ /* 0x000fc400078e005c */
[----:B------:R-:W-:Y:S01]  /*4a1d0*/  IMAD.MOV.U32 R19, RZ, RZ, R94 ;  /* 0x000000ffff137224 */ /* 0x000fe200078e005e */
[----:B------:R-:W-:Y:S06]  /*4a1e0*/  BAR.SYNC.DEFER_BLOCKING 0x0 ;  /* 0x0000000000007b1d */ /* 0x000fec0000010000 */
[----:B-1----:R-:W-:Y:S04]  /*4a1f0*/  STL [R1+0x1814], R248 ;  /* 0x001814f801007387 */ /* 0x002fe80000100800 */
[----:B------:R-:W-:Y:S04]  /*4a200*/  STL [R1+0x1810], R249 ;  /* 0x001810f901007387 */ /* 0x000fe80000100800 */
[----:B------:R-:W-:Y:S04]  /*4a210*/  STL [R1+0x180c], R250 ;  /* 0x00180cfa01007387 */ /* 0x000fe80000100800 */
[----:B------:R-:W-:Y:S04]  /*4a220*/  STL [R1+0x1808], R251 ;  /* 0x001808fb01007387 */ /* 0x000fe80000100800 */
[----:B---3--:R-:W-:Y:S01]  /*4a230*/  STSM.16.M88.4 [R8], R16 ;  /* 0x0000001008007844 */ /* 0x008fe20000000200 */
[----:B------:R-:W-:Y:S06]  /*4a240*/  BAR.SYNC.DEFER_BLOCKING 0x0 ;  /* 0x0000000000007b1d */ /* 0x000fec0000010000 */
[----:B------:R-:W1:Y:S02]  /*4a250*/  LDS.128 R244, [R252] ;  /* 0x00000000fcf47984 */ /* 0x000e640000000c00 */
[----:B------:R-:W-:Y:S06]  /*4a260*/  BAR.SYNC.DEFER_BLOCKING 0x0 ;  /* 0x0000000000007b1d */ /* 0x000fec0000010000 */
[----:B-1----:R-:W-:Y:S04]  /*4a270*/  STL [R1+0x1824], R244 ;  /* 0x001824f401007387 */ /* 0x002fe80000100800 */
[----:B------:R-:W-:Y:S04]  /*4a280*/  STL [R1+0x1820], R245 ;  /* 0x001820f501007387 */ /* 0x000fe80000100800 */
[----:B------:R-:W-:Y:S04]  /*4a290*/  STL [R1+0x181c], R246 ;  /* 0x00181cf601007387 */ /* 0x000fe80000100800 */
[----:B------:R-:W-:Y:S04]  /*4a2a0*/  STL [R1+0x1818], R247 ;  /* 0x001818f701007387 */ /* 0x000fe80000100800 */
[----:B------:R-:W3:Y:S04]  /*4a2b0*/  LDL.LU R16, [R1+0x114] ;  /* 0x0001140001107983 */ /* 0x000ee80000300800 */
        /* <DEDUP_REMOVED lines=33> */
[----:B---3--:R-:W-:Y:S02]  /*4a4d0*/  STSM.16.M88.4 [R8], R16 ;  /* 0x0000001008007844 */ /* 0x008fe40000000200 */
[----:B------:R-:W-:Y:S06]  /*4a4e0*/  BAR.SYNC.DEFER_BLOCKING 0x0 ;  /* 0x0000000000007b1d */ /* 0x000fec0000010000 */
[----:B------:R-:W3:Y:S02]  /*4a4f0*/  LDS.128 R16, [R252] ;  /* 0x00000000fc107984 */ /* 0x000ee40000000c00 */
[----:B------:R-:W-:Y:S06]  /*4a500*/  BAR.SYNC.DEFER_BLOCKING 0x0 ;  /* 0x0000000000007b1d */ /* 0x000fec0000010000 */
[----:B--2---:R2:W-:Y:S02]  /*4a510*/  STSM.16.M88.4 [R8], R12 ;  /* 0x0000000c08007844 */ /* 0x0045e40000000200 */
[----:B------:R-:W-:Y:S06]  /*4a520*/  BAR.SYNC.DEFER_BLOCKING 0x0 ;  /* 0x0000000000007b1d */ /* 0x000fec0000010000 */
[----:B--2---:R-:W2:Y:S04]  /*4a530*/  LDL.LU R12, [R1+0x124] ;  /* 0x00012400010c7983 */ /* 0x004ea80000300800 */
[----:B------:R-:W2:Y:S04]  /*4a540*/  LDL.LU R13, [R1+0x12c] ;  /* 0x00012c00010d7983 */ /* 0x000ea80000300800 */
[----:B------:R-:W4:Y:S04]  /*4a550*/  LDL.LU R24, [R1+0x530] ;  /* 0x0005300001187983 */ /* 0x000f280000300800 */
[----:B------:R-:W4:Y:S04]  /*4a560*/  LDL.LU R25, [R1+0x538] ;  /* 0x0005380001197983 */ /* 0x000f280000300800 */
[----:B------:R-:W4:Y:S04]  /*4a570*/  LDL.LU R26, [R1+0x330] ;  /* 0x00033000011a7983 */ /* 0x000f280000300800 */
[----:B------:R-:W4:Y:S04]  /*4a580*/  LDL.LU R27, [R1+0x338] ;  /* 0x00033800011b7983 */ /* 0x000f280000300800 */
[----:B------:R-:W3:Y:S01]  /*4a590*/  LDS.128 R20, [R252] ;  /* 0x00000000fc147984 */ /* 0x000ee20000000c00 */
[----:B------:R-:W-:Y:S01]  /*4a5a0*/  MOV R14, R97 ;  /* 0x00000061000e7202 */ /* 0x000fe20000000f00 */
[----:B------:R-:W-:Y:S01]  /*4a5b0*/  IMAD.MOV.U32 R15, RZ, RZ, R99 ;  /* 0x000000ffff0f7224 */ /* 0x000fe200078e0063 */
[----:B------:R-:W-:Y:S06]  /*4a5c0*/  BAR.SYNC.DEFER_BLOCKING 0x0 ;  /* 0x0000000000007b1d */ /* 0x000fec0000010000 */
[----:B--2---:R-:W-:Y:S02]  /*4a5d0*/  STSM.16.M88.4 [R8], R12 ;  /* 0x0000000c08007844 */ /* 0x004fe40000000200 */
[----:B------:R-:W-:Y:S06]  /*4a5e0*/  BAR.SYNC.DEFER_BLOCKING 0x0 ;  /* 0x0000000000007b1d */ /* 0x000fec0000010000 */
[----:B------:R-:W2:Y:S02]  /*4a5f0*/  LDS.128 R12, [R252] ;  /* 0x00000000fc0c7984 */ /* 0x000ea40000000c00 */
[----:B------:R-:W-:Y:S06]  /*4a600*/  BAR.SYNC.DEFER_BLOCKING 0x0 ;  /* 0x0000000000007b1d */ /* 0x000fec0000010000 */
[----:B----4-:R4:W-:Y:S02]  /*4a610*/  STSM.16.M88.4 [R8], R24 ;  /* 0x0000001808007844 */ /* 0x0109e40000000200 */
[----:B------:R-:W-:Y:S06]  /*4a620*/  BAR.SYNC.DEFER_BLOCKING 0x0 ;  /* 0x0000000000007b1d */ /* 0x000fec0000010000 */
[----:B----4-:R-:W4:Y:S04]  /*4a630*/  LDL.LU R24, [R1+0x130] ;  /* 0x0001300001187983 */ /* 0x010f280000300800 */
[----:B------:R-:W4:Y:S04]  /*4a640*/  LDL.LU R25, [R1+0x138] ;  /* 0x0001380001197983 */ /* 0x000f280000300800 */
[----:B------:R-:W3:Y:S04]  /*4a650*/  LDL.LU R28, [R1+0x534] ;  /* 0x00053400011c7983 */ /* 0x000ee80000300800 */
[----:B------:R-:W3:Y:S04]  /*4a660*/  LDL.LU R29, [R1+0x53c] ;  /* 0x00053c00011d7983 */ /* 0x000ee80000300800 */
[----:B------:R-:W3:Y:S04]  /*4a670*/  LDL.LU R30, [R1+0x334] ;  /* 0x00033400011e7983 */ /* 0x000ee80000300800 */
[----:B------:R-:W3:Y:S04]  /*4a680*/  LDL.LU R31, [R1+0x33c] ;  /* 0x00033c00011f7983 */ /* 0x000ee80000300800 */
[----:B------:R-:W2:Y:S01]  /*4a690*/  LDS.128 R32, [R252] ;  /* 0x00000000fc207984 */ /* 0x000ea20000000c00 */
[----:B------:R-:W-:-:S02]  /*4a6a0*/  IMAD.MOV.U32 R26, RZ, RZ, R100 ;  /* 0x000000ffff1a7224 */ /* 0x000fc400078e0064 */
[----:B------:R-:W-:Y:S01]  /*4a6b0*/  IMAD.MOV.U32 R27, RZ, RZ, R102 ;  /* 0x000000ffff1b7224 */ /* 0x000fe200078e0066 */
[----:B------:R-:W-:Y:S06]  /*4a6c0*/  BAR.SYNC.DEFER_BLOCKING 0x0 ;  /* 0x0000000000007b1d */ /* 0x000fec0000010000 */
[----:B----4-:R-:W-:Y:S02]  /*4a6d0*/  STSM.16.M88.4 [R8], R24 ;  /* 0x0000001808007844 */ /* 0x010fe40000000200 */
[----:B------:R-:W-:Y:S06]  /*4a6e0*/  BAR.SYNC.DEFER_BLOCKING 0x0 ;  /* 0x0000000000007b1d */ /* 0x000fec0000010000 */
[----:B------:R-:W4:Y:S02]  /*4a6f0*/  LDS.128 R24, [R252] ;  /* 0x00000000fc187984 */ /* 0x000f240000000c00 */
[----:B------:R-:W-:Y:S06]  /*4a700*/  BAR.SYNC.DEFER_BLOCKING 0x0 ;  /* 0x0000000000007b1d */ /* 0x000fec0000010000 */
[----:B---3--:R3:W-:Y:S02]  /*4a710*/  STSM.16.M88.4 [R8], R28 ;  /* 0x0000001c08007844 */ /* 0x0087e40000000200 */
[----:B------:R-:W-:Y:S06]  /*4a720*/  BAR.SYNC.DEFER_BLOCKING 0x0 ;  /* 0x0000000000007b1d */ /* 0x000fec0000010000 */
[----:B---3--:R-:W3:Y:S04]  /*4a730*/  LDL.LU R28, [R1+0x134] ;  /* 0x00013400011c7983 */ /* 0x008ee80000300800 */
[----:B------:R-:W3:Y:S04]  /*4a740*/  LDL.LU R29, [R1+0x13c] ;  /* 0x00013c00011d7983 */ /* 0x000ee80000300800 */
[----:B------:R-:W2:Y:S04]  /*4a750*/  LDL.LU R40, [R1+0x540] ;  /* 0x0005400001287983 */ /* 0x000ea80000300800 */
[----:B------:R-:W2:Y:S04]  /*4a760*/  LDL.LU R41, [R1+0x548] ;  /* 0x0005480001297983 */ /* 0x000ea80000300800 */
[----:B------:R-:W2:Y:S04]  /*4a770*/  LDL.LU R42, [R1+0x340] ;  /* 0x00034000012a7983 */ /* 0x000ea80000300800 */
[----:B------:R-:W2:Y:S04]  /*4a780*/  LDL.LU R43, [R1+0x348] ;  /* 0x00034800012b7983 */ /* 0x000ea80000300800 */
[----:B------:R-:W4:Y:S01]  /*4a790*/  LDS.128 R36, [R252] ;  /* 0x00000000fc247984 */ /* 0x000f220000000c00 */
[----:B------:R-:W-:Y:S01]  /*4a7a0*/  MOV R30, R101 ;  /* 0x00000065001e7202 */ /* 0x000fe20000000f00 */
        /* <DEDUP_REMOVED lines=15> */
[----:B------:R-:W-:-:S02]  /*4a8a0*/  IMAD.MOV.U32 R42, RZ, RZ, R104 ;  /* 0x000000ffff2a7224 */ /* 0x000fc400078e0068 */
        /* <DEDUP_REMOVED lines=15> */
[----:B------:R-:W-:Y:S01]  /*4a9a0*/  MOV R46, R105 ;  /* 0x00000069002e7202 */ /* 0x000fe20000000f00 */
        /* <DEDUP_REMOVED lines=121> */
[----:B------:R-:W2:Y:S01]  /*4b140*/  LDL.LU R109, [R1+0x18c] ;  /* 0x00018c00016d7983 */ /* 0x000ea20000300800 */
[----:B------:R-:W-:Y:S01]  /*4b150*/  MOV R110, R121 ;  /* 0x00000079006e7202 */ /* 0x000fe20000000f00 */
[----:B------:R-:W-:-:S02]  /*4b160*/  IMAD.MOV.U32 R111, RZ, RZ, R123 ;  /* 0x000000ffff6f7224 */ /* 0x000fc400078e007b */
[----:B------:R-:W4:Y:S04]  /*4b170*/  LDL.LU R120, [R1+0x590] ;  /* 0x0005900001787983 */ /* 0x000f280000300800 */
[----:B------:R-:W4:Y:S04]  /*4b180*/  LDL.LU R121, [R1+0x598] ;  /* 0x0005980001797983 */ /* 0x000f280000300800 */
[----:B------:R-:W4:Y:S04]  /*4b190*/  LDL.LU R122, [R1+0x390] ;  /* 0x00039000017a7983 */ /* 0x000f280000300800 */
[----:B------:R-:W4:Y:S04]  /*4b1a0*/  LDL.LU R123, [R1+0x398] ;  /* 0x00039800017b7983 */ /* 0x000f280000300800 */
[----:B------:R-:W3:Y:S01]  /*4b1b0*/  LDS.128 R116, [R252] ;  /* 0x00000000fc747984 */ /* 0x000ee20000000c00 */
        /* <DEDUP_REMOVED lines=21> */
[----:B---3--:R3:W-:Y:S04]  /*4b310*/  STSM.16.M88.4 [R8], R152 ;  /* 0x0000009808007844 */ /* 0x0087e80000000200 */
[----:B---3--:R-:W3:Y:S04]  /*4b320*/  LDL.LU R152, [R1+0x194] ;  /* 0x0001940001987983 */ /* 0x008ee80000300800 */
[----:B------:R-:W3:Y:S04]  /*4b330*/  LDL.LU R153, [R1+0x19c] ;  /* 0x00019c0001997983 */ /* 0x000ee80000300800 */
[----:B------:R-:W2:Y:S04]  /*4b340*/  LDL.LU R160, [R1+0x5a0] ;  /* 0x0005a00001a07983 */ /* 0x000ea80000300800 */
[----:B------:R-:W2:Y:S04]  /*4b350*/  LDL.LU R161, [R1+0x5a8] ;  /* 0x0005a80001a17983 */ /* 0x000ea80000300800 */
[----:B------:R-:W2:Y:S04]  /*4b360*/  LDL.LU R162, [R1+0x3a0] ;  /* 0x0003a00001a27983 */ /* 0x000ea80000300800 */
[----:B------:R-:W2:Y:S01]  /*4b370*/  LDL.LU R163, [R1+0x3a8] ;  /* 0x0003a80001a37983 */ /* 0x000ea20000300800 */
[----:B------:R-:W-:Y:S01]  /*4b380*/  BAR.SYNC.DEFER_BLOCKING 0x0 ;  /* 0x0000000000007b1d */ /* 0x000fe20000010000 */
[----:B------:R-:W-:Y:S01]  /*4b390*/  MOV R154, R125 ;  /* 0x0000007d009a7202 */ /* 0x000fe20000000f00 */
[----:B------:R-:W-:-:S04]  /*4b3a0*/  IMAD.MOV.U32 R155, RZ, RZ, R127 ;  /* 0x000000ffff9b7224 */ /* 0x000fc800078e007f */
[----:B------:R-:W4:Y:S02]  /*4b3b0*/  LDS.128 R124, [R252] ;  /* 0x00000000fc7c7984 */ /* 0x000f240000000c00 */
        /* <DEDUP_REMOVED lines=21> */
[----:B----4-:R4:W-:Y:S04]  /*4b510*/  STSM.16.M88.4 [R8], R164 ;  /* 0x000000a408007844 */ /* 0x0109e80000000200 */
[----:B----4-:R-:W4:Y:S04]  /*4b520*/  LDL.LU R164, [R1+0x1a4] ;  /* 0x0001a40001a47983 */ /* 0x010f280000300800 */
[----:B------:R-:W4:Y:S04]  /*4b530*/  LDL.LU R165, [R1+0x1ac] ;  /* 0x0001ac0001a57983 */ /* 0x000f280000300800 */
[----:B------:R-:W3:Y:S04]  /*4b540*/  LDL.LU R172, [R1+0x5b0] ;  /* 0x0005b00001ac7983 */ /* 0x000ee80000300800 */
[----:B------:R-:W3:Y:S04]  /*4b550*/  LDL.LU R173, [R1+0x5b8] ;  /* 0x0005b80001ad7983 */ /* 0x000ee80000300800 */
[----:B------:R-:W3:Y:S04]  /*4b560*/  LDL.LU R174, [R1+0x3b0] ;  /* 0x0003b00001ae7983 */ /* 0x000ee80000300800 */
[----:B------:R-:W3:Y:S01]  /*4b570*/  LDL.LU R175, [R1+0x3b8] ;  /* 0x0003b80001af7983 */ /* 0x000ee20000300800 */
[----:B------:R-:W-:Y:S01]  /*4b580*/  BAR.SYNC.DEFER_BLOCKING 0x0 ;  /* 0x0000000000007b1d */ /* 0x000fe20000010000 */
[----:B------:R-:W-:Y:S01]  /*4b590*/  MOV R166, R129 ;  /* 0x0000008100a67202 */ /* 0x000fe20000000f00 */
[----:B------:R-:W-:-:S04]  /*4b5a0*/  IMAD.MOV.U32 R167, RZ, RZ, R131 ;  /* 0x000000ffffa77224 */ /* 0x000fc800078e0083 */
[----:B------:R-:W2:Y:S02]  /*4b5b0*/  LDS.128 R128, [R252] ;  /* 0x00000000fc807984 */ /* 0x000ea40000000c00 */
        /* <DEDUP_REMOVED lines=21> */
[----:B--2---:R2:W-:Y:S04]  /*4b710*/  STSM.16.M88.4 [R8], R176 ;  /* 0x000000b008007844 */ /* 0x0045e80000000200 */
[----:B--2---:R-:W2:Y:S04]  /*4b720*/  LDL.LU R176, [R1+0x1b4] ;  /* 0x0001b40001b07983 */ /* 0x004ea80000300800 */
[----:B------:R-:W2:Y:S04]  /*4b730*/  LDL.LU R177, [R1+0x1bc] ;  /* 0x0001bc0001b17983 */ /* 0x000ea80000300800 */
[----:B------:R-:W4:Y:S04]  /*4b740*/  LDL.LU R184, [R1+0x5c0] ;  /* 0x0005c00001b87983 */ /* 0x000f280000300800 */
[----:B------:R-:W4:Y:S04]  /*4b750*/  LDL.LU R185, [R1+0x5c8] ;  /* 0x0005c80001b97983 */ /* 0x000f280000300800 */
[----:B------:R-:W4:Y:S04]  /*4b760*/  LDL.LU R186, [R1+0x3c0] ;  /* 0x0003c00001ba7983 */ /* 0x000f280000300800 */
[----:B------:R-:W4:Y:S01]  /*4b770*/  LDL.LU R187, [R1+0x3c8] ;  /* 0x0003c80001bb7983 */ /* 0x000f220000300800 */
[----:B------:R-:W-:Y:S01]  /*4b780*/  BAR.SYNC.DEFER_BLOCKING 0x0 ;  /* 0x0000000000007b1d */ /* 0x000fe20000010000 */
[----:B------:R-:W-:Y:S01]  /*4b790*/  MOV R178, R133 ;  /* 0x0000008500b27202 */ /* 0x000fe20000000f00 */
[----:B------:R-:W-:-:S04]  /*4b7a0*/  IMAD.MOV.U32 R179, RZ, RZ, R135 ;  /* 0x000000ffffb37224 */ /* 0x000fc800078e0087 */
[----:B------:R-:W3:Y:S02]  /*4b7b0*/  LDS.128 R132, [R252] ;  /* 0x00000000fc847984 */ /* 0x000ee40000000c00 */
        /* <DEDUP_REMOVED lines=119> */
[----:B------:R-:W3:Y:S01]  /*4bf30*/  LDL.LU R225, [R1+0x1fc] ;  /* 0x0001fc0001e17983 */ /* 0x000ee20000300800 */
[----:B------:R-:W-:Y:S01]  /*4bf40*/  MOV R226, R149 ;  /* 0x0000009500e27202 */ /* 0x000fe20000000f00 */
[----:B------:R-:W-:Y:S01]  /*4bf50*/  IMAD.MOV.U32 R227, RZ, RZ, R151 ;  /* 0x000000ffffe37224 */ /* 0x000fe200078e0097 */
[----:B------:R-:W-:Y:S06]  /*4bf60*/  BAR.SYNC.DEFER_BLOCKING 0x0 ;  /* 0x0000000000007b1d */ /* 0x000fec0000010000 */
[----:B------:R-:W2:Y:S04]  /*4bf70*/  LDL.LU R239, [R1] ;  /* 0x0000000001ef7983 */ /* 0x000ea80000300800 */
[----:B------:R-:W4:Y:S04]  /*4bf80*/  LDL.LU R238, [R1+0x200] ;  /* 0x0002000001ee7983 */ /* 0x000f280000300800 */
[----:B------:R-:W4:Y:S04]  /*4bf90*/  LDL.LU R243, [R1+0x404] ;  /* 0x0004040001f37983 */ /* 0x000f280000300800 */
[----:B------:R-:W4:Y:S04]  /*4bfa0*/  LDL.LU R242, [R1+0x604] ;  /* 0x0006040001f27983 */ /* 0x000f280000300800 */
[----:B------:R-:W1:Y:S01]  /*4bfb0*/  LDS.128 R148, [R252] ;  /* 0x00000000fc947984 */ /* 0x000e620000000c00 */
[----:B------:R-:W-:Y:S06]  /*4bfc0*/  BAR.SYNC.DEFER_BLOCKING 0x0 ;  /* 0x0000000000007b1d */ /* 0x000fec0000010000 */
        /* <DEDUP_REMOVED lines=10> */
[----:B---3--:R3:W-:Y:S04]  /*4c070*/  STSM.16.M88.4 [R8], R224 ;  /* 0x000000e008007844 */ /* 0x0087e80000000200 */
[----:B---3--:R-:W3:Y:S04]  /*4c080*/  LDL.LU R8, [R1+0x400] ;  /* 0x0004000001087983 */ /* 0x008ee80000300800 */
[----:B------:R-:W2:Y:S01]  /*4c090*/  LDL.LU R227, [R1+0x600] ;  /* 0x0006000001e37983 */ /* 0x000ea20000300800 */
[----:B------:R-:W-:Y:S01]  /*4c0a0*/  IMAD.WIDE R10, R9, 0x4, R2 ;  /* 0x00000004090a7825 */ /* 0x000fe200078e0202 */
[----:B------:R-:W-:Y:S03]  /*4c0b0*/  BAR.SYNC.DEFER_BLOCKING 0x0 ;  /* 0x0000000000007b1d */ /* 0x000fe60000010000 */
[----:B------:R-:W-:-:S02]  /*4c0c0*/  VIADD R225, R0, 0x6 ;  /* 0x0000000600e17836 */ /* 0x000fc40000000000 */
[----:B------:R-:W-:Y:S01]  /*4c0d0*/  VIADD R226, R0, 0x7 ;  /* 0x0000000700e27836 */ /* 0x000fe20000000000 */
[----:B---3--:R3:W-:Y:S01]  /*4c0e0*/  @P0 STG.E desc[UR8][R10.64], R8 ;  /* 0x000000080a000986 */ /* 0x0087e2000c101908 */
[----:B------:R-:W-:Y:S01]  /*4c0f0*/  ISETP.LT.AND P0, PT, R6, UR10, !P6 ;  /* 0x0000000a06007c0c */ /* 0x000fe2000f701270 */
[----:B------:R-:W-:Y:S01]  /*4c100*/  ULDC UR10, c[0x0][0x228] ;  /* 0x00008a00000a7ab9 */ /* 0x000fe20000000800 */
[----:B------:R-:W-:Y:S01]  /*4c110*/  ISETP.LT.AND P6, PT, R7, UR6, !P6 ;  /* 0x0000000607007c0c */ /* 0x000fe2000f7c1270 */
[----:B------:R-:W-:Y:S01]  /*4c120*/  ULDC UR6, c[0x0][0x228] ;  /* 0x00008a0000067ab9 */ /* 0x000fe20000000800 */
[----:B---3--:R-:W-:-:S04]  /*4c130*/  IMAD.WIDE R10, R9, 0x4, R4 ;  /* 0x00000004090a7825 */ /* 0x008fc800078e0204 */
[----:B------:R-:W-:Y:S01]  /*4c140*/  VIADD R8, R9, UR28 ;  /* 0x0000001c09087c36 */ /* 0x000fe20008000000 */
[----:B--2---:R2:W-:Y:S01]  /*4c150*/  @P5 STG.E desc[UR8][R10.64], R227 ;  /* 0x000000e30a005986 */ /* 0x0045e2000c101908 */
[----:B------:R-:W-:Y:S01]  /*4c160*/  ISETP.LT.AND P5, PT, R6, UR4, !P2 ;  /* 0x0000000406007c0c */ /* 0x000fe2000d7a1270 */
[----:B------:R-:W-:Y:S02]  /*4c170*/  ULDC UR4, c[0x0][0x22c] ;  /* 0x00008b0000047ab9 */ /* 0x000fe40000000800 */
[C---:B------:R-:W-:Y:S01]  /*4c180*/  IADD3 R224, R8.reuse, UR28, RZ ;  /* 0x0000001c08e07c10 */ /* 0x040fe2000fffe0ff */
[C---:B--2---:R-:W-:Y:S01]  /*4c190*/  IMAD.WIDE R10, R8.reuse, 0x4, R2 ;  /* 0x00000004080a7825 */ /* 0x044fe200078e0202 */
[----:B------:R-:W2:Y:S03]  /*4c1a0*/  LDL.LU R227, [R1+0x410] ;  /* 0x0004100001e37983 */ /* 0x000ea60000300800 */
[----:B------:R-:W-:Y:S01]  /*4c1b0*/  IMAD.WIDE R8, R8, 0x4, R4 ;  /* 0x0000000408087825 */ /* 0x000fe200078e0204 */
[----:B------:R3:W-:Y:S01]  /*4c1c0*/  @P0 STG.E desc[UR8][R10.64], R239 ;  /* 0x000000ef0a000986 */ /* 0x0007e2000c101908 */
[----:B------:R-:W-:-:S03]  /*4c1d0*/  ISETP.LT.AND P2, PT, R7, UR20, !P2 ;  /* 0x0000001407007c0c */ /* 0x000fc6000d741270 */
[----:B----4-:R4:W-:Y:S01]  /*4c1e0*/  @P6 STG.E desc[UR8][R8.64], R238 ;  /* 0x000000ee08006986 */ /* 0x0109e2000c101908 */
[----:B---3--:R-:W-:Y:S01]  /*4c1f0*/  IMAD.WIDE R10, R224, 0x4, R2 ;  /* 0x00000004e00a7825 */ /* 0x008fe200078e0202 */
[----:B------:R-:W-:Y:S02]  /*4c200*/  ISETP.GE.AND P0, PT, R225, UR4, PT ;  /* 0x00000004e1007c0c */ /* 0x000fe4000bf06270 */
[----:B------:R-:W3:Y:S01]  /*4c210*/  LDL.LU R239, [R1+0x610] ;  /* 0x0006100001ef7983 */ /* 0x000ee20000300800 */
[----:B------:R-:W-:-:S03]  /*4c220*/  ISETP.LT.AND P6, PT, R6, UR14, !P3 ;  /* 0x0000000e06007c0c */ /* 0x000fc6000dfc1270 */
[----:B------:R1:W-:Y:S01]  /*4c230*/  @P5 STG.E desc[UR8][R10.64], R243 ;  /* 0x000000f30a005986 */ /* 0x0003e2000c101908 */
[----:B------:R-:W-:Y:S01]  /*4c240*/  ISETP.LT.AND P5, PT, R6, UR18, !P1 ;  /* 0x0000001206007c0c */ /* 0x000fe2000cfa1270 */
[----:B------:R-:W-:Y:S01]  /*4c250*/  VIADD R225, R224, UR28 ;  /* 0x0000001ce0e17c36 */ /* 0x000fe20008000000 */
[----:B------:R-:W-:Y:S01]  /*4c260*/  ISETP.LT.AND P1, PT, R7, UR16, !P1 ;  /* 0x0000001007007c0c */ /* 0x000fe2000cf21270 */
[----:B----4-:R-:W4:Y:S01]  /*4c270*/  LDL.LU R238, [R1+0x210] ;  /* 0x0002100001ee7983 */ /* 0x010f220000300800 */
[----:B------:R-:W-:Y:S01]  /*4c280*/  ULDC UR4, c[0x0][0x22c] ;  /* 0x00008b0000047ab9 */ /* 0x000fe20000000800 */
[----:B------:R-:W-:-:S04]  /*4c290*/  IMAD.WIDE R8, R225, 0x4, R2 ;  /* 0x00000004e1087825 */ /* 0x000fc800078e0202 */
[----:B-1----:R-:W-:Y:S01]  /*4c2a0*/  IMAD.WIDE R10, R224, 0x4, R4 ;  /* 0x00000004e00a7825 */ /* 0x002fe200078e0204 */
[----:B------:R-:W4:Y:S03]  /*4c2b0*/  LDL.LU R243, [R1+0x10] ;  /* 0x0000100001f37983 */ /* 0x000f260000300800 */
[----:B------:R-:W-:Y:S01]  /*4c2c0*/  VIADD R224, R225, UR28 ;  /* 0x0000001ce1e07c36 */ /* 0x000fe20008000000 */
[----:B------:R1:W-:Y:S04]  /*4c2d0*/  @P2 STG.E desc[UR8][R10.64], R242 ;  /* 0x000000f20a002986 */ /* 0x0003e8000c101908 */
[----:B------:R1:W-:Y:S02]  /*4c2e0*/  @P5 STG.E desc[UR8][R8.64], R241 ;  /* 0x000000f108005986 */ /* 0x0003e4000c101908 */
[----:B-1----:R-:W-:-:S04]  /*4c2f0*/  IMAD.WIDE R10, R224, 0x4, R2 ;  /* 0x00000004e00a7825 */ /* 0x002fc800078e0202 */
[----:B------:R-:W-:-:S05]  /*4c300*/  IMAD.WIDE R8, R225, 0x4, R4 ;  /* 0x00000004e1087825 */ /* 0x000fca00078e0204 */
[----:B------:R-:W-:Y:S04]  /*4c310*/  @P1 STG.E desc[UR8][R8.64], R240 ;  /* 0x000000f008001986 */ /* 0x000fe8000c101908 */
[----:B------:R1:W-:Y:S04]  /*4c320*/  @P6 STG.E desc[UR8][R10.64], R247 ;  /* 0x000000f70a006986 */ /* 0x0003e8000c101908 */
[----:B-1----:R-:W4:Y:S01]  /*4c330*/  LDL.LU R247, [R1+0x414] ;  /* 0x0004140001f77983 */ /* 0x002f220000300800 */
[----:B------:R-:W-:Y:S01]  /*4c340*/  ISETP.GE.AND P2, PT, R226, UR4, PT ;  /* 0x00000004e2007c0c */ /* 0x000fe2000bf46270 */
[----:B------:R-:W-:Y:S01]  /*4c350*/  ULDC UR4, c[0x0][0x22c] ;  /* 0x00008b0000047ab9 */ /* 0x000fe20000000800 */
[C---:B------:R-:W-:Y:S01]  /*4c360*/  ISETP.LT.AND P3, PT, R7.reuse, UR22, !P3 ;  /* 0x0000001607007c0c */ /* 0x040fe2000df61270 */
[C---:B------:R-:W-:Y:S01]  /*4c370*/  VIADD R10, R0.reuse, 0x9 ;  /* 0x00000009000a7836 */ /* 0x040fe20000000000 */
[----:B------:R-:W-:Y:S01]  /*4c380*/  IADD3 R226, R0, 0x8, RZ ;  /* 0x0000000800e27810 */ /* 0x000fe20007ffe0ff */
[----:B------:R-:W-:Y:S01]  /*4c390*/  VIADD R225, R224, UR28 ;  /* 0x0000001ce0e17c36 */ /* 0x000fe20008000000 */
[----:B------:R-:W-:Y:S01]  /*4c3a0*/  ISETP.LT.AND P6, PT, R6, UR26, !P4 ;  /* 0x0000001a06007c0c */ /* 0x000fe2000e7c1270 */
[----:B------:R-:W-:Y:S01]  /*4c3b0*/  IMAD.WIDE R8, R224, 0x4, R4 ;  /* 0x00000004e0087825 */ /* 0x000fe200078e0204 */
[----:B------:R-:W-:Y:S01]  /*4c3c0*/  ISETP.GE.AND P5, PT, R226, UR4, PT ;  /* 0x00000004e2007c0c */ /* 0x000fe2000bfa6270 */
[----:B------:R-:W-:Y:S01]  /*4c3d0*/  ULDC UR4, c[0x0][0x22c] ;  /* 0x00008b0000047ab9 */ /* 0x000fe20000000800 */
[----:B------:R-:W-:Y:S01]  /*4c3e0*/  ISETP.LT.AND P4, PT, R7, UR24, !P4 ;  /* 0x0000001807007c0c */ /* 0x000fe2000e781270 */
[----:B------:R-:W4:Y:S01]  /*4c3f0*/  LDL.LU R242, [R1+0x614] ;  /* 0x0006140001f27983 */ /* 0x000f220000300800 */
[----:B------:R-:W-:Y:S01]  /*4c400*/  ISETP.GE.AND P1, PT, R10, UR4, PT ;  /* 0x000000040a007c0c */ /* 0x000fe2000bf26270 */
[C---:B------:R-:W-:Y:S01]  /*4c410*/  IMAD.WIDE R10, R225.reuse, 0x4, R2 ;  /* 0x00000004e10a7825 */ /* 0x040fe200078e0202 */
[----:B------:R-:W-:Y:S01]  /*4c420*/  ULDC UR4, c[0x0][0x22c] ;  /* 0x00008b0000047ab9 */ /* 0x000fe20000000800 */
[----:B------:R1:W-:Y:S02]  /*4c430*/  @P3 STG.E desc[UR8][R8.64], R246 ;  /* 0x000000f608003986 */ /* 0x0003e4000c101908 */
[----:B------:R-:W-:Y:S01]  /*4c440*/  VIADD R226, R0, 0xa ;  /* 0x0000000a00e27836 */ /* 0x000fe20000000000 */
[----:B------:R-:W-:Y:S01]  /*4c450*/  ISETP.LT.AND P3, PT, R6, UR30, !P0 ;  /* 0x0000001e06007c0c */ /* 0x000fe2000c761270 */
[----:B------:R1:W-:Y:S01]  /*4c460*/  @P6 STG.E desc[UR8][R10.64], R245 ;  /* 0x000000f50a006986 */ /* 0x0003e2000c101908 */
[----:B------:R-:W-:-:S02]  /*4c470*/  IADD3 R224, R225, UR28, RZ ;  /* 0x0000001ce1e07c10 */ /* 0x000fc4000fffe0ff */
[----:B------:R-:W-:Y:S01]  /*4c480*/  ISETP.GE.AND P6, PT, R226, UR4, PT ;  /* 0x00000004e2007c0c */ /* 0x000fe2000bfc6270 */
[----:B------:R-:W-:Y:S01]  /*4c490*/  ULDC UR4, c[0x0][0x228] ;  /* 0x00008a0000047ab9 */ /* 0x000fe20000000800 */
[----:B------:R-:W4:Y:S01]  /*4c4a0*/  LDL.LU R241, [R1+0x214] ;  /* 0x0002140001f17983 */ /* 0x000f220000300800 */
[----:B------:R-:W-:Y:S01]  /*4c4b0*/  ISETP.LT.AND P0, PT, R7, UR4, !P0 ;  /* 0x0000000407007c0c */ /* 0x000fe2000c701270 */
[----:B------:R-:W-:Y:S01]  /*4c4c0*/  ULDC UR4, c[0x0][0x228] ;  /* 0x00008a0000047ab9 */ /* 0x000fe20000000800 */
[----:B-1----:R-:W-:Y:S01]  /*4c4d0*/  IMAD.WIDE R8, R225, 0x4, R4 ;  /* 0x00000004e1087825 */ /* 0x002fe200078e0204 */
[----:B------:R-:W4:Y:S03]  /*4c4e0*/  LDL.LU R240, [R1+0x14] ;  /* 0x0000140001f07983 */ /* 0x000f260000300800 */
[----:B------:R-:W-:Y:S01]  /*4c4f0*/  IMAD.WIDE R10, R224, 0x4, R2 ;  /* 0x00000004e00a7825 */ /* 0x000fe200078e0202 */
[----:B------:R1:W-:Y:S01]  /*4c500*/  @P4 STG.E desc[UR8][R8.64], R244 ;  /* 0x000000f408004986 */ /* 0x0003e2000c101908 */
[----:B------:R-:W-:Y:S01]  /*4c510*/  ISETP.LT.AND P4, PT, R6, UR4, !P2 ;  /* 0x0000000406007c0c */ /* 0x000fe2000d781270 */
[----:B------:R-:W-:Y:S01]  /*4c520*/  ULDC UR4, c[0x0][0x22c] ;  /* 0x00008b0000047ab9 */ /* 0x000fe20000000800 */
[----:B------:R-:W-:Y:S01]  /*4c530*/  VIADD R225, R224, UR28 ;  /* 0x0000001ce0e17c36 */ /* 0x000fe20008000000 */
[----:B------:R-:W-:Y:S01]  /*4c540*/  ISETP.LT.AND P2, PT, R7, UR6, !P2 ;  /* 0x0000000607007c0c */ /* 0x000fe2000d741270 */
[----:B------:R1:W-:Y:S01]  /*4c550*/  @P3 STG.E desc[UR8][R10.64], R251 ;  /* 0x000000fb0a003986 */ /* 0x0003e2000c101908 */
[----:B------:R-:W-:Y:S01]  /*4c560*/  VIADD R226, R0, 0xb ;  /* 0x0000000b00e27836 */ /* 0x000fe20000000000 */
[----:B------:R-:W-:Y:S01]  /*4c570*/  ISETP.LT.AND P3, PT, R6, UR10, !P5 ;  /* 0x0000000a06007c0c */ /* 0x000fe2000ef61270 */
[----:B------:R-:W-:Y:S01]  /*4c580*/  ULDC UR6, c[0x0][0x228] ;  /* 0x00008a0000067ab9 */ /* 0x000fe20000000800 */
[----:B------:R-:W-:Y:S01]  /*4c590*/  ULDC UR10, c[0x0][0x228] ;  /* 0x00008a00000a7ab9 */ /* 0x000fe20000000800 */
[----:B------:R-:W4:Y:S01]  /*4c5a0*/  LDL.LU R246, [R1+0x618] ;  /* 0x0006180001f67983 */ /* 0x000f220000300800 */
[----:B-1----:R-:W-:-:S04]  /*4c5b0*/  IMAD.WIDE R8, R224, 0x4, R4 ;  /* 0x00000004e0087825 */ /* 0x002fc800078e0204 */
[C---:B------:R-:W-:Y:S01]  /*4c5c0*/  IMAD.WIDE R10, R225.reuse, 0x4, R2 ;  /* 0x00000004e10a7825 */ /* 0x040fe200078e0202 */
[----:B------:R1:W-:Y:S01]  /*4c5d0*/  @P0 STG.E desc[UR8][R8.64], R250 ;  /* 0x000000fa08000986 */ /* 0x0003e2000c101908 */
[----:B------:R-:W-:Y:S01]  /*4c5e0*/  ISETP.GE.AND P0, PT, R226, UR4, PT ;  /* 0x00000004e2007c0c */ /* 0x000fe2000bf06270 */
[----:B------:R-:W-:Y:S01]  /*4c5f0*/  ULDC UR4, c[0x0][0x22c] ;  /* 0x00008b0000047ab9 */ /* 0x000fe20000000800 */
[----:B------:R-:W-:Y:S01]  /*4c600*/  VIADD R224, R225, UR28 ;  /* 0x0000001ce1e07c36 */ /* 0x000fe20008000000 */
[----:B------:R-:W-:Y:S01]  /*4c610*/  IADD3 R226, R0, 0xc, RZ ;  /* 0x0000000c00e27810 */ /* 0x000fe20007ffe0ff */
[----:B------:R1:W-:Y:S01]  /*4c620*/  @P4 STG.E desc[UR8][R10.64], R249 ;  /* 0x000000f90a004986 */ /* 0x0003e2000c101908 */
[----:B------:R-:W-:Y:S01]  /*4c630*/  ISETP.LT.AND P5, PT, R7, UR6, !P5 ;  /* 0x0000000607007c0c */ /* 0x000fe2000efa1270 */
[----:B------:R-:W-:Y:S01]  /*4c640*/  ULDC UR6, c[0x0][0x228] ;  /* 0x00008a0000067ab9 */ /* 0x000fe20000000800 */
[----:B------:R-:W-:Y:S01]  /*4c650*/  ISETP.GE.AND P4, PT, R226, UR4, PT ;  /* 0x00000004e2007c0c */ /* 0x000fe2000bf86270 */
[----:B------:R-:W-:Y:S01]  /*4c660*/  ULDC UR4, c[0x0][0x228] ;  /* 0x00008a0000047ab9 */ /* 0x000fe20000000800 */
[----:B------:R-:W4:Y:S01]  /*4c670*/  LDL.LU R245, [R1+0x218] ;  /* 0x0002180001f57983 */ /* 0x000f220000300800 */
[----:B-1----:R-:W-:-:S03]  /*4c680*/  IMAD.WIDE R8, R225, 0x4, R4 ;  /* 0x00000004e1087825 */ /* 0x002fc600078e0204 */
[----:B------:R-:W4:Y:S01]  /*4c690*/  LDL.LU R244, [R1+0x18] ;  /* 0x0000180001f47983 */ /* 0x000f220000300800 */
[----:B------:R-:W-:-:S03]  /*4c6a0*/  IMAD.WIDE R10, R224, 0x4, R2 ;  /* 0x00000004e00a7825 */ /* 0x000fc600078e0202 */
[----:B------:R1:W-:Y:S01]  /*4c6b0*/  @P2 STG.E desc[UR8][R8.64], R248 ;  /* 0x000000f808002986 */ /* 0x0003e2000c101908 */
[----:B------:R-:W-:Y:S01]  /*4c6c0*/  ISETP.LT.AND P2, PT, R6, UR4, !P1 ;  /* 0x0000000406007c0c */ /* 0x000fe2000cf41270 */
[----:B------:R-:W-:Y:S01]  /*4c6d0*/  ULDC UR4, c[0x0][0x22c] ;  /* 0x00008b0000047ab9 */ /* 0x000fe20000000800 */
[----:B------:R-:W-:Y:S01]  /*4c6e0*/  ISETP.LT.AND P1, PT, R7, UR6, !P1 ;  /* 0x0000000607007c0c */ /* 0x000fe2000cf21270 */
[----:B------:R-:W4:Y:S01]  /*4c6f0*/  LDL.LU R251, [R1+0x41c] ;  /* 0x00041c0001fb7983 */ /* 0x000f220000300800 */
[----:B------:R-:W-:-:S03]  /*4c700*/  ULDC UR6, c[0x0][0x228] ;  /* 0x00008a0000067ab9 */ /* 0x000fc60000000800 */
[----:B------:R-:W4:Y:S01]  /*4c710*/  LDL.LU R250, [R1+0x61c] ;  /* 0x00061c0001fa7983 */ /* 0x000f220000300800 */
[----:B-1----:R-:W-:-:S03]  /*4c720*/  IMAD.WIDE R8, R224, 0x4, R4 ;  /* 0x00000004e0087825 */ /* 0x002fc600078e0204 */
[----:B------:R-:W4:Y:S04]  /*4c730*/  LDL.LU R249, [R1+0x21c] ;  /* 0x00021c0001f97983 */ /* 0x000f280000300800 */
[----:B------:R-:W4:Y:S04]  /*4c740*/  LDL.LU R248, [R1+0x1c] ;  /* 0x00001c0001f87983 */ /* 0x000f280000300800 */
[----:B--2---:R1:W-:Y:S01]  /*4c750*/  @P3 STG.E desc[UR8][R10.64], R227 ;  /* 0x000000e30a003986 */ /* 0x0043e2000c101908 */
[----:B------:R-:W-:Y:S01]  /*4c760*/  ISETP.LT.AND P3, PT, R6, UR10, !P6 ;  /* 0x0000000a06007c0c */ /* 0x000fe2000f761270 */
[----:B------:R-:W-:Y:S01]  /*4c770*/  ULDC UR10, c[0x0][0x228] ;  /* 0x00008a00000a7ab9 */ /* 0x000fe20000000800 */
[----:B-1----:R-:W-:-:S02]  /*4c780*/  VIADD R10, R224, UR28 ;  /* 0x0000001ce00a7c36 */ /* 0x002fc40008000000 */
[----:B------:R-:W-:Y:S02]  /*4c790*/  VIADD R11, R0, 0xd ;  /* 0x0000000d000b7836 */ /* 0x000fe40000000000 */
[C---:B------:R-:W-:Y:S01]  /*4c7a0*/  VIADD R226, R10.reuse, UR28 ;  /* 0x0000001c0ae27c36 */ /* 0x040fe20008000000 */
[----:B---3--:R1:W-:Y:S01]  /*4c7b0*/  @P5 STG.E desc[UR8][R8.64], R239 ;  /* 0x000000ef08005986 */ /* 0x0083e2000c101908 */
[----:B------:R-:W-:Y:S01]  /*4c7c0*/  IMAD.WIDE R224, R10, 0x4, R2 ;  /* 0x000000040ae07825 */ /* 0x000fe200078e0202 */
[----:B------:R-:W-:Y:S01]  /*4c7d0*/  ISETP.GE.AND P5, PT, R11, UR4, PT ;  /* 0x000000040b007c0c */ /* 0x000fe2000bfa6270 */
[----:B------:R-:W-:-:S03]  /*4c7e0*/  ULDC UR4, c[0x0][0x22c] ;  /* 0x00008b0000047ab9 */ /* 0x000fc60000000800 */
[----:B----4-:R-:W-:Y:S01]  /*4c7f0*/  @P2 STG.E desc[UR8][R224.64], R238 ;  /* 0x000000eee0002986 */ /* 0x010fe2000c101908 */
[----:B-1----:R-:W-:-:S04]  /*4c800*/  IMAD.WIDE R8, R10, 0x4, R4 ;  /* 0x000000040a087825 */ /* 0x002fc800078e0204 */
[----:B------:R-:W-:Y:S01]  /*4c810*/  IMAD.WIDE R10, R226, 0x4, R2 ;  /* 0x00000004e20a7825 */ /* 0x000fe200078e0202 */
[----:B------:R-:W-:Y:S04]  /*4c820*/  @P1 STG.E desc[UR8][R8.64], R243 ;  /* 0x000000f308001986 */ /* 0x000fe8000c101908 */
[----:B------:R1:W-:Y:S04]  /*4c830*/  @P3 STG.E desc[UR8][R10.64], R247 ;  /* 0x000000f70a003986 */ /* 0x0003e8000c101908 */
[----:B-1----:R-:W2:Y:S01]  /*4c840*/  LDL.LU R247, [R1+0x418] ;  /* 0x0004180001f77983 */ /* 0x002ea20000300800 */
[----:B------:R-:W-:-:S04]  /*4c850*/  IADD3 R227, R0, 0xe, RZ ;  /* 0x0000000e00e37810 */ /* 0x000fc80007ffe0ff */
[----:B------:R-:W-:Y:S01]  /*4c860*/  ISETP.GE.AND P2, PT, R227, UR4, PT ;  /* 0x00000004e3007c0c */ /* 0x000fe2000bf46270 */
[----:B------:R-:W-:Y:S01]  /*4c870*/  ULDC UR4, c[0x0][0x228] ;  /* 0x00008a0000047ab9 */ /* 0x000fe20000000800 */
[----:B------:R-:W-:Y:S01]  /*4c880*/  VIADD R8, R0, 0xf ;  /* 0x0000000f00087836 */ /* 0x000fe20000000000 */
[C---:B------:R-:W-:Y:S01]  /*4c890*/  ISETP.LT.AND P6, PT, R7.reuse, UR4, !P6 ;  /* 0x0000000407007c0c */ /* 0x040fe2000f7c1270 */
[----:B------:R-:W-:Y:S01]  /*4c8a0*/  ULDC UR4, c[0x0][0x228] ;  /* 0x00008a0000047ab9 */ /* 0x000fe20000000800 */
[----:B------:R-:W-:Y:S01]  /*4c8b0*/  VIADD R224, R226, UR28 ;  /* 0x0000001ce2e07c36 */ /* 0x000fe20008000000 */
[----:B------:R-:W-:Y:S01]  /*4c8c0*/  ISETP.LT.AND P1, PT, R6, UR4, !P0 ;  /* 0x0000000406007c0c */ /* 0x000fe2000c721270 */
[----:B------:R-:W-:Y:S01]  /*4c8d0*/  ULDC UR4, c[0x0][0x22c] ;  /* 0x00008b0000047ab9 */ /* 0x000fe20000000800 */
[----:B------:R-:W-:Y:S01]  /*4c8e0*/  IMAD.WIDE R10, R226, 0x4, R4 ;  /* 0x00000004e20a7825 */ /* 0x000fe200078e0204 */
[----:B------:R-:W-:Y:S01]  /*4c8f0*/  ISETP.LT.AND P0, PT, R7, UR6, !P0 ;  /* 0x0000000607007c0c */ /* 0x000fe2000c701270 */
[----:B------:R-:W3:Y:S01]  /*4c900*/  LDL.LU R227, [R1+0x620] ;  /* 0x0006200001e37983 */ /* 0x000ee20000300800 */
[----:B------:R-:W-:Y:S01]  /*4c910*/  ISETP.GE.AND P3, PT, R8, UR4, PT ;  /* 0x0000000408007c0c */ /* 0x000fe2000bf66270 */
[----:B------:R-:W-:Y:S01]  /*4c920*/  VIADD R225, R0, 0x10 ;  /* 0x0000001000e17836 */ /* 0x000fe20000000000 */
[----:B------:R-:W-:Y:S01]  /*4c930*/  ULDC UR4, c[0x0][0x22c] ;  /* 0x00008b0000047ab9 */ /* 0x000fe20000000800 */
[----:B------:R-:W-:Y:S01]  /*4c940*/  IMAD.WIDE R8, R224, 0x4, R2 ;  /* 0x00000004e0087825 */ /* 0x000fe200078e0202 */
[----:B------:R-:W-:Y:S01]  /*4c950*/  ULDC UR6, c[0x0][0x228] ;  /* 0x00008a0000067ab9 */ /* 0x000fe20000000800 */
[----:B------:R1:W-:Y:S01]  /*4c960*/  @P6 STG.E desc[UR8][R10.64], R242 ;  /* 0x000000f20a006986 */ /* 0x0003e2000c101908 */
[----:B------:R-:W-:Y:S01]  /*4c970*/  ISETP.GE.AND P6, PT, R225, UR4, PT ;  /* 0x00000004e1007c0c */ /* 0x000fe2000bfc6270 */
[----:B------:R-:W-:-:S02]  /*4c980*/  ULDC UR4, c[0x0][0x228] ;  /* 0x00008a0000047ab9 */ /* 0x000fc40000000800 */
[----:B------:R4:W-:Y:S01]  /*4c990*/  @P1 STG.E desc[UR8][R8.64], R241 ;  /* 0x000000f108001986 */ /* 0x0009e2000c101908 */
[----:B------:R-:W-:Y:S01]  /*4c9a0*/  ISETP.LT.AND P1, PT, R6, UR4, !P4 ;  /* 0x0000000406007c0c */ /* 0x000fe2000e721270 */
[----:B------:R-:W-:Y:S01]  /*4c9b0*/  ULDC UR4, c[0x0][0x228] ;  /* 0x00008a0000047ab9 */ /* 0x000fe20000000800 */
[C---:B------:R-:W-:Y:S01]  /*4c9c0*/  ISETP.LT.AND P4, PT, R7.reuse, UR6, !P4 ;  /* 0x0000000607007c0c */ /* 0x040fe2000e781270 */
[----:B------:R-:W3:Y:S01]  /*4c9d0*/  LDL.LU R239, [R1+0x420] ;  /* 0x0004200001ef7983 */ /* 0x000ee20000300800 */
[----:B------:R-:W-:Y:S01]  /*4c9e0*/  ULDC UR6, c[0x0][0x228] ;  /* 0x00008a0000067ab9 */ /* 0x000fe20000000800 */
[C-C-:B-1----:R-:W-:Y:S01]  /*4c9f0*/  IMAD.WIDE R10, R224.reuse, 0x4, R4.reuse ;  /* 0x00000004e00a7825 */ /* 0x142fe200078e0204 */
[----:B------:R-:W-:Y:S01]  /*4ca00*/  IADD3 R224, R224, UR28, RZ ;  /* 0x0000001ce0e07c10 */ /* 0x000fe2000fffe0ff */
[----:B------:R-:W3:Y:S04]  /*4ca10*/  LDL.LU R238, [R1+0x220] ;  /* 0x0002200001ee7983 */ /* 0x000ee80000300800 */
[----:B------:R1:W-:Y:S01]  /*4ca20*/  @P0 STG.E desc[UR8][R10.64], R240 ;  /* 0x000000f00a000986 */ /* 0x0003e2000c101908 */
[----:B------:R-:W-:Y:S01]  /*4ca30*/  ISETP.LT.AND P0, PT, R6, UR4, !P5 ;  /* 0x0000000406007c0c */ /* 0x000fe2000ef01270 */
[----:B----4-:R-:W-:Y:S01]  /*4ca40*/  IMAD.WIDE R8, R224, 0x4, R4 ;  /* 0x00000004e0087825 */ /* 0x010fe200078e0204 */
[----:B------:R-:W-:Y:S01]  /*4ca50*/  ISETP.LT.AND P5, PT, R7, UR6, !P5 ;  /* 0x0000000607007c0c */ /* 0x000fe2000efa1270 */
[----:B------:R-:W-:Y:S01]  /*4ca60*/  ULDC UR4, c[0x0][0x22c] ;  /* 0x00008b0000047ab9 */ /* 0x000fe20000000800 */
[----:B------:R-:W4:Y:S01]  /*4ca70*/  LDL.LU R243, [R1+0x20] ;  /* 0x0000200001f37983 */ /* 0x000f220000300800 */
[C---:B------:R-:W-:Y:S01]  /*4ca80*/  VIADD R225, R0.reuse, 0x11 ;  /* 0x0000001100e17836 */ /* 0x040fe20000000000 */
[----:B------:R-:W-:Y:S01]  /*4ca90*/  ULDC UR6, c[0x0][0x228] ;  /* 0x00008a0000067ab9 */ /* 0x000fe20000000800 */
[----:B------:R-:W-:Y:S01]  /*4caa0*/  VIADD R226, R0, 0x12 ;  /* 0x0000001200e27836 */ /* 0x000fe20000000000 */
[----:B------:R-:W4:Y:S01]  /*4cab0*/  LDL.LU R242, [R1+0x624] ;  /* 0x0006240001f27983 */ /* 0x000f220000300800 */
[----:B-1----:R-:W-:-:S03]  /*4cac0*/  IMAD.WIDE R10, R224, 0x4, R2 ;  /* 0x00000004e00a7825 */ /* 0x002fc600078e0202 */
[----:B------:R-:W4:Y:S01]  /*4cad0*/  LDL.LU R241, [R1+0x424] ;  /* 0x0004240001f17983 */ /* 0x000f220000300800 */
[----:B------:R-:W-:-:S03]  /*4cae0*/  VIADD R224, R224, UR28 ;  /* 0x0000001ce0e07c36 */ /* 0x000fc60008000000 */
[----:B------:R-:W4:Y:S04]  /*4caf0*/  LDL.LU R240, [R1+0x224] ;  /* 0x0002240001f07983 */ /* 0x000f280000300800 */
[----:B--2---:R1:W-:Y:S01]  /*4cb00*/  @P1 STG.E desc[UR8][R10.64], R247 ;  /* 0x000000f70a001986 */ /* 0x0043e2000c101908 */
[----:B------:R-:W-:Y:S01]  /*4cb10*/  ISETP.GE.AND P1, PT, R225, UR4, PT ;  /* 0x00000004e1007c0c */ /* 0x000fe2000bf26270 */
[----:B------:R-:W-:Y:S02]  /*4cb20*/  ULDC UR4, c[0x0][0x228] ;  /* 0x00008a0000047ab9 */ /* 0x000fe40000000800 */
[----:B------:R2:W-:Y:S01]  /*4cb30*/  @P4 STG.E desc[UR8][R8.64], R246 ;  /* 0x000000f608004986 */ /* 0x0005e2000c101908 */
[----:B------:R-:W-:Y:S01]  /*4cb40*/  ISETP.LT.AND P4, PT, R6, UR4, !P2 ;  /* 0x0000000406007c0c */ /* 0x000fe2000d781270 */
[----:B------:R-:W-:Y:S01]  /*4cb50*/  ULDC UR4, c[0x0][0x22c] ;  /* 0x00008b0000047ab9 */ /* 0x000fe20000000800 */
[C---:B------:R-:W-:Y:S01]  /*4cb60*/  IADD3 R225, R224.reuse, UR28, RZ ;  /* 0x0000001ce0e17c10 */ /* 0x040fe2000fffe0ff */
[C---:B-1----:R-:W-:Y:S01]  /*4cb70*/  IMAD.WIDE R10, R224.reuse, 0x4, R4 ;  /* 0x00000004e00a7825 */ /* 0x042fe200078e0204 */
[----:B------:R-:W4:Y:S03]  /*4cb80*/  LDL.LU R247, [R1+0x24] ;  /* 0x0000240001f77983 */ /* 0x000f260000300800 */
[----:B--2---:R-:W-:Y:S01]  /*4cb90*/  IMAD.WIDE R8, R224, 0x4, R2 ;  /* 0x00000004e0087825 */ /* 0x004fe200078e0202 */
[----:B------:R-:W2:Y:S04]  /*4cba0*/  LDL.LU R246, [R1+0x628] ;  /* 0x0006280001f67983 */ /* 0x000ea80000300800 */
[----:B------:R1:W-:Y:S01]  /*4cbb0*/  @P0 STG.E desc[UR8][R8.64], R245 ;  /* 0x000000f508000986 */ /* 0x0003e2000c101908 */
[----:B------:R-:W-:Y:S01]  /*4cbc0*/  ISETP.GE.AND P0, PT, R226, UR4, PT ;  /* 0x00000004e2007c0c */ /* 0x000fe2000bf06270 */
[----:B------:R-:W-:-:S02]  /*4cbd0*/  ULDC UR4, c[0x0][0x228] ;  /* 0x00008a0000047ab9 */ /* 0x000fc40000000800 */
[----:B------:R3:W-:Y:S01]  /*4cbe0*/  @P5 STG.E desc[UR8][R10.64], R244 ;  /* 0x000000f40a005986 */ /* 0x0007e2000c101908 */
[----:B------:R-:W-:Y:S01]  /*4cbf0*/  ISETP.LT.AND P2, PT, R7, UR4, !P2 ;  /* 0x0000000407007c0c */ /* 0x000fe2000d741270 */
[C---:B------:R-:W-:Y:S01]  /*4cc00*/  VIADD R224, R225.reuse, UR28 ;  /* 0x0000001ce1e07c36 */ /* 0x040fe20008000000 */
[----:B------:R-:W-:Y:S01]  /*4cc10*/  ISETP.LT.AND P5, PT, R6, UR6, !P3 ;  /* 0x0000000606007c0c */ /* 0x000fe2000dfa1270 */
[----:B------:R-:W-:Y:S01]  /*4cc20*/  ULDC UR4, c[0x0][0x22c] ;  /* 0x00008b0000047ab9 */ /* 0x000fe20000000800 */
[--C-:B-1----:R-:W-:Y:S01]  /*4cc30*/  IMAD.WIDE R8, R225, 0x4, R2.reuse ;  /* 0x00000004e1087825 */ /* 0x102fe200078e0202 */
[----:B------:R-:W2:Y:S01]  /*4cc40*/  LDL.LU R245, [R1+0x428] ;  /* 0x0004280001f57983 */ /* 0x000ea20000300800 */
[----:B------:R-:W-:Y:S02]  /*4cc50*/  ULDC UR6, c[0x0][0x228] ;  /* 0x00008a0000067ab9 */ /* 0x000fe40000000800 */
[----:B---3--:R-:W-:Y:S01]  /*4cc60*/  VIADD R10, R0, 0x13 ;  /* 0x00000013000a7836 */ /* 0x008fe20000000000 */
[----:B------:R1:W-:Y:S04]  /*4cc70*/  @P4 STG.E desc[UR8][R8.64], R251 ;  /* 0x000000fb08004986 */ /* 0x0003e8000c101908 */
[----:B------:R-:W-:Y:S01]  /*4cc80*/  ISETP.GE.AND P4, PT, R10, UR4, PT ;  /* 0x000000040a007c0c */ /* 0x000fe2000bf86270 */
[----:B------:R-:W-:Y:S01]  /*4cc90*/  IMAD.WIDE R10, R224, 0x4, R2 ;  /* 0x00000004e00a7825 */ /* 0x000fe200078e0202 */
[----:B------:R-:W-:-:S03]  /*4cca0*/  ULDC UR4, c[0x0][0x228] ;  /* 0x00008a0000047ab9 */ /* 0x000fc60000000800 */
[----:B-1----:R-:W-:-:S05]  /*4ccb0*/  IMAD.WIDE R8, R225, 0x4, R4 ;  /* 0x00000004e1087825 */ /* 0x002fca00078e0204 */
[----:B------:R-:W-:Y:S04]  /*4ccc0*/  @P2 STG.E desc[UR8][R8.64], R250 ;  /* 0x000000fa08002986 */ /* 0x000fe8000c101908 */
[----:B------:R1:W-:Y:S04]  /*4ccd0*/  @P5 STG.E desc[UR8][R10.64], R249 ;  /* 0x000000f90a005986 */ /* 0x0003e8000c101908 */
[----:B-1----:R-:W3:Y:S01]  /*4cce0*/  LDL.LU R249, [R1+0x228] ;  /* 0x0002280001f97983 */ /* 0x002ee20000300800 */
[----:B------:R-:W-:Y:S01]  /*4ccf0*/  VIADD R225, R0, 0x14 ;  /* 0x0000001400e17836 */ /* 0x000fe20000000000 */
[----:B------:R-:W-:Y:S01]  /*4cd00*/  ISETP.LT.AND P3, PT, R7, UR4, !P3 ;  /* 0x0000000407007c0c */ /* 0x000fe2000df61270 */
[----:B------:R-:W-:Y:S01]  /*4cd10*/  ULDC UR4, c[0x0][0x22c] ;  /* 0x00008b0000047ab9 */ /* 0x000fe20000000800 */
[----:B------:R-:W-:Y:S01]  /*4cd20*/  IMAD.WIDE R8, R224, 0x4, R4 ;  /* 0x00000004e0087825 */ /* 0x000fe200078e0204 */
[----:B------:R-:W3:Y:S01]  /*4cd30*/  LDL.LU R244, [R1+0x28] ;  /* 0x0000280001f47983 */ /* 0x000ee20000300800 */
[----:B------:R-:W-:Y:S01]  /*4cd40*/  ISETP.GE.AND P2, PT, R225, UR4, PT ;  /* 0x00000004e1007c0c */ /* 0x000fe2000bf46270 */
[----:B------:R-:W-:-:S02]  /*4cd50*/  ULDC UR4, c[0x0][0x228] ;  /* 0x00008a0000047ab9 */ /* 0x000fc40000000800 */
[----:B------:R-:W-:Y:S01]  /*4cd60*/  ISETP.LT.AND P5, PT, R6, UR4, !P6 ;  /* 0x0000000406007c0c */ /* 0x000fe2000f7a1270 */
[----:B------:R-:W-:Y:S01]  /*4cd70*/  ULDC UR4, c[0x0][0x228] ;  /* 0x00008a0000047ab9 */ /* 0x000fe20000000800 */
[----:B------:R-:W-:Y:S01]  /*4cd80*/  IADD3 R225, R224, UR28, RZ ;  /* 0x0000001ce0e17c10 */ /* 0x000fe2000fffe0ff */
[----:B------:R-:W-:Y:S01]  /*4cd90*/  VIADD R226, R0, 0x15 ;  /* 0x0000001500e27836 */ /* 0x000fe20000000000 */
[----:B------:R-:W-:Y:S01]  /*4cda0*/  ISETP.LT.AND P6, PT, R7, UR4, !P6 ;  /* 0x0000000407007c0c */ /* 0x000fe2000f7c1270 */
[----:B------:R-:W-:Y:S01]  /*4cdb0*/  ULDC UR4, c[0x0][0x228] ;  /* 0x00008a0000047ab9 */ /* 0x000fe20000000800 */
[----:B------:R1:W-:Y:S01]  /*4cdc0*/  @P3 STG.E desc[UR8][R8.64], R248 ;  /* 0x000000f808003986 */ /* 0x0003e2000c101908 */
[C---:B------:R-:W-:Y:S01]  /*4cdd0*/  IMAD.WIDE R10, R225.reuse, 0x4, R2 ;  /* 0x00000004e10a7825 */ /* 0x040fe200078e0202 */
[----:B------:R-:W-:Y:S01]  /*4cde0*/  ISETP.LT.AND P3, PT, R6, UR4, !P1 ;  /* 0x0000000406007c0c */ /* 0x000fe2000cf61270 */
[----:B------:R-:W-:Y:S01]  /*4cdf0*/  ULDC UR4, c[0x0][0x22c] ;  /* 0x00008b0000047ab9 */ /* 0x000fe20000000800 */
[----:B------:R-:W3:Y:S01]  /*4ce00*/  LDL.LU R251, [R1+0x62c] ;  /* 0x00062c0001fb7983 */ /* 0x000ee20000300800 */
[----:B------:R-:W-:-:S03]  /*4ce10*/  VIADD R224, R225, UR28 ;  /* 0x0000001ce1e07c36 */ /* 0x000fc60008000000 */
[----:B------:R1:W-:Y:S01]  /*4ce20*/  @P5 STG.E desc[UR8][R10.64], R227 ;  /* 0x000000e30a005986 */ /* 0x0003e2000c101908 */
[----:B------:R-:W-:Y:S01]  /*4ce30*/  ISETP.GE.AND P5, PT, R226, UR4, PT ;  /* 0x00000004e2007c0c */ /* 0x000fe2000bfa6270 */
[----:B------:R-:W-:Y:S01]  /*4ce40*/  ULDC UR4, c[0x0][0x228] ;  /* 0x00008a0000047ab9 */ /* 0x000fe20000000800 */
[----:B-1----:R-:W-:Y:S01]  /*4ce50*/  IMAD.WIDE R8, R225, 0x4, R4 ;  /* 0x00000004e1087825 */ /* 0x002fe200078e0204 */
[C---:B------:R-:W-:Y:S01]  /*4ce60*/  ISETP.LT.AND P1, PT, R7.reuse, UR4, !P1 ;  /* 0x0000000407007c0c */ /* 0x040fe2000cf21270 */
[----:B------:R-:W-:Y:S01]  /*4ce70*/  ULDC UR4, c[0x0][0x228] ;  /* 0x00008a0000047ab9 */ /* 0x000fe20000000800 */
[----:B------:R-:W3:Y:S04]  /*4ce80*/  LDL.LU R250, [R1+0x42c] ;  /* 0x00042c0001fa7983 */ /* 0x000ee80000300800 */
[----:B------:R1:W-:Y:S01]  /*4ce90*/  @P6 STG.E desc[UR8][R8.64], R239 ;  /* 0x000000ef08006986 */ /* 0x0003e2000c101908 */
[--C-:B------:R-:W-:Y:S01]  /*4cea0*/  IMAD.WIDE R10, R224, 0x4, R2.reuse ;  /* 0x00000004e00a7825 */ /* 0x100fe200078e0202 */
[----:B------:R-:W-:Y:S01]  /*4ceb0*/  ISETP.LT.AND P6, PT, R6, UR4, !P0 ;  /* 0x0000000406007c0c */ /* 0x000fe2000c7c1270 */
[----:B------:R-:W-:Y:S01]  /*4cec0*/  ULDC UR4, c[0x0][0x22c] ;  /* 0x00008b0000047ab9 */ /* 0x000fe20000000800 */
[----:B------:R-:W-:Y:S01]  /*4ced0*/  IADD3 R225, R224, UR28, RZ ;  /* 0x0000001ce0e17c10 */ /* 0x000fe2000fffe0ff */
[----:B------:R-:W-:Y:S01]  /*4cee0*/  VIADD R226, R0, 0x16 ;  /* 0x0000001600e27836 */ /* 0x000fe20000000000 */
[----:B------:R4:W-:Y:S01]  /*4cef0*/  @P3 STG.E desc[UR8][R10.64], R238 ;  /* 0x000000ee0a003986 */ /* 0x0009e2000c101908 */
[----:B------:R-:W-:Y:S01]  /*4cf00*/  ISETP.LT.AND P0, PT, R7, UR6, !P0 ;  /* 0x0000000607007c0c */ /* 0x000fe2000c701270 */
[----:B------:R-:W-:Y:S01]  /*4cf10*/  ULDC UR6, c[0x0][0x228] ;  /* 0x00008a0000067ab9 */ /* 0x000fe20000000800 */
[----:B------:R-:W-:Y:S01]  /*4cf20*/  ISETP.LT.AND P3, PT, R6, UR10, !P4 ;  /* 0x0000000a06007c0c */ /* 0x000fe2000e761270 */
[----:B------:R-:W-:Y:S01]  /*4cf30*/  ULDC UR10, c[0x0][0x228] ;  /* 0x00008a00000a7ab9 */ /* 0x000fe20000000800 */
[----:B------:R-:W3:Y:S01]  /*4cf40*/  LDL.LU R248, [R1+0x2c] ;  /* 0x00002c0001f87983 */ /* 0x000ee20000300800 */
[----:B-1----:R-:W-:-:S04]  /*4cf50*/  IMAD.WIDE R8, R225, 0x4, R2 ;  /* 0x00000004e1087825 */ /* 0x002fc800078e0202 */
[----:B----4-:R-:W-:-:S04]  /*4cf60*/  IMAD.WIDE R10, R224, 0x4, R4 ;  /* 0x00000004e00a7825 */ /* 0x010fc800078e0204 */
[----:B------:R-:W-:Y:S01]  /*4cf70*/  VIADD R224, R225, UR28 ;  /* 0x0000001ce1e07c36 */ /* 0x000fe20008000000 */
[----:B------:R1:W-:Y:S01]  /*4cf80*/  @P1 STG.E desc[UR8][R10.64], R243 ;  /* 0x000000f30a001986 */ /* 0x0003e2000c101908 */
[----:B------:R-:W-:Y:S01]  /*4cf90*/  ISETP.GE.AND P1, PT, R226, UR4, PT ;  /* 0x00000004e2007c0c */ /* 0x000fe2000bf26270 */
[----:B------:R-:W-:Y:S01]  /*4cfa0*/  VIADD R226, R0, 0x17 ;  /* 0x0000001700e27836 */ /* 0x000fe20000000000 */
[----:B------:R-:W-:Y:S01]  /*4cfb0*/  ULDC UR4, c[0x0][0x22c] ;  /* 0x00008b0000047ab9 */ /* 0x000fe20000000800 */
[----:B------:R4:W-:Y:S01]  /*4cfc0*/  @P6 STG.E desc[UR8][R8.64], R242 ;  /* 0x000000f208006986 */ /* 0x0009e2000c101908 */
[----:B------:R-:W-:Y:S01]  /*4cfd0*/  ISETP.LT.AND P4, PT, R7, UR6, !P4 ;  /* 0x0000000607007c0c */ /* 0x000fe2000e781270 */
[----:B------:R-:W-:Y:S01]  /*4cfe0*/  ULDC UR6, c[0x0][0x228] ;  /* 0x00008a0000067ab9 */ /* 0x000fe20000000800 */
[----:B------:R-:W-:Y:S01]  /*4cff0*/  ISETP.GE.AND P6, PT, R226, UR4, PT ;  /* 0x00000004e2007c0c */ /* 0x000fe2000bfc6270 */
[----:B------:R-:W-:Y:S01]  /*4d000*/  ULDC UR4, c[0x0][0x228] ;  /* 0x00008a0000047ab9 */ /* 0x000fe20000000800 */
[----:B-1----:R-:W-:-:S04]  /*4d010*/  IMAD.WIDE R10, R224, 0x4, R2 ;  /* 0x00000004e00a7825 */ /* 0x002fc800078e0202 */
[----:B----4-:R-:W-:-:S05]  /*4d020*/  IMAD.WIDE R8, R225, 0x4, R4 ;  /* 0x00000004e1087825 */ /* 0x010fca00078e0204 */
[----:B------:R1:W-:Y:S01]  /*4d030*/  @P0 STG.E desc[UR8][R8.64], R241 ;  /* 0x000000f108000986 */ /* 0x0003e2000c101908 */
[C---:B------:R-:W-:Y:S01]  /*4d040*/  ISETP.LT.AND P0, PT, R6.reuse, UR4, !P2 ;  /* 0x0000000406007c0c */ /* 0x040fe2000d701270 */
[----:B------:R-:W-:Y:S01]  /*4d050*/  ULDC UR4, c[0x0][0x22c] ;  /* 0x00008b0000047ab9 */ /* 0x000fe20000000800 */
[----:B------:R-:W-:Y:S01]  /*4d060*/  ISETP.LT.AND P2, PT, R7, UR6, !P2 ;  /* 0x0000000607007c0c */ /* 0x000fe2000d741270 */
[----:B------:R4:W-:Y:S01]  /*4d070*/  @P3 STG.E desc[UR8][R10.64], R240 ;  /* 0x000000f00a003986 */ /* 0x0009e2000c101908 */
[----:B------:R-:W-:Y:S01]  /*4d080*/  ISETP.LT.AND P3, PT, R6, UR10, !P5 ;  /* 0x0000000a06007c0c */ /* 0x000fe2000ef61270 */
[----:B------:R-:W-:Y:S01]  /*4d090*/  VIADD R227, R0, 0x19 ;  /* 0x0000001900e37836 */ /* 0x000fe20000000000 */
[----:B------:R-:W-:Y:S01]  /*4d0a0*/  ULDC UR6, c[0x0][0x228] ;  /* 0x00008a0000067ab9 */ /* 0x000fe20000000800 */
[----:B------:R-:W-:Y:S01]  /*4d0b0*/  ULDC UR10, c[0x0][0x228] ;  /* 0x00008a00000a7ab9 */ /* 0x000fe20000000800 */
[C---:B-1----:R-:W-:Y:S01]  /*4d0c0*/  IMAD.WIDE R8, R224.reuse, 0x4, R4 ;  /* 0x00000004e0087825 */ /* 0x042fe200078e0204 */
[----:B----4-:R-:W-:-:S03]  /*4d0d0*/  IADD3 R10, R224, UR28, RZ ;  /* 0x0000001ce00a7c10 */ /* 0x010fc6000fffe0ff */
[----:B------:R-:W-:Y:S02]  /*4d0e0*/  VIADD R11, R0, 0x18 ;  /* 0x00000018000b7836 */ /* 0x000fe40000000000 */
[C---:B------:R-:W-:Y:S02]  /*4d0f0*/  VIADD R226, R10.reuse, UR28 ;  /* 0x0000001c0ae27c36 */ /* 0x040fe40008000000 */
[C---:B------:R-:W-:Y:S01]  /*4d100*/  IMAD.WIDE R224, R10.reuse, 0x4, R2 ;  /* 0x000000040ae07825 */ /* 0x040fe200078e0202 */
[----:B------:R1:W-:Y:S01]  /*4d110*/  @P4 STG.E desc[UR8][R8.64], R247 ;  /* 0x000000f708004986 */ /* 0x0003e2000c101908 */
[----:B------:R-:W-:Y:S01]  /*4d120*/  ISETP.GE.AND P4, PT, R11, UR4, PT ;  /* 0x000000040b007c0c */ /* 0x000fe2000bf86270 */
[----:B------:R-:W-:Y:S02]  /*4d130*/  ULDC UR4, c[0x0][0x22c] ;  /* 0x00008b0000047ab9 */ /* 0x000fe40000000800 */
[----:B--2---:R2:W-:Y:S01]  /*4d140*/  @P0 STG.E desc[UR8][R224.64], R246 ;  /* 0x000000f6e0000986 */ /* 0x0045e2000c101908 */
[----:B-1----:R-:W-:-:S04]  /*4d150*/  IMAD.WIDE R8, R10, 0x4, R4 ;  /* 0x000000040a087825 */ /* 0x002fc800078e0204 */
[C---:B------:R-:W-:Y:S01]  /*4d160*/  IMAD.WIDE R10, R226.reuse, 0x4, R2 ;  /* 0x00000004e20a7825 */ /* 0x040fe200078e0202 */
[----:B------:R-:W-:Y:S01]  /*4d170*/  @P2 STG.E desc[UR8][R8.64], R245 ;  /* 0x000000f508002986 */ /* 0x000fe2000c101908 */
[C---:B--2---:R-:W-:Y:S02]  /*4d180*/  IADD3 R224, R226.reuse, UR28, RZ ;  /* 0x0000001ce2e07c10 */ /* 0x044fe4000fffe0ff */
[----:B------:R-:W-:Y:S01]  /*4d190*/  ISETP.GE.AND P0, PT, R227, UR4, PT ;  /* 0x00000004e3007c0c */ /* 0x000fe2000bf06270 */
[----:B------:R-:W-:Y:S01]  /*4d1a0*/  ULDC UR4, c[0x0][0x228] ;  /* 0x00008a0000047ab9 */ /* 0x000fe20000000800 */
[----:B---3--:R1:W-:Y:S04]  /*4d1b0*/  @P3 STG.E desc[UR8][R10.64], R249 ;  /* 0x000000f90a003986 */ /* 0x0083e8000c101908 */
[----:B-1----:R-:W2:Y:S01]  /*4d1c0*/  LDL.LU R249, [R1+0x22c] ;  /* 0x00022c0001f97983 */ /* 0x002ea20000300800 */
[----:B------:R-:W-:-:S03]  /*4d1d0*/  IMAD.WIDE R10, R226, 0x4, R4 ;  /* 0x00000004e20a7825 */ /* 0x000fc600078e0204 */
[----:B------:R-:W3:Y:S04]  /*4d1e0*/  LDL.LU R226, [R1+0x630] ;  /* 0x0006300001e27983 */ /* 0x000ee80000300800 */
[----:B------:R-:W4:Y:S04]  /*4d1f0*/  LDL.LU R227, [R1+0x430] ;  /* 0x0004300001e37983 */ /* 0x000f280000300800 */
[----:B------:R-:W4:Y:S04]  /*4d200*/  LDL.LU R239, [R1+0x230] ;  /* 0x0002300001ef7983 */ /* 0x000f280000300800 */
[----:B------:R-:W4:Y:S04]  /*4d210*/  LDL.LU R238, [R1+0x30] ;  /* 0x0000300001ee7983 */ /* 0x000f280000300800 */
[----:B------:R-:W4:Y:S04]  /*4d220*/  LDL.LU R243, [R1+0x634] ;  /* 0x0006340001f37983 */ /* 0x000f280000300800 */
[----:B------:R-:W4:Y:S01]  /*4d230*/  LDL.LU R242, [R1+0x434] ;  /* 0x0004340001f27983 */ /* 0x000f220000300800 */
[----:B------:R-:W-:Y:S01]  /*4d240*/  ISETP.LT.AND P5, PT, R7, UR4, !P5 ;  /* 0x0000000407007c0c */ /* 0x000fe2000efa1270 */
[----:B------:R-:W-:-:S02]  /*4d250*/  ULDC UR4, c[0x0][0x228] ;  /* 0x00008a0000047ab9 */ /* 0x000fc40000000800 */
[----:B------:R-:W4:Y:S01]  /*4d260*/  LDL.LU R241, [R1+0x234] ;  /* 0x0002340001f17983 */ /* 0x000f220000300800 */
[----:B------:R-:W-:Y:S01]  /*4d270*/  ISETP.LT.AND P2, PT, R6, UR4, !P1 ;  /* 0x0000000406007c0c */ /* 0x000fe2000cf41270 */
[C---:B------:R-:W-:Y:S01]  /*4d280*/  VIADD R8, R0.reuse, 0x1a ;  /* 0x0000001a00087836 */ /* 0x040fe20000000000 */
[----:B------:R-:W-:Y:S01]  /*4d290*/  ULDC UR4, c[0x0][0x22c] ;  /* 0x00008b0000047ab9 */ /* 0x000fe20000000800 */
[----:B------:R-:W4:Y:S01]  /*4d2a0*/  LDL.LU R240, [R1+0x34] ;  /* 0x0000340001f07983 */ /* 0x000f220000300800 */
[----:B------:R-:W-:Y:S01]  /*4d2b0*/  VIADD R225, R0, 0x1b ;  /* 0x0000001b00e17836 */ /* 0x000fe20000000000 */
[----:B------:R-:W-:Y:S01]  /*4d2c0*/  ISETP.LT.AND P1, PT, R7, UR6, !P1 ;  /* 0x0000000607007c0c */ /* 0x000fe2000cf21270 */
[----:B------:R-:W-:Y:S01]  /*4d2d0*/  ULDC UR6, c[0x0][0x228] ;  /* 0x00008a0000067ab9 */ /* 0x000fe20000000800 */
[----:B------:R-:W-:Y:S01]  /*4d2e0*/  ISETP.GE.AND P3, PT, R8, UR4, PT ;  /* 0x0000000408007c0c */ /* 0x000fe2000bf66270 */
[----:B------:R-:W4:Y:S01]  /*4d2f0*/  LDL.LU R247, [R1+0x638] ;  /* 0x0006380001f77983 */ /* 0x000f220000300800 */
[----:B------:R-:W-:Y:S01]  /*4d300*/  IMAD.WIDE R8, R224, 0x4, R2 ;  /* 0x00000004e0087825 */ /* 0x000fe200078e0202 */
[----:B------:R-:W-:-:S02]  /*4d310*/  ULDC UR4, c[0x0][0x22c] ;  /* 0x00008b0000047ab9 */ /* 0x000fc40000000800 */
[----:B------:R1:W-:Y:S01]  /*4d320*/  @P5 STG.E desc[UR8][R10.64], R244 ;  /* 0x000000f40a005986 */ /* 0x0003e2000c101908 */
[----:B------:R-:W-:Y:S01]  /*4d330*/  ISETP.GE.AND P5, PT, R225, UR4, PT ;  /* 0x00000004e1007c0c */ /* 0x000fe2000bfa6270 */
[----:B------:R-:W-:Y:S02]  /*4d340*/  ULDC UR4, c[0x0][0x228] ;  /* 0x00008a0000047ab9 */ /* 0x000fe40000000800 */
[----:B------:R1:W-:Y:S01]  /*4d350*/  @P2 STG.E desc[UR8][R8.64], R251 ;  /* 0x000000fb08002986 */ /* 0x0003e2000c101908 */
[----:B------:R-:W-:Y:S01]  /*4d360*/  ISETP.LT.AND P2, PT, R6, UR4, !P6 ;  /* 0x0000000406007c0c */ /* 0x000fe2000f741270 */
[----:B------:R-:W-:Y:S02]  /*4d370*/  ULDC UR4, c[0x0][0x228] ;  /* 0x00008a0000047ab9 */ /* 0x000fe40000000800 */
[----:B------:R-:W4:Y:S01]  /*4d380*/  LDL.LU R246, [R1+0x438] ;  /* 0x0004380001f67983 */ /* 0x000f220000300800 */
[----:B------:R-:W-:Y:S01]  /*4d390*/  ISETP.LT.AND P6, PT, R7, UR6, !P6 ;  /* 0x0000000607007c0c */ /* 0x000fe2000f7c1270 */
[----:B-1----:R-:W-:-:S02]  /*4d3a0*/  IMAD.WIDE R10, R224, 0x4, R4 ;  /* 0x00000004e00a7825 */ /* 0x002fc400078e0204 */
[----:B------:R-:W4:Y:S01]  /*4d3b0*/  LDL.LU R245, [R1+0x238] ;  /* 0x0002380001f57983 */ /* 0x000f220000300800 */
[----:B------:R-:W-:Y:S01]  /*4d3c0*/  ULDC UR6, c[0x0][0x228] ;  /* 0x00008a0000067ab9 */ /* 0x000fe20000000800 */
[----:B------:R-:W-:Y:S02]  /*4d3d0*/  VIADD R224, R224, UR28 ;  /* 0x0000001ce0e07c36 */ /* 0x000fe40008000000 */
[----:B------:R1:W-:Y:S01]  /*4d3e0*/  @P1 STG.E desc[UR8][R10.64], R250 ;  /* 0x000000fa0a001986 */ /* 0x0003e2000c101908 */
[----:B------:R-:W-:Y:S01]  /*4d3f0*/  ISETP.LT.AND P1, PT, R6, UR4, !P4 ;  /* 0x0000000406007c0c */ /* 0x000fe2000e721270 */
[----:B------:R-:W-:Y:S02]  /*4d400*/  VIADD R225, R0, 0x1c ;  /* 0x0000001c00e17836 */ /* 0x000fe40000000000 */
[----:B------:R-:W4:Y:S01]  /*4d410*/  LDL.LU R244, [R1+0x38] ;  /* 0x0000380001f47983 */ /* 0x000f220000300800 */
[C---:B------:R-:W-:Y:S01]  /*4d420*/  IMAD.WIDE R8, R224.reuse, 0x4, R4 ;  /* 0x00000004e0087825 */ /* 0x040fe200078e0204 */
[----:B------:R-:W-:Y:S01]  /*4d430*/  ISETP.LT.AND P4, PT, R7, UR6, !P4 ;  /* 0x0000000607007c0c */ /* 0x000fe2000e781270 */
[----:B------:R-:W-:Y:S01]  /*4d440*/  ULDC UR4, c[0x0][0x22c] ;  /* 0x00008b0000047ab9 */ /* 0x000fe20000000800 */
[----:B------:R-:W4:Y:S01]  /*4d450*/  LDL.LU R251, [R1+0x63c] ;  /* 0x00063c0001fb7983 */ /* 0x000f220000300800 */
[----:B------:R-:W-:Y:S01]  /*4d460*/  ULDC UR6, c[0x0][0x228] ;  /* 0x00008a0000067ab9 */ /* 0x000fe20000000800 */
[C---:B-1----:R-:W-:Y:S01]  /*4d470*/  IMAD.WIDE R10, R224.reuse, 0x4, R2 ;  /* 0x00000004e00a7825 */ /* 0x042fe200078e0202 */
[----:B------:R-:W-:Y:S01]  /*4d480*/  IADD3 R224, R224, UR28, RZ ;  /* 0x0000001ce0e07c10 */ /* 0x000fe2000fffe0ff */
[----:B------:R-:W4:Y:S04]  /*4d490*/  LDL.LU R250, [R1+0x43c] ;  /* 0x00043c0001fa7983 */ /* 0x000f280000300800 */
[----:B--2---:R1:W-:Y:S01]  /*4d4a0*/  @P2 STG.E desc[UR8][R10.64], R249 ;  /* 0x000000f90a002986 */ /* 0x0043e2000c101908 */
[----:B------:R-:W-:Y:S01]  /*4d4b0*/  ISETP.GE.AND P2, PT, R225, UR4, PT ;  /* 0x00000004e1007c0c */ /* 0x000fe2000bf46270 */
[----:B------:R-:W-:-:S02]  /*4d4c0*/  ULDC UR4, c[0x0][0x228] ;  /* 0x00008a0000047ab9 */ /* 0x000fc40000000800 */
[----:B------:R2:W-:Y:S01]  /*4d4d0*/  @P6 STG.E desc[UR8][R8.64], R248 ;  /* 0x000000f808006986 */ /* 0x0005e2000c101908 */
[----:B------:R-:W-:Y:S01]  /*4d4e0*/  VIADD R225, R0, 0x1d ;  /* 0x0000001d00e17836 */ /* 0x000fe20000000000 */
[----:B------:R-:W-:Y:S01]  /*4d4f0*/  ISETP.LT.AND P6, PT, R6, UR4, !P0 ;  /* 0x0000000406007c0c */ /* 0x000fe2000c7c1270 */
[----:B------:R-:W-:Y:S01]  /*4d500*/  ULDC UR4, c[0x0][0x22c] ;  /* 0x00008b0000047ab9 */ /* 0x000fe20000000800 */
[C---:B-1----:R-:W-:Y:S01]  /*4d510*/  IMAD.WIDE R10, R224.reuse, 0x4, R4 ;  /* 0x00000004e00a7825 */ /* 0x042fe200078e0204 */
[----:B------:R-:W4:Y:S03]  /*4d520*/  LDL.LU R249, [R1+0x23c] ;  /* 0x00023c0001f97983 */ /* 0x000f260000300800 */
[----:B--2---:R-:W-:Y:S01]  /*4d530*/  IMAD.WIDE R8, R224, 0x4, R2 ;  /* 0x00000004e0087825 */ /* 0x004fe200078e0202 */
[----:B------:R-:W2:Y:S04]  /*4d540*/  LDL.LU R248, [R1+0x3c] ;  /* 0x00003c0001f87983 */ /* 0x000ea80000300800 */
[----:B---3--:R1:W-:Y:S01]  /*4d550*/  @P1 STG.E desc[UR8][R8.64], R226 ;  /* 0x000000e208001986 */ /* 0x0083e2000c101908 */
[----:B------:R-:W-:Y:S01]  /*4d560*/  ISETP.GE.AND P1, PT, R225, UR4, PT ;  /* 0x00000004e1007c0c */ /* 0x000fe2000bf26270 */
[----:B------:R-:W-:-:S02]  /*4d570*/  ULDC UR4, c[0x0][0x228] ;  /* 0x00008a0000047ab9 */ /* 0x000fc40000000800 */
[----:B----4-:R3:W-:Y:S01]  /*4d580*/  @P4 STG.E desc[UR8][R10.64], R227 ;  /* 0x000000e30a004986 */ /* 0x0107e2000c101908 */
[----:B------:R-:W-:Y:S01]  /*4d590*/  ISETP.LT.AND P0, PT, R7, UR4, !P0 ;  /* 0x0000000407007c0c */ /* 0x000fe2000c701270 */
[----:B------:R-:W-:Y:S01]  /*4d5a0*/  ULDC UR4, c[0x0][0x22c] ;  /* 0x00008b0000047ab9 */ /* 0x000fe20000000800 */
[----:B------:R-:W-:Y:S01]  /*4d5b0*/  ISETP.LT.AND P4, PT, R6, UR6, !P3 ;  /* 0x0000000606007c0c */ /* 0x000fe2000df81270 */
[----:B-1----:R-:W-:Y:S01]  /*4d5c0*/  VIADD R8, R224, UR28 ;  /* 0x0000001ce0087c36 */ /* 0x002fe20008000000 */
[----:B------:R-:W-:Y:S01]  /*4d5d0*/  ULDC UR6, c[0x0][0x228] ;  /* 0x00008a0000067ab9 */ /* 0x000fe20000000800 */
[----:B------:R-:W-:Y:S02]  /*4d5e0*/  VIADD R9, R0, 0x1e ;  /* 0x0000001e00097836 */ /* 0x000fe40000000000 */
[C---:B---3--:R-:W-:Y:S01]  /*4d5f0*/  IMAD.WIDE R10, R8.reuse, 0x4, R2 ;  /* 0x00000004080a7825 */ /* 0x048fe200078e0202 */
[----:B------:R-:W-:-:S04]  /*4d600*/  IADD3 R224, R8, UR28, RZ ;  /* 0x0000001c08e07c10 */ /* 0x000fc8000fffe0ff */
[----:B------:R1:W-:Y:S01]  /*4d610*/  @P6 STG.E desc[UR8][R10.64], R239 ;  /* 0x000000ef0a006986 */ /* 0x0003e2000c101908 */
[----:B------:R-:W-:Y:S01]  /*4d620*/  ISETP.GE.AND P6, PT, R9, UR4, PT ;  /* 0x0000000409007c0c */ /* 0x000fe2000bfc6270 */
[----:B------:R-:W-:Y:S01]  /*4d630*/  IMAD.WIDE R8, R8, 0x4, R4 ;  /* 0x0000000408087825 */ /* 0x000fe200078e0204 */
[----:B------:R-:W-:-:S04]  /*4d640*/  ULDC UR4, c[0x0][0x228] ;  /* 0x00008a0000047ab9 */ /* 0x000fc80000000800 */
[----:B------:R-:W-:Y:S01]  /*4d650*/  @P0 STG.E desc[UR8][R8.64], R238 ;  /* 0x000000ee08000986 */ /* 0x000fe2000c101908 */
[----:B-1----:R-:W-:-:S05]  /*4d660*/  IMAD.WIDE R10, R224, 0x4, R2 ;  /* 0x00000004e00a7825 */ /* 0x002fca00078e0202 */
[----:B------:R1:W-:Y:S04]  /*4d670*/  @P4 STG.E desc[UR8][R10.64], R243 ;  /* 0x000000f30a004986 */ /* 0x0003e8000c101908 */
[----:B-1----:R-:W3:Y:S01]  /*4d680*/  LDL.LU R243, [R1+0x640] ;  /* 0x0006400001f37983 */ /* 0x002ee20000300800 */
[----:B------:R-:W-:Y:S01]  /*4d690*/  VIADD R225, R0, 0x1f ;  /* 0x0000001f00e17836 */ /* 0x000fe20000000000 */
[----:B------:R-:W-:Y:S01]  /*4d6a0*/  ISETP.LT.AND P3, PT, R7, UR4, !P3 ;  /* 0x0000000407007c0c */ /* 0x000fe2000df61270 */
[----:B------:R-:W-:-:S03]  /*4d6b0*/  ULDC UR4, c[0x0][0x22c] ;  /* 0x00008b0000047ab9 */ /* 0x000fc60000000800 */
[----:B------:R-:W-:Y:S01]  /*4d6c0*/  ISETP.GE.AND P0, PT, R225, UR4, PT ;  /* 0x00000004e1007c0c */ /* 0x000fe2000bf06270 */
[----:B------:R-:W-:Y:S02]  /*4d6d0*/  ULDC UR4, c[0x0][0x228] ;  /* 0x00008a0000047ab9 */ /* 0x000fe40000000800 */
[----:B------:R-:W-:Y:S01]  /*4d6e0*/  ISETP.LT.AND P4, PT, R6, UR4, !P5 ;  /* 0x0000000406007c0c */ /* 0x000fe2000ef81270 */
[----:B------:R-:W-:Y:S01]  /*4d6f0*/  ULDC UR4, c[0x0][0x228] ;  /* 0x00008a0000047ab9 */ /* 0x000fe20000000800 */
[C---:B------:R-:W-:Y:S01]  /*4d700*/  VIADD R225, R224.reuse, UR28 ;  /* 0x0000001ce0e17c36 */ /* 0x040fe20008000000 */
[----:B------:R-:W-:Y:S01]  /*4d710*/  ISETP.LT.AND P5, PT, R7, UR4, !P5 ;  /* 0x0000000407007c0c */ /* 0x000fe2000efa1270 */
[----:B------:R-:W-:Y:S01]  /*4d720*/  IMAD.WIDE R8, R224, 0x4, R4 ;  /* 0x00000004e0087825 */ /* 0x000fe200078e0204 */
[----:B------:R-:W-:-:S03]  /*4d730*/  ULDC UR4, c[0x0][0x228] ;  /* 0x00008a0000047ab9 */ /* 0x000fc60000000800 */
[C---:B------:R-:W-:Y:S01]  /*4d740*/  IMAD.WIDE R10, R225.reuse, 0x4, R2 ;  /* 0x00000004e10a7825 */ /* 0x040fe200078e0202 */
[----:B------:R1:W-:Y:S01]  /*4d750*/  @P3 STG.E desc[UR8][R8.64], R242 ;  /* 0x000000f208003986 */ /* 0x0003e2000c101908 */
[----:B------:R-:W-:Y:S01]  /*4d760*/  ISETP.LT.AND P3, PT, R6, UR4, !P2 ;  /* 0x0000000406007c0c */ /* 0x000fe2000d761270 */
[----:B------:R-:W-:Y:S01]  /*4d770*/  ULDC UR4, c[0x0][0x22c] ;  /* 0x00008b0000047ab9 */ /* 0x000fe20000000800 */
[----:B------:R-:W-:Y:S01]  /*4d780*/  VIADD R226, R0, 0x20 ;  /* 0x0000002000e27836 */ /* 0x000fe20000000000 */
[----:B------:R4:W-:Y:S01]  /*4d790*/  @P4 STG.E desc[UR8][R10.64], R241 ;  /* 0x000000f10a004986 */ /* 0x0009e2000c101908 */
[----:B------:R-:W-:-:S03]  /*4d7a0*/  IADD3 R224, R225, UR28, RZ ;  /* 0x0000001ce1e07c10 */ /* 0x000fc6000fffe0ff */
[----:B------:R-:W-:Y:S01]  /*4d7b0*/  ISETP.GE.AND P4, PT, R226, UR4, PT ;  /* 0x00000004e2007c0c */ /* 0x000fe2000bf86270 */
[----:B------:R-:W-:Y:S01]  /*4d7c0*/  ULDC UR4, c[0x0][0x228] ;  /* 0x00008a0000047ab9 */ /* 0x000fe20000000800 */
[----:B-1----:R-:W-:Y:S01]  /*4d7d0*/  IMAD.WIDE R8, R225, 0x4, R4 ;  /* 0x00000004e1087825 */ /* 0x002fe200078e0204 */
[C---:B------:R-:W-:Y:S01]  /*4d7e0*/  ISETP.LT.AND P2, PT, R7.reuse, UR4, !P2 ;  /* 0x0000000407007c0c */ /* 0x040fe2000d741270 */
[----:B------:R-:W-:Y:S02]  /*4d7f0*/  ULDC UR4, c[0x0][0x228] ;  /* 0x00008a0000047ab9 */ /* 0x000fe40000000800 */
[--C-:B----4-:R-:W-:Y:S01]  /*4d800*/  IMAD.WIDE R10, R224, 0x4, R2.reuse ;  /* 0x00000004e00a7825 */ /* 0x110fe200078e0202 */
[----:B------:R1:W-:Y:S01]  /*4d810*/  @P5 STG.E desc[UR8][R8.64], R240 ;  /* 0x000000f008005986 */ /* 0x0003e2000c101908 */
[----:B------:R-:W-:Y:S01]  /*4d820*/  ISETP.LT.AND P5, PT, R6, UR4, !P1 ;  /* 0x0000000406007c0c */ /* 0x000fe2000cfa1270 */
[----:B------:R-:W-:Y:S01]  /*4d830*/  ULDC UR4, c[0x0][0x22c] ;  /* 0x00008b0000047ab9 */ /* 0x000fe20000000800 */
[----:B------:R-:W-:Y:S01]  /*4d840*/  VIADD R225, R224, UR28 ;  /* 0x0000001ce0e17c36 */ /* 0x000fe20008000000 */
[----:B------:R4:W-:Y:S01]  /*4d850*/  @P3 STG.E desc[UR8][R10.64], R247 ;  /* 0x000000f70a003986 */ /* 0x0009e2000c101908 */
[----:B------:R-:W-:Y:S01]  /*4d860*/  ISETP.LT.AND P1, PT, R7, UR6, !P1 ;  /* 0x0000000607007c0c */ /* 0x000fe2000cf21270 */
[----:B------:R-:W-:Y:S01]  /*4d870*/  VIADD R226, R0, 0x21 ;  /* 0x0000002100e27836 */ /* 0x000fe20000000000 */
[----:B------:R-:W-:Y:S01]  /*4d880*/  ISETP.LT.AND P3, PT, R6, UR10, !P6 ;  /* 0x0000000a06007c0c */ /* 0x000fe2000f761270 */
[----:B------:R-:W-:Y:S01]  /*4d890*/  ULDC UR6, c[0x0][0x228] ;  /* 0x00008a0000067ab9 */ /* 0x000fe20000000800 */
[----:B------:R-:W-:Y:S01]  /*4d8a0*/  IADD3 R227, R0, 0x24, RZ ;  /* 0x0000002400e37810 */ /* 0x000fe20007ffe0ff */
[----:B------:R-:W-:Y:S01]  /*4d8b0*/  ULDC UR10, c[0x0][0x228] ;  /* 0x00008a00000a7ab9 */ /* 0x000fe20000000800 */
[----:B-1----:R-:W-:-:S04]  /*4d8c0*/  IMAD.WIDE R8, R225, 0x4, R2 ;  /* 0x00000004e1087825 */ /* 0x002fc800078e0202 */
[----:B----4-:R-:W-:-:S05]  /*4d8d0*/  IMAD.WIDE R10, R224, 0x4, R4 ;  /* 0x00000004e00a7825 */ /* 0x010fca00078e0204 */
[----:B------:R1:W-:Y:S01]  /*4d8e0*/  @P2 STG.E desc[UR8][R10.64], R246 ;  /* 0x000000f60a002986 */ /* 0x0003e2000c101908 */
[----:B------:R-:W-:Y:S01]  /*4d8f0*/  ISETP.GE.AND P2, PT, R226, UR4, PT ;  /* 0x00000004e2007c0c */ /* 0x000fe2000bf46270 */
[----:B------:R-:W-:Y:S01]  /*4d900*/  VIADD R224, R225, UR28 ;  /* 0x0000001ce1e07c36 */ /* 0x000fe20008000000 */
[----:B------:R-:W-:Y:S01]  /*4d910*/  IADD3 R226, R0, 0x22, RZ ;  /* 0x0000002200e27810 */ /* 0x000fe20007ffe0ff */
[----:B------:R4:W-:Y:S01]  /*4d920*/  @P5 STG.E desc[UR8][R8.64], R245 ;  /* 0x000000f508005986 */ /* 0x0009e2000c101908 */
[----:B------:R-:W-:Y:S01]  /*4d930*/  ULDC UR4, c[0x0][0x22c] ;  /* 0x00008b0000047ab9 */ /* 0x000fe20000000800 */
[----:B------:R-:W-:Y:S01]  /*4d940*/  ISETP.LT.AND P6, PT, R7, UR6, !P6 ;  /* 0x0000000607007c0c */ /* 0x000fe2000f7c1270 */
[----:B------:R-:W-:Y:S01]  /*4d950*/  ULDC UR6, c[0x0][0x228] ;  /* 0x00008a0000067ab9 */ /* 0x000fe20000000800 */
[----:B------:R-:W-:Y:S01]  /*4d960*/  ISETP.GE.AND P5, PT, R226, UR4, PT ;  /* 0x00000004e2007c0c */ /* 0x000fe2000bfa6270 */
[----:B------:R-:W-:Y:S01]  /*4d970*/  ULDC UR4, c[0x0][0x228] ;  /* 0x00008a0000047ab9 */ /* 0x000fe20000000800 */
[----:B-1----:R-:W-:-:S04]  /*4d980*/  IMAD.WIDE R10, R224, 0x4, R2 ;  /* 0x00000004e00a7825 */ /* 0x002fc800078e0202 */
[----:B----4-:R-:W-:-:S05]  /*4d990*/  IMAD.WIDE R8, R225, 0x4, R4 ;  /* 0x00000004e1087825 */ /* 0x010fca00078e0204 */
[----:B------:R1:W-:Y:S01]  /*4d9a0*/  @P1 STG.E desc[UR8][R8.64], R244 ;  /* 0x000000f408001986 */ /* 0x0003e2000c101908 */
[----:B------:R-:W-:Y:S01]  /*4d9b0*/  ISETP.LT.AND P1, PT, R6, UR4, !P0 ;  /* 0x0000000406007c0c */ /* 0x000fe2000c721270 */
[----:B------:R-:W-:Y:S02]  /*4d9c0*/  ULDC UR4, c[0x0][0x22c] ;  /* 0x00008b0000047ab9 */ /* 0x000fe40000000800 */
[----:B------:R4:W-:Y:S01]  /*4d9d0*/  @P3 STG.E desc[UR8][R10.64], R251 ;  /* 0x000000fb0a003986 */ /* 0x0009e2000c101908 */
[----:B-1----:R-:W-:-:S04]  /*4d9e0*/  IMAD.WIDE R8, R224, 0x4, R4 ;  /* 0x00000004e0087825 */ /* 0x002fc800078e0204 */
[----:B----4-:R-:W-:Y:S02]  /*4d9f0*/  VIADD R10, R224, UR28 ;  /* 0x0000001ce00a7c36 */ /* 0x010fe40008000000 */
[----:B------:R-:W-:Y:S02]  /*4da00*/  VIADD R11, R0, 0x23 ;  /* 0x00000023000b7836 */ /* 0x000fe40000000000 */
[----:B------:R-:W-:Y:S01]  /*4da10*/  IMAD.WIDE R224, R10, 0x4, R2 ;  /* 0x000000040ae07825 */ /* 0x000fe200078e0202 */
[----:B------:R1:W-:Y:S02]  /*4da20*/  @P6 STG.E desc[UR8][R8.64], R250 ;  /* 0x000000fa08006986 */ /* 0x0003e4000c101908 */
[----:B------:R-:W-:Y:S01]  /*4da30*/  ISETP.GE.AND P6, PT, R11, UR4, PT ;  /* 0x000000040b007c0c */ /* 0x000fe2000bfc6270 */
[----:B------:R-:W-:Y:S01]  /*4da40*/  ULDC UR4, c[0x0][0x22c] ;  /* 0x00008b0000047ab9 */ /* 0x000fe20000000800 */
[----:B------:R-:W-:Y:S02]  /*4da50*/  ISETP.LT.AND P0, PT, R7, UR6, !P0 ;  /* 0x0000000607007c0c */ /* 0x000fe4000c701270 */
[----:B------:R-:W-:Y:S01]  /*4da60*/  ISETP.LT.AND P3, PT, R6, UR10, !P4 ;  /* 0x0000000a06007c0c */ /* 0x000fe2000e761270 */
[C---:B------:R-:W-:Y:S01]  /*4da70*/  VIADD R226, R10.reuse, UR28 ;  /* 0x0000001c0ae27c36 */ /* 0x040fe20008000000 */
[----:B------:R-:W-:Y:S01]  /*4da80*/  ULDC UR6, c[0x0][0x228] ;  /* 0x00008a0000067ab9 */ /* 0x000fe20000000800 */
[----:B------:R-:W-:Y:S01]  /*4da90*/  ULDC UR10, c[0x0][0x228] ;  /* 0x00008a00000a7ab9 */ /* 0x000fe20000000800 */
[----:B-1----:R-:W-:-:S04]  /*4daa0*/  IMAD.WIDE R8, R10, 0x4, R4 ;  /* 0x000000040a087825 */ /* 0x002fc800078e0204 */
[----:B------:R-:W-:Y:S01]  /*4dab0*/  IMAD.WIDE R10, R226, 0x4, R2 ;  /* 0x00000004e20a7825 */ /* 0x000fe200078e0202 */
[----:B------:R1:W-:Y:S01]  /*4dac0*/  @P1 STG.E desc[UR8][R224.64], R249 ;  /* 0x000000f9e0001986 */ /* 0x0003e2000c101908 */
[----:B------:R-:W-:Y:S01]  /*4dad0*/  ISETP.GE.AND P1, PT, R227, UR4, PT ;  /* 0x00000004e3007c0c */ /* 0x000fe2000bf26270 */
[----:B------:R-:W-:Y:S02]  /*4dae0*/  ULDC UR4, c[0x0][0x228] ;  /* 0x00008a0000047ab9 */ /* 0x000fe40000000800 */
        /* <DEDUP_REMOVED lines=12> */
[----:B--2---:R2:W-:Y:S04]  /*4dbb0*/  @P0 STG.E desc[UR8][R8.64], R248 ;  /* 0x000000f808000986 */ /* 0x0045e8000c101908 */
[----:B-1----:R-:W4:Y:S04]  /*4dbc0*/  LDL.LU R249, [R1+0x4c] ;  /* 0x00004c0001f97983 */ /* 0x002f280000300800 */
[----:B---3--:R1:W-:Y:S04]  /*4dbd0*/  @P3 STG.E desc[UR8][R10.64], R243 ;  /* 0x000000f30a003986 */ /* 0x0083e8000c101908 */
[----:B--2---:R-:W2:Y:S04]  /*4dbe0*/  LDL.LU R248, [R1+0x24c] ;  /* 0x00024c0001f87983 */ /* 0x004ea80000300800 */
[----:B-1----:R-:W3:Y:S01]  /*4dbf0*/  LDL.LU R243, [R1+0x644] ;  /* 0x0006440001f37983 */ /* 0x002ee20000300800 */
[----:B------:R-:W-:Y:S01]  /*4dc00*/  ISETP.LT.AND P4, PT, R7, UR4, !P4 ;  /* 0x0000000407007c0c */ /* 0x000fe2000e781270 */
[----:B------:R-:W-:-:S02]  /*4dc10*/  ULDC UR4, c[0x0][0x228] ;  /* 0x00008a0000047ab9 */ /* 0x000fc40000000800 */
[----:B------:R-:W-:Y:S01]  /*4dc20*/  ISETP.LT.AND P0, PT, R6, UR4, !P2 ;  /* 0x0000000406007c0c */ /* 0x000fe2000d701270 */
[----:B------:R-:W-:Y:S01]  /*4dc30*/  VIADD R8, R0, 0x25 ;  /* 0x0000002500087836 */ /* 0x000fe20000000000 */
[----:B------:R-:W-:Y:S01]  /*4dc40*/  ULDC UR4, c[0x0][0x22c] ;  /* 0x00008b0000047ab9 */ /* 0x000fe20000000800 */
[C---:B------:R-:W-:Y:S02]  /*4dc50*/  VIADD R224, R226.reuse, UR28 ;  /* 0x0000001ce2e07c36 */ /* 0x040fe40008000000 */
[----:B------:R-:W-:Y:S01]  /*4dc60*/  IMAD.WIDE R10, R226, 0x4, R4 ;  /* 0x00000004e20a7825 */ /* 0x000fe200078e0204 */
[----:B------:R-:W-:Y:S01]  /*4dc70*/  ISETP.LT.AND P2, PT, R7, UR6, !P2 ;  /* 0x0000000607007c0c */ /* 0x000fe2000d741270 */
[----:B------:R-:W-:Y:S01]  /*4dc80*/  ULDC UR6, c[0x0][0x228] ;  /* 0x00008a0000067ab9 */ /* 0x000fe20000000800 */
[----:B------:R-:W-:Y:S01]  /*4dc90*/  ISETP.GE.AND P3, PT, R8, UR4, PT ;  /* 0x0000000408007c0c */ /* 0x000fe2000bf66270 */
[----:B------:R-:W-:Y:S01]  /*4dca0*/  VIADD R225, R0, 0x26 ;  /* 0x0000002600e17836 */ /* 0x000fe20000000000 */
[----:B------:R-:W-:Y:S01]  /*4dcb0*/  ULDC UR4, c[0x0][0x22c] ;  /* 0x00008b0000047ab9 */ /* 0x000fe20000000800 */
[----:B------:R-:W-:-:S04]  /*4dcc0*/  IMAD.WIDE R8, R224, 0x4, R2 ;  /* 0x00000004e0087825 */ /* 0x000fc800078e0202 */
[----:B------:R-:W-:Y:S01]  /*4dcd0*/  VIADD R226, R0, 0x28 ;  /* 0x0000002800e27836 */ /* 0x000fe20000000000 */
[----:B----4-:R1:W-:Y:S01]  /*4dce0*/  @P4 STG.E desc[UR8][R10.64], R227 ;  /* 0x000000e30a004986 */ /* 0x0103e2000c101908 */
[----:B------:R-:W-:Y:S01]  /*4dcf0*/  ISETP.GE.AND P4, PT, R225, UR4, PT ;  /* 0x00000004e1007c0c */ /* 0x000fe2000bf86270 */
[----:B------:R-:W-:Y:S02]  /*4dd00*/  ULDC UR4, c[0x0][0x228] ;  /* 0x00008a0000047ab9 */ /* 0x000fe40000000800 */
[----:B------:R4:W-:Y:S01]  /*4dd10*/  @P0 STG.E desc[UR8][R8.64], R239 ;  /* 0x000000ef08000986 */ /* 0x0009e2000c101908 */
[----:B------:R-:W-:Y:S01]  /*4dd20*/  ISETP.LT.AND P0, PT, R6, UR4, !P5 ;  /* 0x0000000406007c0c */ /* 0x000fe2000ef01270 */
[----:B------:R-:W-:Y:S01]  /*4dd30*/  ULDC UR4, c[0x0][0x228] ;  /* 0x00008a0000047ab9 */ /* 0x000fe20000000800 */
[C---:B------:R-:W-:Y:S01]  /*4dd40*/  ISETP.LT.AND P5, PT, R7.reuse, UR6, !P5 ;  /* 0x0000000607007c0c */ /* 0x040fe2000efa1270 */
[----:B------:R-:W-:Y:S01]  /*4dd50*/  ULDC UR6, c[0x0][0x228] ;  /* 0x00008a0000067ab9 */ /* 0x000fe20000000800 */
[C-C-:B-1----:R-:W-:Y:S01]  /*4dd60*/  IMAD.WIDE R10, R224.reuse, 0x4, R4.reuse ;  /* 0x00000004e00a7825 */ /* 0x142fe200078e0204 */
[----:B------:R-:W-:Y:S01]  /*4dd70*/  IADD3 R224, R224, UR28, RZ ;  /* 0x0000001ce0e07c10 */ /* 0x000fe2000fffe0ff */
[----:B------:R-:W2:Y:S04]  /*4dd80*/  LDL.LU R227, [R1+0x650] ;  /* 0x0006500001e37983 */ /* 0x000ea80000300800 */
[----:B------:R1:W-:Y:S01]  /*4dd90*/  @P2 STG.E desc[UR8][R10.64], R238 ;  /* 0x000000ee0a002986 */ /* 0x0003e2000c101908 */
[----:B------:R-:W-:Y:S01]  /*4dda0*/  ISETP.LT.AND P2, PT, R6, UR4, !P6 ;  /* 0x0000000406007c0c */ /* 0x000fe2000f741270 */
[----:B----4-:R-:W-:Y:S01]  /*4ddb0*/  IMAD.WIDE R8, R224, 0x4, R4 ;  /* 0x00000004e0087825 */ /* 0x010fe200078e0204 */
[----:B------:R-:W-:Y:S01]  /*4ddc0*/  ISETP.LT.AND P6, PT, R7, UR6, !P6 ;  /* 0x0000000607007c0c */ /* 0x000fe2000f7c1270 */
[----:B------:R-:W-:Y:S01]  /*4ddd0*/  ULDC UR4, c[0x0][0x22c] ;  /* 0x00008b0000047ab9 */ /* 0x000fe20000000800 */
[----:B------:R-:W-:Y:S01]  /*4dde0*/  ULDC UR6, c[0x0][0x228] ;  /* 0x00008a0000067ab9 */ /* 0x000fe20000000800 */
[----:B------:R-:W-:Y:S01]  /*4ddf0*/  VIADD R225, R0, 0x27 ;  /* 0x0000002700e17836 */ /* 0x000fe20000000000 */
[----:B------:R-:W4:Y:S01]  /*4de00*/  LDL.LU R239, [R1+0x450] ;  /* 0x0004500001ef7983 */ /* 0x000f220000300800 */
[----:B-1----:R-:W-:-:S03]  /*4de10*/  IMAD.WIDE R10, R224, 0x4, R2 ;  /* 0x00000004e00a7825 */ /* 0x002fc600078e0202 */
[----:B------:R-:W4:Y:S01]  /*4de20*/  LDL.LU R238, [R1+0x50] ;  /* 0x0000500001ee7983 */ /* 0x000f220000300800 */
[----:B------:R-:W-:-:S03]  /*4de30*/  VIADD R224, R224, UR28 ;  /* 0x0000001ce0e07c36 */ /* 0x000fc60008000000 */
[----:B---3--:R1:W-:Y:S01]  /*4de40*/  @P0 STG.E desc[UR8][R10.64], R243 ;  /* 0x000000f30a000986 */ /* 0x0083e2000c101908 */
        /* <DEDUP_REMOVED lines=8> */
[----:B---3--:R-:W-:Y:S01]  /*4ded0*/  IMAD.WIDE R8, R224, 0x4, R2 ;  /* 0x00000004e0087825 */ /* 0x008fe200078e0202 */
[----:B------:R-:W3:Y:S04]  /*4dee0*/  LDL.LU R242, [R1+0x654] ;  /* 0x0006540001f27983 */ /* 0x000ee80000300800 */
        /* <DEDUP_REMOVED lines=9> */
[----:B------:R-:W3:Y:S01]  /*4df80*/  LDL.LU R241, [R1+0x454] ;  /* 0x0004540001f17983 */ /* 0x000ee20000300800 */
[----:B------:R-:W-:Y:S02]  /*4df90*/  ULDC UR6, c[0x0][0x228] ;  /* 0x00008a0000067ab9 */ /* 0x000fe40000000800 */
[----:B------:R-:W-:Y:S01]  /*4dfa0*/  VIADD R10, R0, 0x29 ;  /* 0x00000029000a7836 */ /* 0x000fe20000000000 */
        /* <DEDUP_REMOVED lines=25> */
[----:B------:R-:W3:Y:S04]  /*4e140*/  LDL.LU R247, [R1+0x658] ;  /* 0x0006580001f77983 */ /* 0x000ee80000300800 */
[----:B------:R1:W-:Y:S01]  /*4e150*/  @P6 STG.E desc[UR8][R10.64], R251 ;  /* 0x000000fb0a006986 */ /* 0x0003e2000c101908 */
[----:B------:R-:W-:Y:S01]  /*4e160*/  ISETP.GE.AND P6, PT, R226, UR4, PT ;  /* 0x00000004e2007c0c */ /* 0x000fe2000bfc6270 */
[----:B------:R-:W-:Y:S01]  /*4e170*/  ULDC UR4, c[0x0][0x228] ;  /* 0x00008a0000047ab9 */ /* 0x000fe20000000800 */
[----:B-1----:R-:W-:Y:S01]  /*4e180*/  IMAD.WIDE R8, R225, 0x4, R4 ;  /* 0x00000004e1087825 */ /* 0x002fe200078e0204 */
[----:B------:R-:W-:Y:S01]  /*4e190*/  ISETP.LT.AND P0, PT, R7, UR4, !P0 ;  /* 0x0000000407007c0c */ /* 0x000fe2000c701270 */
[----:B------:R-:W-:Y:S01]  /*4e1a0*/  ULDC UR4, c[0x0][0x228] ;  /* 0x00008a0000047ab9 */ /* 0x000fe20000000800 */
[----:B------:R-:W3:Y:S01]  /*4e1b0*/  LDL.LU R246, [R1+0x458] ;  /* 0x0004580001f67983 */ /* 0x000ee20000300800 */
[----:B------:R-:W-:-:S03]  /*4e1c0*/  VIADD R224, R225, UR28 ;  /* 0x0000001ce1e07c36 */ /* 0x000fc60008000000 */
[----:B------:R1:W-:Y:S01]  /*4e1d0*/  @P4 STG.E desc[UR8][R8.64], R250 ;  /* 0x000000fa08004986 */ /* 0x0003e2000c101908 */
[----:B------:R-:W-:Y:S01]  /*4e1e0*/  IMAD.WIDE R10, R224, 0x4, R2 ;  /* 0x00000004e00a7825 */ /* 0x000fe200078e0202 */
        /* <DEDUP_REMOVED lines=11> */
[C---:B--2---:R-:W-:Y:S01]  /*4e2a0*/  IMAD.WIDE R10, R225.reuse, 0x4, R2 ;  /* 0x00000004e10a7825 */ /* 0x044fe200078e0202 */
[----:B------:R1:W-:Y:S01]  /*4e2b0*/  @P0 STG.E desc[UR8][R8.64], R248 ;  /* 0x000000f808000986 */ /* 0x0003e2000c101908 */
[----:B------:R-:W-:Y:S01]  /*4e2c0*/  ISETP.GE.AND P0, PT, R226, UR4, PT ;  /* 0x00000004e2007c0c */ /* 0x000fe2000bf06270 */
[----:B------:R-:W-:Y:S01]  /*4e2d0*/  ULDC UR4, c[0x0][0x22c] ;  /* 0x00008b0000047ab9 */ /* 0x000fe20000000800 */
[----:B------:R-:W-:Y:S01]  /*4e2e0*/  VIADD R224, R225, UR28 ;  /* 0x0000001ce1e07c36 */ /* 0x000fe20008000000 */
[----:B------:R-:W-:Y:S01]  /*4e2f0*/  ISETP.LT.AND P5, PT, R7, UR6, !P5 ;  /* 0x0000000607007c0c */ /* 0x000fe2000efa1270 */
[----:B------:R-:W-:Y:S01]  /*4e300*/  VIADD R226, R0, 0x2d ;  /* 0x0000002d00e27836 */ /* 0x000fe20000000000 */
[----:B------:R-:W-:Y:S01]  /*4e310*/  ULDC UR6, c[0x0][0x228] ;  /* 0x00008a0000067ab9 */ /* 0x000fe20000000800 */
[----:B------:R-:W2:Y:S04]  /*4e320*/  LDL.LU R251, [R1+0x65c] ;  /* 0x00065c0001fb7983 */ /* 0x000ea80000300800 */
[----:B------:R-:W2:Y:S01]  /*4e330*/  LDL.LU R250, [R1+0x45c] ;  /* 0x00045c0001fa7983 */ /* 0x000ea20000300800 */
[----:B-1----:R-:W-:-:S03]  /*4e340*/  IMAD.WIDE R8, R225, 0x4, R4 ;  /* 0x00000004e1087825 */ /* 0x002fc600078e0204 */
[----:B------:R-:W2:Y:S04]  /*4e350*/  LDL.LU R249, [R1+0x5c] ;  /* 0x00005c0001f97983 */ /* 0x000ea80000300800 */
[----:B------:R-:W2:Y:S04]  /*4e360*/  LDL.LU R248, [R1+0x25c] ;  /* 0x00025c0001f87983 */ /* 0x000ea80000300800 */
[----:B------:R1:W-:Y:S01]  /*4e370*/  @P4 STG.E desc[UR8][R10.64], R227 ;  /* 0x000000e30a004986 */ /* 0x0003e2000c101908 */
[----:B------:R-:W-:Y:S01]  /*4e380*/  ISETP.GE.AND P4, PT, R226, UR4, PT ;  /* 0x00000004e2007c0c */ /* 0x000fe2000bf86270 */
[----:B------:R-:W-:Y:S01]  /*4e390*/  ULDC UR4, c[0x0][0x228] ;  /* 0x00008a0000047ab9 */ /* 0x000fe20000000800 */
[----:B-1----:R-:W-:Y:S01]  /*4e3a0*/  IMAD.WIDE R10, R224, 0x4, R2 ;  /* 0x00000004e00a7825 */ /* 0x002fe200078e0202 */
[----:B----4-:R1:W-:Y:S01]  /*4e3b0*/  @P2 STG.E desc[UR8][R8.64], R239 ;  /* 0x000000ef08002986 */ /* 0x0103e2000c101908 */
        /* <DEDUP_REMOVED lines=16> */
[----:B---3--:R-:W-:Y:S01]  /*4e4c0*/  @P2 STG.E desc[UR8][R224.64], R242 ;  /* 0x000000f2e0002986 */ /* 0x008fe2000c101908 */
[----:B-1----:R-:W-:-:S04]  /*4e4d0*/  IMAD.WIDE R8, R10, 0x4, R4 ;  /* 0x000000040a087825 */ /* 0x002fc800078e0204 */
[C---:B------:R-:W-:Y:S01]  /*4e4e0*/  IMAD.WIDE R10, R226.reuse, 0x4, R2 ;  /* 0x00000004e20a7825 */ /* 0x040fe200078e0202 */
[----:B------:R-:W-:Y:S04]  /*4e4f0*/  @P1 STG.E desc[UR8][R8.64], R241 ;  /* 0x000000f108001986 */ /* 0x000fe8000c101908 */
[----:B------:R1:W-:Y:S04]  /*4e500*/  @P3 STG.E desc[UR8][R10.64], R245 ;  /* 0x000000f50a003986 */ /* 0x0003e8000c101908 */
[----:B-1----:R-:W3:Y:S01]  /*4e510*/  LDL.LU R245, [R1+0x58] ;  /* 0x0000580001f57983 */ /* 0x002ee20000300800 */
[C---:B------:R-:W-:Y:S01]  /*4e520*/  IADD3 R224, R226.reuse, UR28, RZ ;  /* 0x0000001ce2e07c10 */ /* 0x040fe2000fffe0ff */
[----:B------:R-:W-:-:S02]  /*4e530*/  IMAD.WIDE R10, R226, 0x4, R4 ;  /* 0x00000004e20a7825 */ /* 0x000fc400078e0204 */
[----:B------:R-:W4:Y:S01]  /*4e540*/  LDL.LU R226, [R1+0x460] ;  /* 0x0004600001e27983 */ /* 0x000f220000300800 */
[----:B------:R-:W-:Y:S01]  /*4e550*/  ISETP.GE.AND P2, PT, R227, UR4, PT ;  /* 0x00000004e3007c0c */ /* 0x000fe2000bf46270 */
[----:B------:R-:W-:Y:S02]  /*4e560*/  ULDC UR4, c[0x0][0x228] ;  /* 0x00008a0000047ab9 */ /* 0x000fe40000000800 */
        /* <DEDUP_REMOVED lines=13> */
[----:B------:R-:W-:Y:S01]  /*4e640*/  IMAD.WIDE R8, R224, 0x4, R2 ;  /* 0x00000004e0087825 */ /* 0x000fe200078e0202 */
[----:B------:R-:W-:Y:S01]  /*4e650*/  ULDC UR4, c[0x0][0x22c] ;  /* 0x00008b0000047ab9 */ /* 0x000fe20000000800 */
[----:B------:R1:W-:Y:S01]  /*4e660*/  @P6 STG.E desc[UR8][R10.64], R240 ;  /* 0x000000f00a006986 */ /* 0x0003e2000c101908 */
[----:B------:R-:W-:Y:S01]  /*4e670*/  ISETP.GE.AND P6, PT, R225, UR4, PT ;  /* 0x00000004e1007c0c */ /* 0x000fe2000bfc6270 */
[----:B------:R-:W-:-:S02]  /*4e680*/  ULDC UR4, c[0x0][0x228] ;  /* 0x00008a0000047ab9 */ /* 0x000fc40000000800 */
[----:B------:R-:W4:Y:S04]  /*4e690*/  LDL.LU R242, [R1+0x664] ;  /* 0x0006640001f27983 */ /* 0x000f280000300800 */
[----:B------:R1:W-:Y:S01]  /*4e6a0*/  @P1 STG.E desc[UR8][R8.64], R247 ;  /* 0x000000f708001986 */ /* 0x0003e2000c101908 */
[----:B------:R-:W-:Y:S01]  /*4e6b0*/  ISETP.LT.AND P1, PT, R6, UR4, !P4 ;  /* 0x0000000406007c0c */ /* 0x000fe2000e721270 */
[----:B------:R-:W-:Y:S02]  /*4e6c0*/  ULDC UR4, c[0x0][0x228] ;  /* 0x00008a0000047ab9 */ /* 0x000fe40000000800 */
[----:B------:R-:W4:Y:S01]  /*4e6d0*/  LDL.LU R241, [R1+0x264] ;  /* 0x0002640001f17983 */ /* 0x000f220000300800 */
[C---:B-1----:R-:W-:Y:S01]  /*4e6e0*/  IMAD.WIDE R10, R224.reuse, 0x4, R4 ;  /* 0x00000004e00a7825 */ /* 0x042fe200078e0204 */
[----:B------:R-:W-:Y:S01]  /*4e6f0*/  ISETP.LT.AND P4, PT, R7, UR6, !P4 ;  /* 0x0000000607007c0c */ /* 0x000fe2000e781270 */
[----:B------:R-:W-:Y:S01]  /*4e700*/  ULDC UR6, c[0x0][0x228] ;  /* 0x00008a0000067ab9 */ /* 0x000fe20000000800 */
[----:B------:R-:W4:Y:S01]  /*4e710*/  LDL.LU R240, [R1+0x64] ;  /* 0x0000640001f07983 */ /* 0x000f220000300800 */
[----:B------:R-:W-:-:S03]  /*4e720*/  VIADD R224, R224, UR28 ;  /* 0x0000001ce0e07c36 */ /* 0x000fc60008000000 */
[----:B------:R1:W-:Y:S01]  /*4e730*/  @P0 STG.E desc[UR8][R10.64], R246 ;  /* 0x000000f60a000986 */ /* 0x0003e2000c101908 */
[----:B------:R-:W-:Y:S01]  /*4e740*/  ISETP.LT.AND P0, PT, R6, UR4, !P5 ;  /* 0x0000000406007c0c */ /* 0x000fe2000ef01270 */
[C---:B------:R-:W-:Y:S01]  /*4e750*/  IMAD.WIDE R8, R224.reuse, 0x4, R4 ;  /* 0x00000004e0087825 */ /* 0x040fe200078e0204 */
[----:B------:R-:W-:Y:S01]  /*4e760*/  ULDC UR4, c[0x0][0x22c] ;  /* 0x00008b0000047ab9 */ /* 0x000fe20000000800 */
[----:B------:R-:W4:Y:S02]  /*4e770*/  LDL.LU R247, [R1+0x468] ;  /* 0x0004680001f77983 */ /* 0x000f240000300800 */
[C-C-:B-1----:R-:W-:Y:S01]  /*4e780*/  IMAD.WIDE R10, R224.reuse, 0x4, R2.reuse ;  /* 0x00000004e00a7825 */ /* 0x142fe200078e0202 */
[----:B------:R-:W-:Y:S01]  /*4e790*/  IADD3 R224, R224, UR28, RZ ;  /* 0x0000001ce0e07c10 */ /* 0x000fe2000fffe0ff */
[----:B------:R-:W4:Y:S02]  /*4e7a0*/  LDL.LU R246, [R1+0x668] ;  /* 0x0006680001f67983 */ /* 0x000f240000300800 */
[----:B------:R-:W-:Y:S01]  /*4e7b0*/  VIADD R225, R0, 0x32 ;  /* 0x0000003200e17836 */ /* 0x000fe20000000000 */
[----:B------:R-:W-:Y:S01]  /*4e7c0*/  ISETP.LT.AND P5, PT, R7, UR6, !P5 ;  /* 0x0000000607007c0c */ /* 0x000fe2000efa1270 */
[----:B------:R-:W-:Y:S01]  /*4e7d0*/  ULDC UR6, c[0x0][0x228] ;  /* 0x00008a0000067ab9 */ /* 0x000fe20000000800 */
[----:B---3--:R1:W-:Y:S04]  /*4e7e0*/  @P1 STG.E desc[UR8][R10.64], R245 ;  /* 0x000000f50a001986 */ /* 0x0083e8000c101908 */
[----:B------:R3:W-:Y:S04]  /*4e7f0*/  @P4 STG.E desc[UR8][R8.64], R244 ;  /* 0x000000f408004986 */ /* 0x0007e8000c101908 */
[----:B-1----:R-:W4:Y:S01]  /*4e800*/  LDL.LU R245, [R1+0x268] ;  /* 0x0002680001f57983 */ /* 0x002f220000300800 */
[----:B---3--:R-:W-:-:S03]  /*4e810*/  IMAD.WIDE R8, R224, 0x4, R2 ;  /* 0x00000004e0087825 */ /* 0x008fc600078e0202 */
[----:B------:R-:W3:Y:S04]  /*4e820*/  LDL.LU R244, [R1+0x68] ;  /* 0x0000680001f47983 */ /* 0x000ee80000300800 */
[----:B--2---:R1:W-:Y:S04]  /*4e830*/  @P0 STG.E desc[UR8][R8.64], R251 ;  /* 0x000000fb08000986 */ /* 0x0043e8000c101908 */
[----:B-1----:R-:W2:Y:S01]  /*4e840*/  LDL.LU R251, [R1+0x46c] ;  /* 0x00046c0001fb7983 */ /* 0x002ea20000300800 */
[----:B------:R-:W-:Y:S01]  /*4e850*/  ISETP.GE.AND P1, PT, R225, UR4, PT ;  /* 0x00000004e1007c0c */ /* 0x000fe2000bf26270 */
[----:B------:R-:W-:Y:S01]  /*4e860*/  ULDC UR4, c[0x0][0x228] ;  /* 0x00008a0000047ab9 */ /* 0x000fe20000000800 */
[----:B------:R-:W-:Y:S01]  /*4e870*/  VIADD R225, R0, 0x33 ;  /* 0x0000003300e17836 */ /* 0x000fe20000000000 */
[----:B------:R-:W-:Y:S01]  /*4e880*/  ISETP.LT.AND P4, PT, R6, UR4, !P2 ;  /* 0x0000000406007c0c */ /* 0x000fe2000d781270 */
[----:B------:R-:W-:Y:S01]  /*4e890*/  ULDC UR4, c[0x0][0x22c] ;  /* 0x00008b0000047ab9 */ /* 0x000fe20000000800 */
[----:B------:R-:W-:-:S02]  /*4e8a0*/  IMAD.WIDE R10, R224, 0x4, R4 ;  /* 0x00000004e00a7825 */ /* 0x000fc400078e0204 */
[----:B------:R-:W-:Y:S01]  /*4e8b0*/  ISETP.GE.AND P0, PT, R225, UR4, PT ;  /* 0x00000004e1007c0c */ /* 0x000fe2000bf06270 */
[----:B------:R-:W-:Y:S01]  /*4e8c0*/  ULDC UR4, c[0x0][0x228] ;  /* 0x00008a0000047ab9 */ /* 0x000fe20000000800 */
[----:B------:R-:W-:Y:S01]  /*4e8d0*/  VIADD R224, R224, UR28 ;  /* 0x0000001ce0e07c36 */ /* 0x000fe20008000000 */
[----:B------:R-:W-:Y:S01]  /*4e8e0*/  ISETP.LT.AND P2, PT, R7, UR4, !P2 ;  /* 0x0000000407007c0c */ /* 0x000fe2000d741270 */
[----:B------:R1:W-:Y:S01]  /*4e8f0*/  @P5 STG.E desc[UR8][R10.64], R250 ;  /* 0x000000fa0a005986 */ /* 0x0003e2000c101908 */
[----:B------:R-:W-:Y:S01]  /*4e900*/  ISETP.LT.AND P5, PT, R6, UR6, !P3 ;  /* 0x0000000606007c0c */ /* 0x000fe2000dfa1270 */
[C---:B------:R-:W-:Y:S01]  /*4e910*/  IMAD.WIDE R8, R224.reuse, 0x4, R2 ;  /* 0x00000004e0087825 */ /* 0x040fe200078e0202 */
[----:B------:R-:W-:Y:S01]  /*4e920*/  ULDC UR4, c[0x0][0x22c] ;  /* 0x00008b0000047ab9 */ /* 0x000fe20000000800 */
[----:B------:R-:W-:Y:S01]  /*4e930*/  IADD3 R225, R224, UR28, RZ ;  /* 0x0000001ce0e17c10 */ /* 0x000fe2000fffe0ff */
[----:B------:R-:W-:Y:S02]  /*4e940*/  ULDC UR6, c[0x0][0x228] ;  /* 0x00008a0000067ab9 */ /* 0x000fe40000000800 */
[----:B------:R1:W-:Y:S02]  /*4e950*/  @P4 STG.E desc[UR8][R8.64], R249 ;  /* 0x000000f908004986 */ /* 0x0003e4000c101908 */
[----:B-1----:R-:W-:-:S02]  /*4e960*/  VIADD R10, R0, 0x34 ;  /* 0x00000034000a7836 */ /* 0x002fc40000000000 */
[----:B------:R-:W2:Y:S03]  /*4e970*/  LDL.LU R250, [R1+0x66c] ;  /* 0x00066c0001fa7983 */ /* 0x000ea60000300800 */
[----:B------:R-:W-:Y:S01]  /*4e980*/  ISETP.GE.AND P4, PT, R10, UR4, PT ;  /* 0x000000040a007c0c */ /* 0x000fe2000bf86270 */
[----:B------:R-:W-:Y:S01]  /*4e990*/  ULDC UR4, c[0x0][0x228] ;  /* 0x00008a0000047ab9 */ /* 0x000fe20000000800 */
[----:B------:R-:W-:Y:S01]  /*4e9a0*/  IMAD.WIDE R8, R224, 0x4, R4 ;  /* 0x00000004e0087825 */ /* 0x000fe200078e0204 */
[----:B------:R-:W-:Y:S01]  /*4e9b0*/  ISETP.LT.AND P3, PT, R7, UR4, !P3 ;  /* 0x0000000407007c0c */ /* 0x000fe2000df61270 */
[----:B------:R-:W-:Y:S01]  /*4e9c0*/  ULDC UR4, c[0x0][0x22c] ;  /* 0x00008b0000047ab9 */ /* 0x000fe20000000800 */
[----:B------:R-:W2:Y:S01]  /*4e9d0*/  LDL.LU R249, [R1+0x26c] ;  /* 0x00026c0001f97983 */ /* 0x000ea20000300800 */
[----:B------:R-:W-:Y:S02]  /*4e9e0*/  VIADD R224, R0, 0x35 ;  /* 0x0000003500e07836 */ /* 0x000fe40000000000 */
[----:B------:R-:W-:Y:S01]  /*4e9f0*/  IMAD.WIDE R10, R225, 0x4, R2 ;  /* 0x00000004e10a7825 */ /* 0x000fe200078e0202 */
[----:B------:R1:W-:Y:S02]  /*4ea00*/  @P2 STG.E desc[UR8][R8.64], R248 ;  /* 0x000000f808002986 */ /* 0x0003e4000c101908 */
[----:B------:R-:W-:Y:S01]  /*4ea10*/  ISETP.GE.AND P2, PT, R224, UR4, PT ;  /* 0x00000004e0007c0c */ /* 0x000fe2000bf46270 */
[----:B------:R-:W-:Y:S01]  /*4ea20*/  ULDC UR4, c[0x0][0x228] ;  /* 0x00008a0000047ab9 */ /* 0x000fe20000000800 */
[----:B----4-:R4:W-:Y:S01]  /*4ea30*/  @P5 STG.E desc[UR8][R10.64], R226 ;  /* 0x000000e20a005986 */ /* 0x0109e2000c101908 */
[----:B------:R-:W-:Y:S01]  /*4ea40*/  ISETP.LT.AND P5, PT, R6, UR4, !P6 ;  /* 0x0000000406007c0c */ /* 0x000fe2000f7a1270 */
[----:B------:R-:W-:-:S02]  /*4ea50*/  ULDC UR4, c[0x0][0x228] ;  /* 0x00008a0000047ab9 */ /* 0x000fc40000000800 */
[----:B------:R-:W-:Y:S01]  /*4ea60*/  ISETP.LT.AND P6, PT, R7, UR4, !P6 ;  /* 0x0000000407007c0c */ /* 0x000fe2000f7c1270 */
[----:B------:R-:W-:Y:S01]  /*4ea70*/  ULDC UR4, c[0x0][0x228] ;  /* 0x00008a0000047ab9 */ /* 0x000fe20000000800 */
[C---:B-1----:R-:W-:Y:S01]  /*4ea80*/  IMAD.WIDE R8, R225.reuse, 0x4, R4 ;  /* 0x00000004e1087825 */ /* 0x042fe200078e0204 */
[----:B------:R-:W2:Y:S03]  /*4ea90*/  LDL.LU R248, [R1+0x6c] ;  /* 0x00006c0001f87983 */ /* 0x000ea60000300800 */
[----:B------:R-:W-:Y:S01]  /*4eaa0*/  VIADD R225, R225, UR28 ;  /* 0x0000001ce1e17c36 */ /* 0x000fe20008000000 */
[----:B------:R1:W-:Y:S01]  /*4eab0*/  @P3 STG.E desc[UR8][R8.64], R227 ;  /* 0x000000e308003986 */ /* 0x0003e2000c101908 */
[----:B----4-:R-:W-:Y:S02]  /*4eac0*/  VIADD R226, R0, 0x36 ;  /* 0x0000003600e27836 */ /* 0x010fe40000000000 */
[C---:B------:R-:W-:Y:S01]  /*4ead0*/  IMAD.WIDE R10, R225.reuse, 0x4, R2 ;  /* 0x00000004e10a7825 */ /* 0x040fe200078e0202 */
[----:B------:R-:W-:Y:S01]  /*4eae0*/  ISETP.LT.AND P3, PT, R6, UR4, !P1 ;  /* 0x0000000406007c0c */ /* 0x000fe2000cf61270 */
[----:B------:R-:W-:Y:S01]  /*4eaf0*/  ULDC UR4, c[0x0][0x22c] ;  /* 0x00008b0000047ab9 */ /* 0x000fe20000000800 */
[----:B------:R-:W-:-:S02]  /*4eb00*/  IADD3 R224, R225, UR28, RZ ;  /* 0x0000001ce1e07c10 */ /* 0x000fc4000fffe0ff */
[----:B------:R4:W-:Y:S01]  /*4eb10*/  @P5 STG.E desc[UR8][R10.64], R239 ;  /* 0x000000ef0a005986 */ /* 0x0009e2000c101908 */
[----:B------:R-:W-:Y:S01]  /*4eb20*/  ISETP.GE.AND P5, PT, R226, UR4, PT ;  /* 0x00000004e2007c0c */ /* 0x000fe2000bfa6270 */
[----:B------:R-:W-:Y:S01]  /*4eb30*/  ULDC UR4, c[0x0][0x228] ;  /* 0x00008a0000047ab9 */ /* 0x000fe20000000800 */
[----:B-1----:R-:W-:Y:S01]  /*4eb40*/  IMAD.WIDE R8, R225, 0x4, R4 ;  /* 0x00000004e1087825 */ /* 0x002fe200078e0204 */
[----:B------:R-:W-:Y:S01]  /*4eb50*/  ISETP.LT.AND P1, PT, R7, UR4, !P1 ;  /* 0x0000000407007c0c */ /* 0x000fe2000cf21270 */
[----:B------:R-:W-:-:S03]  /*4eb60*/  ULDC UR4, c[0x0][0x228] ;  /* 0x00008a0000047ab9 */ /* 0x000fc60000000800 */
[----:B------:R1:W-:Y:S01]  /*4eb70*/  @P6 STG.E desc[UR8][R8.64], R238 ;  /* 0x000000ee08006986 */ /* 0x0003e2000c101908 */
[----:B------:R-:W-:Y:S01]  /*4eb80*/  ISETP.LT.AND P6, PT, R6, UR4, !P0 ;  /* 0x0000000406007c0c */ /* 0x000fe2000c7c1270 */
[C-C-:B----4-:R-:W-:Y:S01]  /*4eb90*/  IMAD.WIDE R10, R224.reuse, 0x4, R2.reuse ;  /* 0x00000004e00a7825 */ /* 0x150fe200078e0202 */
[----:B------:R-:W-:Y:S01]  /*4eba0*/  ISETP.LT.AND P0, PT, R7, UR6, !P0 ;  /* 0x0000000607007c0c */ /* 0x000fe2000c701270 */
[----:B------:R-:W-:Y:S01]  /*4ebb0*/  ULDC UR4, c[0x0][0x22c] ;  /* 0x00008b0000047ab9 */ /* 0x000fe20000000800 */
[----:B------:R-:W-:Y:S01]  /*4ebc0*/  ULDC UR6, c[0x0][0x228] ;  /* 0x00008a0000067ab9 */ /* 0x000fe20000000800 */
[----:B------:R-:W-:Y:S01]  /*4ebd0*/  VIADD R225, R224, UR28 ;  /* 0x0000001ce0e17c36 */ /* 0x000fe20008000000 */
[----:B------:R4:W-:Y:S01]  /*4ebe0*/  @P3 STG.E desc[UR8][R10.64], R243 ;  /* 0x000000f30a003986 */ /* 0x0009e2000c101908 */
[----:B------:R-:W-:Y:S01]  /*4ebf0*/  VIADD R226, R0, 0x37 ;  /* 0x0000003700e27836 */ /* 0x000fe20000000000 */
[----:B------:R-:W-:Y:S01]  /*4ec00*/  ISETP.LT.AND P3, PT, R6, UR10, !P4 ;  /* 0x0000000a06007c0c */ /* 0x000fe2000e761270 */
[----:B------:R-:W-:Y:S01]  /*4ec10*/  ULDC UR10, c[0x0][0x228] ;  /* 0x00008a00000a7ab9 */ /* 0x000fe20000000800 */
[----:B-1----:R-:W-:-:S04]  /*4ec20*/  IMAD.WIDE R8, R225, 0x4, R2 ;  /* 0x00000004e1087825 */ /* 0x002fc800078e0202 */
[----:B----4-:R-:W-:Y:S01]  /*4ec30*/  IMAD.WIDE R10, R224, 0x4, R4 ;  /* 0x00000004e00a7825 */ /* 0x010fe200078e0204 */
[----:B------:R-:W-:Y:S01]  /*4ec40*/  ISETP.LT.AND P4, PT, R7, UR6, !P4 ;  /* 0x0000000607007c0c */ /* 0x000fe2000e781270 */
[----:B------:R-:W-:Y:S02]  /*4ec50*/  ULDC UR6, c[0x0][0x228] ;  /* 0x00008a0000067ab9 */ /* 0x000fe40000000800 */
[----:B------:R-:W-:Y:S01]  /*4ec60*/  VIADD R224, R225, UR28 ;  /* 0x0000001ce1e07c36 */ /* 0x000fe20008000000 */
[----:B------:R1:W-:Y:S01]  /*4ec70*/  @P1 STG.E desc[UR8][R10.64], R242 ;  /* 0x000000f20a001986 */ /* 0x0003e2000c101908 */
[----:B------:R-:W-:Y:S01]  /*4ec80*/  ISETP.GE.AND P1, PT, R226, UR4, PT ;  /* 0x00000004e2007c0c */ /* 0x000fe2000bf26270 */
[----:B------:R-:W-:Y:S01]  /*4ec90*/  ULDC UR4, c[0x0][0x22c] ;  /* 0x00008b0000047ab9 */ /* 0x000fe20000000800 */
[----:B------:R-:W-:Y:S01]  /*4eca0*/  IADD3 R226, R0, 0x38, RZ ;  /* 0x0000003800e27810 */ /* 0x000fe20007ffe0ff */
[----:B------:R4:W-:Y:S03]  /*4ecb0*/  @P6 STG.E desc[UR8][R8.64], R241 ;  /* 0x000000f108006986 */ /* 0x0009e6000c101908 */
        /* <DEDUP_REMOVED lines=10> */
[----:B------:R-:W-:Y:S01]  /*4ed60*/  ULDC UR6, c[0x0][0x228] ;  /* 0x00008a0000067ab9 */ /* 0x000fe20000000800 */
[----:B------:R-:W-:Y:S01]  /*4ed70*/  IADD3 R227, R0, 0x3a, RZ ;  /* 0x0000003a00e37810 */ /* 0x000fe20007ffe0ff */
[----:B------:R-:W-:Y:S01]  /*4ed80*/  ULDC UR10, c[0x0][0x228] ;  /* 0x00008a00000a7ab9 */ /* 0x000fe20000000800 */
[----:B-1----:R-:W-:-:S04]  /*4ed90*/  IMAD.WIDE R8, R224, 0x4, R4 ;  /* 0x00000004e0087825 */ /* 0x002fc800078e0204 */
[----:B----4-:R-:W-:Y:S02]  /*4eda0*/  VIADD R10, R224, UR28 ;  /* 0x0000001ce00a7c36 */ /* 0x010fe40008000000 */
[----:B------:R-:W-:Y:S02]  /*4edb0*/  VIADD R11, R0, 0x39 ;  /* 0x00000039000b7836 */ /* 0x000fe40000000000 */
[C---:B------:R-:W-:Y:S01]  /*4edc0*/  VIADD R226, R10.reuse, UR28 ;  /* 0x0000001c0ae27c36 */ /* 0x040fe20008000000 */
[----:B------:R1:W-:Y:S01]  /*4edd0*/  @P4 STG.E desc[UR8][R8.64], R246 ;  /* 0x000000f608004986 */ /* 0x0003e2000c101908 */
[C---:B------:R-:W-:Y:S01]  /*4ede0*/  IMAD.WIDE R224, R10.reuse, 0x4, R2 ;  /* 0x000000040ae07825 */ /* 0x040fe200078e0202 */
[----:B------:R-:W-:Y:S01]  /*4edf0*/  ISETP.GE.AND P4, PT, R11, UR4, PT ;  /* 0x000000040b007c0c */ /* 0x000fe2000bf86270 */
[----:B------:R-:W-:Y:S02]  /*4ee00*/  ULDC UR4, c[0x0][0x22c] ;  /* 0x00008b0000047ab9 */ /* 0x000fe40000000800 */
[----:B-1----:R-:W-:-:S04]  /*4ee10*/  IMAD.WIDE R8, R10, 0x4, R4 ;  /* 0x000000040a087825 */ /* 0x002fc800078e0204 */
[C---:B------:R-:W-:Y:S01]  /*4ee20*/  IMAD.WIDE R10, R226.reuse, 0x4, R2 ;  /* 0x00000004e20a7825 */ /* 0x040fe200078e0202 */
[----:B------:R1:W-:Y:S01]  /*4ee30*/  @P0 STG.E desc[UR8][R224.64], R245 ;  /* 0x000000f5e0000986 */ /* 0x0003e2000c101908 */
[----:B------:R-:W-:Y:S01]  /*4ee40*/  ISETP.GE.AND P0, PT, R227, UR4, PT ;  /* 0x00000004e3007c0c */ /* 0x000fe2000bf06270 */
[----:B------:R-:W-:Y:S02]  /*4ee50*/  ULDC UR4, c[0x0][0x228] ;  /* 0x00008a0000047ab9 */ /* 0x000fe40000000800 */
[----:B---3--:R-:W-:Y:S01]  /*4ee60*/  @P2 STG.E desc[UR8][R8.64], R244 ;  /* 0x000000f408002986 */ /* 0x008fe2000c101908 */
[----:B-1----:R-:W-:-:S03]  /*4ee70*/  VIADD R224, R226, UR28 ;  /* 0x0000001ce2e07c36 */ /* 0x002fc60008000000 */
[----:B--2---:R1:W-:Y:S02]  /*4ee80*/  @P3 STG.E desc[UR8][R10.64], R251 ;  /* 0x000000fb0a003986 */ /* 0x0043e4000c101908 */
[----:B-1----:R-:W-:Y:S02]  /*4ee90*/  IMAD.WIDE R10, R226, 0x4, R4 ;  /* 0x00000004e20a7825 */ /* 0x002fe400078e0204 */
[----:B------:R-:W2:Y:S04]  /*4eea0*/  LDL.LU R226, [R1+0x470] ;  /* 0x0004700001e27983 */ /* 0x000ea80000300800 */
[----:B------:R-:W3:Y:S04]  /*4eeb0*/  LDL.LU R227, [R1+0x670] ;  /* 0x0006700001e37983 */ /* 0x000ee80000300800 */
[----:B------:R-:W4:Y:S04]  /*4eec0*/  LDL.LU R239, [R1+0x270] ;  /* 0x0002700001ef7983 */ /* 0x000f280000300800 */
        /* <DEDUP_REMOVED lines=27> */
[----:B------:R-:W-:Y:S01]  /*4f080*/  ULDC UR6, c[0x0][0x228] ;  /* 0x00008a0000067ab9 */ /* 0x000fe20000000800 */
[C---:B-1----:R-:W-:Y:S01]  /*4f090*/  IMAD.WIDE R10, R224.reuse, 0x4, R4 ;  /* 0x00000004e00a7825 */ /* 0x042fe200078e0204 */
[----:B------:R-:W4:Y:S01]  /*4f0a0*/  LDL.LU R251, [R1+0x47c] ;  /* 0x00047c0001fb7983 */ /* 0x000f220000300800 */
[----:B------:R-:W-:-:S03]  /*4f0b0*/  IADD3 R224, R224, UR28, RZ ;  /* 0x0000001ce0e07c10 */ /* 0x000fc6000fffe0ff */
[----:B------:R1:W-:Y:S01]  /*4f0c0*/  @P1 STG.E desc[UR8][R10.64], R248 ;  /* 0x000000f80a001986 */ /* 0x0003e2000c101908 */
[----:B------:R-:W-:Y:S01]  /*4f0d0*/  ISETP.LT.AND P1, PT, R6, UR4, !P4 ;  /* 0x0000000406007c0c */ /* 0x000fe2000e721270 */
[----:B------:R-:W-:Y:S01]  /*4f0e0*/  IMAD.WIDE R8, R224, 0x4, R4 ;  /* 0x00000004e0087825 */ /* 0x000fe200078e0204 */
[----:B------:R-:W-:Y:S01]  /*4f0f0*/  ISETP.LT.AND P4, PT, R7, UR6, !P4 ;  /* 0x0000000607007c0c */ /* 0x000fe2000e781270 */
[----:B------:R-:W4:Y:S01]  /*4f100*/  LDL.LU R250, [R1+0x67c] ;  /* 0x00067c0001fa7983 */ /* 0x000f220000300800 */
[----:B------:R-:W-:Y:S01]  /*4f110*/  ULDC UR4, c[0x0][0x22c] ;  /* 0x00008b0000047ab9 */ /* 0x000fe20000000800 */
[----:B------:R-:W-:Y:S01]  /*4f120*/  VIADD R225, R0, 0x3d ;  /* 0x0000003d00e17836 */ /* 0x000fe20000000000 */
[----:B------:R-:W-:Y:S01]  /*4f130*/  ULDC UR6, c[0x0][0x228] ;  /* 0x00008a0000067ab9 */ /* 0x000fe20000000800 */
[----:B------:R-:W4:Y:S01]  /*4f140*/  LDL.LU R249, [R1+0x27c] ;  /* 0x00027c0001f97983 */ /* 0x000f220000300800 */
[----:B-1----:R-:W-:-:S03]  /*4f150*/  IMAD.WIDE R10, R224, 0x4, R2 ;  /* 0x00000004e00a7825 */ /* 0x002fc600078e0202 */
[----:B------:R-:W4:Y:S01]  /*4f160*/  LDL.LU R248, [R1+0x7c] ;  /* 0x00007c0001f87983 */ /* 0x000f220000300800 */
[----:B------:R-:W-:-:S03]  /*4f170*/  VIADD R224, R224, UR28 ;  /* 0x0000001ce0e07c36 */ /* 0x000fc60008000000 */
[----:B--2---:R1:W-:Y:S04]  /*4f180*/  @P2 STG.E desc[UR8][R10.64], R226 ;  /* 0x000000e20a002986 */ /* 0x0043e8000c101908 */
[----:B---3--:R2:W-:Y:S01]  /*4f190*/  @P6 STG.E desc[UR8][R8.64], R227 ;  /* 0x000000e308006986 */ /* 0x0085e2000c101908 */
[----:B-1----:R-:W-:-:S04]  /*4f1a0*/  IMAD.WIDE R10, R224, 0x4, R4 ;  /* 0x00000004e00a7825 */ /* 0x002fc800078e0204 */
[----:B--2---:R-:W-:-:S05]  /*4f1b0*/  IMAD.WIDE R8, R224, 0x4, R2 ;  /* 0x00000004e0087825 */ /* 0x004fca00078e0202 */
[----:B----4-:R-:W-:Y:S04]  /*4f1c0*/  @P1 STG.E desc[UR8][R8.64], R239 ;  /* 0x000000ef08001986 */ /* 0x010fe8000c101908 */
[----:B------:R1:W-:Y:S04]  /*4f1d0*/  @P4 STG.E desc[UR8][R10.64], R238 ;  /* 0x000000ee0a004986 */ /* 0x0003e8000c101908 */
[----:B-1----:R-:W2:Y:S01]  /*4f1e0*/  LDL.LU R238, [R1+0x680] ;  /* 0x0006800001ee7983 */ /* 0x002ea20000300800 */
[----:B------:R-:W-:Y:S01]  /*4f1f0*/  ISETP.GE.AND P2, PT, R225, UR4, PT ;  /* 0x00000004e1007c0c */ /* 0x000fe2000bf46270 */
[----:B------:R-:W-:Y:S01]  /*4f200*/  ULDC UR4, c[0x0][0x228] ;  /* 0x00008a0000047ab9 */ /* 0x000fe20000000800 */
[----:B------:R-:W-:Y:S01]  /*4f210*/  VIADD R225, R0, 0x3e ;  /* 0x0000003e00e17836 */ /* 0x000fe20000000000 */
[----:B------:R-:W-:Y:S01]  /*4f220*/  ISETP.LT.AND P6, PT, R6, UR4, !P0 ;  /* 0x0000000406007c0c */ /* 0x000fe2000c7c1270 */
[----:B------:R-:W-:Y:S01]  /*4f230*/  ULDC UR4, c[0x0][0x22c] ;  /* 0x00008b0000047ab9 */ /* 0x000fe20000000800 */
[----:B------:R-:W-:-:S02]  /*4f240*/  IADD3 R8, R224, UR28, RZ ;  /* 0x0000001ce0087c10 */ /* 0x000fc4000fffe0ff */
[----:B------:R-:W-:Y:S01]  /*4f250*/  ISETP.GE.AND P1, PT, R225, UR4, PT ;  /* 0x00000004e1007c0c */ /* 0x000fe2000bf26270 */
[----:B------:R-:W-:Y:S02]  /*4f260*/  ULDC UR4, c[0x0][0x228] ;  /* 0x00008a0000047ab9 */ /* 0x000fe40000000800 */
[----:B------:R-:W-:Y:S01]  /*4f270*/  ISETP.LT.AND P0, PT, R7, UR4, !P0 ;  /* 0x0000000407007c0c */ /* 0x000fe2000c701270 */
[----:B------:R-:W-:Y:S01]  /*4f280*/  IMAD.WIDE R10, R8, 0x4, R2 ;  /* 0x00000004080a7825 */ /* 0x000fe200078e0202 */
[----:B------:R-:W-:Y:S01]  /*4f290*/  ISETP.LT.AND P4, PT, R6, UR6, !P3 ;  /* 0x0000000606007c0c */ /* 0x000fe2000df81270 */
[----:B------:R-:W-:Y:S01]  /*4f2a0*/  ULDC UR4, c[0x0][0x22c] ;  /* 0x00008b0000047ab9 */ /* 0x000fe20000000800 */
[----:B------:R-:W-:Y:S01]  /*4f2b0*/  ULDC UR6, c[0x0][0x228] ;  /* 0x00008a0000067ab9 */ /* 0x000fe20000000800 */
[----:B------:R-:W-:Y:S01]  /*4f2c0*/  VIADD R9, R0, 0x3f ;  /* 0x0000003f00097836 */ /* 0x000fe20000000000 */
[----:B------:R1:W-:Y:S01]  /*4f2d0*/  @P6 STG.E desc[UR8][R10.64], R243 ;  /* 0x000000f30a006986 */ /* 0x0003e2000c101908 */
[----:B------:R-:W-:-:S03]  /*4f2e0*/  VIADD R224, R8, UR28 ;  /* 0x0000001c08e07c36 */ /* 0x000fc60008000000 */
[----:B------:R-:W-:Y:S01]  /*4f2f0*/  ISETP.GE.AND P6, PT, R9, UR4, PT ;  /* 0x0000000409007c0c */ /* 0x000fe2000bfc6270 */
[----:B------:R-:W-:Y:S01]  /*4f300*/  IMAD.WIDE R8, R8, 0x4, R4 ;  /* 0x0000000408087825 */ /* 0x000fe200078e0204 */
[----:B------:R-:W-:-:S03]  /*4f310*/  ULDC UR4, c[0x0][0x228] ;  /* 0x00008a0000047ab9 */ /* 0x000fc60000000800 */
[----:B------:R-:W-:Y:S01]  /*4f320*/  VIADD R225, R0, 0x40 ;  /* 0x0000004000e17836 */ /* 0x000fe20000000000 */
[----:B------:R-:W-:Y:S01]  /*4f330*/  ISETP.LT.AND P3, PT, R7, UR4, !P3 ;  /* 0x0000000407007c0c */ /* 0x000fe2000df61270 */
[----:B------:R-:W-:Y:S01]  /*4f340*/  ULDC UR4, c[0x0][0x22c] ;  /* 0x00008b0000047ab9 */ /* 0x000fe20000000800 */
[----:B-1----:R-:W-:Y:S01]  /*4f350*/  IMAD.WIDE R10, R224, 0x4, R2 ;  /* 0x00000004e00a7825 */ /* 0x002fe200078e0202 */
[----:B------:R1:W-:Y:S01]  /*4f360*/  @P0 STG.E desc[UR8][R8.64], R242 ;  /* 0x000000f208000986 */ /* 0x0003e2000c101908 */
[----:B------:R-:W-:Y:S01]  /*4f370*/  ISETP.GE.AND P0, PT, R225, UR4, PT ;  /* 0x00000004e1007c0c */ /* 0x000fe2000bf06270 */
[----:B------:R-:W-:Y:S02]  /*4f380*/  ULDC UR4, c[0x0][0x228] ;  /* 0x00008a0000047ab9 */ /* 0x000fe40000000800 */
[----:B------:R3:W-:Y:S01]  /*4f390*/  @P4 STG.E desc[UR8][R10.64], R241 ;  /* 0x000000f10a004986 */ /* 0x0007e2000c101908 */
[----:B------:R-:W-:Y:S01]  /*4f3a0*/  ISETP.LT.AND P4, PT, R6, UR4, !P5 ;  /* 0x0000000406007c0c */ /* 0x000fe2000ef81270 */
[----:B------:R-:W-:Y:S01]  /*4f3b0*/  ULDC UR4, c[0x0][0x228] ;  /* 0x00008a0000047ab9 */ /* 0x000fe20000000800 */
[----:B------:R-:W-:-:S02]  /*4f3c0*/  IADD3 R225, R224, UR28, RZ ;  /* 0x0000001ce0e17c10 */ /* 0x000fc4000fffe0ff */
[----:B------:R-:W-:Y:S01]  /*4f3d0*/  ISETP.LT.AND P5, PT, R7, UR4, !P5 ;  /* 0x0000000407007c0c */ /* 0x000fe2000efa1270 */
[----:B------:R-:W-:Y:S01]  /*4f3e0*/  ULDC UR4, c[0x0][0x228] ;  /* 0x00008a0000047ab9 */ /* 0x000fe20000000800 */
[----:B-1----:R-:W-:-:S04]  /*4f3f0*/  IMAD.WIDE R8, R224, 0x4, R4 ;  /* 0x00000004e0087825 */ /* 0x002fc800078e0204 */
[C---:B---3--:R-:W-:Y:S01]  /*4f400*/  IMAD.WIDE R10, R225.reuse, 0x4, R2 ;  /* 0x00000004e10a7825 */ /* 0x048fe200078e0202 */
[----:B------:R1:W-:Y:S01]  /*4f410*/  @P3 STG.E desc[UR8][R8.64], R240 ;  /* 0x000000f008003986 */ /* 0x0003e2000c101908 */
[----:B------:R-:W-:Y:S01]  /*4f420*/  ISETP.LT.AND P3, PT, R6, UR4, !P2 ;  /* 0x0000000406007c0c */ /* 0x000fe2000d761270 */
[----:B------:R-:W-:Y:S01]  /*4f430*/  ULDC UR4, c[0x0][0x22c] ;  /* 0x00008b0000047ab9 */ /* 0x000fe20000000800 */
[----:B------:R-:W-:Y:S01]  /*4f440*/  VIADD R226, R0, 0x41 ;  /* 0x0000004100e27836 */ /* 0x000fe20000000000 */
[----:B------:R3:W-:Y:S01]  /*4f450*/  @P4 STG.E desc[UR8][R10.64], R247 ;  /* 0x000000f70a004986 */ /* 0x0007e2000c101908 */
[----:B------:R-:W-:-:S03]  /*4f460*/  VIADD R224, R225, UR28 ;  /* 0x0000001ce1e07c36 */ /* 0x000fc60008000000 */
[----:B------:R-:W-:Y:S01]  /*4f470*/  ISETP.GE.AND P4, PT, R226, UR4, PT ;  /* 0x00000004e2007c0c */ /* 0x000fe2000bf86270 */
[----:B------:R-:W-:Y:S01]  /*4f480*/  ULDC UR4, c[0x0][0x228] ;  /* 0x00008a0000047ab9 */ /* 0x000fe20000000800 */
[----:B------:R-:W4:Y:S01]  /*4f490*/  LDL.LU R241, [R1+0x280] ;  /* 0x0002800001f17983 */ /* 0x000f220000300800 */
[----:B-1----:R-:W-:Y:S01]  /*4f4a0*/  IMAD.WIDE R8, R225, 0x4, R4 ;  /* 0x00000004e1087825 */ /* 0x002fe200078e0204 */
[----:B------:R-:W-:Y:S01]  /*4f4b0*/  ISETP.LT.AND P2, PT, R7, UR4, !P2 ;  /* 0x0000000407007c0c */ /* 0x000fe2000d741270 */
[----:B------:R-:W-:Y:S01]  /*4f4c0*/  ULDC UR4, c[0x0][0x228] ;  /* 0x00008a0000047ab9 */ /* 0x000fe20000000800 */
[----:B------:R-:W4:Y:S01]  /*4f4d0*/  LDL.LU R239, [R1+0x80] ;  /* 0x0000800001ef7983 */ /* 0x000f220000300800 */
[----:B---3--:R-:W-:-:S03]  /*4f4e0*/  IMAD.WIDE R10, R224, 0x4, R2 ;  /* 0x00000004e00a7825 */ /* 0x008fc600078e0202 */
[----:B------:R1:W-:Y:S01]  /*4f4f0*/  @P5 STG.E desc[UR8][R8.64], R246 ;  /* 0x000000f608005986 */ /* 0x0003e2000c101908 */
[----:B------:R-:W-:Y:S01]  /*4f500*/  ISETP.LT.AND P5, PT, R6, UR4, !P1 ;  /* 0x0000000406007c0c */ /* 0x000fe2000cfa1270 */
[----:B------:R-:W-:Y:S01]  /*4f510*/  VIADD R226, R0, 0x42 ;  /* 0x0000004200e27836 */ /* 0x000fe20000000000 */
[----:B------:R-:W-:Y:S01]  /*4f520*/  IADD3 R225, R224, UR28, RZ ;  /* 0x0000001ce0e17c10 */ /* 0x000fe2000fffe0ff */
[----:B------:R3:W-:Y:S01]  /*4f530*/  @P3 STG.E desc[UR8][R10.64], R245 ;  /* 0x000000f50a003986 */ /* 0x0007e2000c101908 */
[----:B------:R-:W-:Y:S01]  /*4f540*/  ISETP.LT.AND P1, PT, R7, UR6, !P1 ;  /* 0x0000000607007c0c */ /* 0x000fe2000cf21270 */
[----:B------:R-:W-:Y:S01]  /*4f550*/  ULDC UR4, c[0x0][0x22c] ;  /* 0x00008b0000047ab9 */ /* 0x000fe20000000800 */
[----:B------:R-:W-:Y:S01]  /*4f560*/  ISETP.LT.AND P3, PT, R6, UR10, !P6 ;  /* 0x0000000a06007c0c */ /* 0x000fe2000f761270 */
[----:B------:R-:W-:Y:S01]  /*4f570*/  ULDC UR6, c[0x0][0x228] ;  /* 0x00008a0000067ab9 */ /* 0x000fe20000000800 */
[----:B------:R-:W4:Y:S01]  /*4f580*/  LDL.LU R243, [R1+0x684] ;  /* 0x0006840001f37983 */ /* 0x000f220000300800 */
[----:B-1----:R-:W-:-:S04]  /*4f590*/  IMAD.WIDE R8, R225, 0x4, R2 ;  /* 0x00000004e1087825 */ /* 0x002fc800078e0202 */
[----:B---3--:R-:W-:Y:S01]  /*4f5a0*/  IMAD.WIDE R10, R224, 0x4, R4 ;  /* 0x00000004e00a7825 */ /* 0x008fe200078e0204 */
[----:B------:R-:W-:Y:S01]  /*4f5b0*/  ISETP.LT.AND P6, PT, R7, UR6, !P6 ;  /* 0x0000000607007c0c */ /* 0x000fe2000f7c1270 */
[----:B------:R-:W3:Y:S01]  /*4f5c0*/  LDL.LU R242, [R1+0x484] ;  /* 0x0004840001f27983 */ /* 0x000ee20000300800 */
[----:B------:R-:W-:Y:S01]  /*4f5d0*/  ULDC UR6, c[0x0][0x228] ;  /* 0x00008a0000067ab9 */ /* 0x000fe20000000800 */
[----:B------:R-:W-:Y:S02]  /*4f5e0*/  ULDC UR10, c[0x0][0x228] ;  /* 0x00008a00000a7ab9 */ /* 0x000fe40000000800 */
[----:B------:R1:W-:Y:S01]  /*4f5f0*/  @P2 STG.E desc[UR8][R10.64], R244 ;  /* 0x000000f40a002986 */ /* 0x0003e2000c101908 */
[----:B------:R-:W-:Y:S01]  /*4f600*/  ISETP.GE.AND P2, PT, R226, UR4, PT ;  /* 0x00000004e2007c0c */ /* 0x000fe2000bf46270 */
[----:B------:R-:W-:Y:S01]  /*4f610*/  VIADD R226, R0, 0x43 ;  /* 0x0000004300e27836 */ /* 0x000fe20000000000 */
[----:B------:R-:W-:Y:S01]  /*4f620*/  ULDC UR4, c[0x0][0x22c] ;  /* 0x00008b0000047ab9 */ /* 0x000fe20000000800 */
[----:B------:R-:W-:Y:S01]  /*4f630*/  VIADD R224, R225, UR28 ;  /* 0x0000001ce1e07c36 */ /* 0x000fe20008000000 */
[----:B------:R1:W-:Y:S02]  /*4f640*/  @P5 STG.E desc[UR8][R8.64], R251 ;  /* 0x000000fb08005986 */ /* 0x0003e4000c101908 */
[----:B------:R-:W-:Y:S01]  /*4f650*/  ISETP.GE.AND P5, PT, R226, UR4, PT ;  /* 0x00000004e2007c0c */ /* 0x000fe2000bfa6270 */
[----:B------:R-:W-:Y:S01]  /*4f660*/  ULDC UR4, c[0x0][0x228] ;  /* 0x00008a0000047ab9 */ /* 0x000fe20000000800 */
[----:B------:R-:W3:Y:S01]  /*4f670*/  LDL.LU R240, [R1+0x84] ;  /* 0x0000840001f07983 */ /* 0x000ee20000300800 */
[----:B-1----:R-:W-:-:S03]  /*4f680*/  IMAD.WIDE R10, R224, 0x4, R2 ;  /* 0x00000004e00a7825 */ /* 0x002fc600078e0202 */
[----:B------:R-:W3:Y:S01]  /*4f690*/  LDL.LU R247, [R1+0x688] ;  /* 0x0006880001f77983 */ /* 0x000ee20000300800 */
[----:B------:R-:W-:-:S03]  /*4f6a0*/  IMAD.WIDE R8, R225, 0x4, R4 ;  /* 0x00000004e1087825 */ /* 0x000fc600078e0204 */
[----:B------:R-:W3:Y:S04]  /*4f6b0*/  LDL.LU R246, [R1+0x488] ;  /* 0x0004880001f67983 */ /* 0x000ee80000300800 */
[----:B------:R1:W-:Y:S01]  /*4f6c0*/  @P1 STG.E desc[UR8][R8.64], R250 ;  /* 0x000000fa08001986 */ /* 0x0003e2000c101908 */
[----:B------:R-:W-:Y:S01]  /*4f6d0*/  ISETP.LT.AND P1, PT, R6, UR4, !P0 ;  /* 0x0000000406007c0c */ /* 0x000fe2000c721270 */
[----:B------:R-:W-:Y:S02]  /*4f6e0*/  ULDC UR4, c[0x0][0x22c] ;  /* 0x00008b0000047ab9 */ /* 0x000fe40000000800 */
[----:B------:R1:W-:Y:S04]  /*4f6f0*/  @P3 STG.E desc[UR8][R10.64], R249 ;  /* 0x000000f90a003986 */ /* 0x0003e8000c101908 */
[----:B------:R-:W3:Y:S01]  /*4f700*/  LDL.LU R245, [R1+0x288] ;  /* 0x0002880001f57983 */ /* 0x000ee20000300800 */
[----:B-1----:R-:W-:-:S03]  /*4f710*/  IMAD.WIDE R8, R224, 0x4, R4 ;  /* 0x00000004e0087825 */ /* 0x002fc600078e0204 */
[----:B------:R-:W3:Y:S01]  /*4f720*/  LDL.LU R244, [R1+0x88] ;  /* 0x0000880001f47983 */ /* 0x000ee20000300800 */
[----:B------:R-:W-:-:S03]  /*4f730*/  IADD3 R10, R224, UR28, RZ ;  /* 0x0000001ce00a7c10 */ /* 0x000fc6000fffe0ff */
[----:B------:R-:W3:Y:S02]  /*4f740*/  LDL.LU R251, [R1+0x68c] ;  /* 0x00068c0001fb7983 */ /* 0x000ee40000300800 */
[----:B------:R-:W-:Y:S02]  /*4f750*/  IMAD.WIDE R224, R10, 0x4, R2 ;  /* 0x000000040ae07825 */ /* 0x000fe400078e0202 */
[----:B------:R-:W3:Y:S04]  /*4f760*/  LDL.LU R250, [R1+0x48c] ;  /* 0x00048c0001fa7983 */ /* 0x000ee80000300800 */
[----:B------:R1:W-:Y:S04]  /*4f770*/  @P6 STG.E desc[UR8][R8.64], R248 ;  /* 0x000000f808006986 */ /* 0x0003e8000c101908 */
[----:B------:R-:W3:Y:S04]  /*4f780*/  LDL.LU R249, [R1+0x28c] ;  /* 0x00028c0001f97983 */ /* 0x000ee80000300800 */
[----:B-1----:R-:W3:Y:S04]  /*4f790*/  LDL.LU R248, [R1+0x8c] ;  /* 0x00008c0001f87983 */ /* 0x002ee80000300800 */
[----:B--2---:R1:W-:Y:S04]  /*4f7a0*/  @P1 STG.E desc[UR8][R224.64], R238 ;  /* 0x000000eee0001986 */ /* 0x0043e8000c101908 */
[----:B-1----:R-:W2:Y:S04]  /*4f7b0*/  LDL.LU R238, [R1+0x183c] ;  /* 0x00183c0001ee7983 */ /* 0x002ea80000300800 */
[----:B------:R-:W4:Y:S01]  /*4f7c0*/  LDL.LU R225, [R1+0x480] ;  /* 0x0004800001e17983 */ /* 0x000f220000300800 */
[----:B------:R-:W-:-:S02]  /*4f7d0*/  ISETP.LT.AND P0, PT, R7, UR6, !P0 ;  /* 0x0000000607007c0c */ /* 0x000fc4000c701270 */
[----:B------:R-:W-:Y:S01]  /*4f7e0*/  ISETP.LT.AND P3, PT, R6, UR10, !P4 ;  /* 0x0000000a06007c0c */ /* 0x000fe2000e761270 */
[----:B------:R-:W-:Y:S01]  /*4f7f0*/  VIADD R11, R0, 0x44 ;  /* 0x00000044000b7836 */ /* 0x000fe20000000000 */
[----:B------:R-:W-:Y:S01]  /*4f800*/  ULDC UR6, c[0x0][0x228] ;  /* 0x00008a0000067ab9 */ /* 0x000fe20000000800 */
[C---:B------:R-:W-:Y:S01]  /*4f810*/  VIADD R226, R10.reuse, UR28 ;  /* 0x0000001c0ae27c36 */ /* 0x040fe20008000000 */
[----:B------:R-:W-:Y:S01]  /*4f820*/  ULDC UR10, c[0x0][0x228] ;  /* 0x00008a00000a7ab9 */ /* 0x000fe20000000800 */
[----:B------:R-:W-:Y:S01]  /*4f830*/  IMAD.WIDE R8, R10, 0x4, R4 ;  /* 0x000000040a087825 */ /* 0x000fe200078e0204 */
[----:B------:R-:W-:Y:S01]  /*4f840*/  ISETP.GE.AND P6, PT, R11, UR4, PT ;  /* 0x000000040b007c0c */ /* 0x000fe2000bfc6270 */
[----:B------:R-:W-:Y:S02]  /*4f850*/  ULDC UR4, c[0x0][0x22c] ;  /* 0x00008b0000047ab9 */ /* 0x000fe40000000800 */
[----:B------:R-:W-:-:S04]  /*4f860*/  IMAD.WIDE R10, R226, 0x4, R2 ;  /* 0x00000004e20a7825 */ /* 0x000fc800078e0202 */
[----:B------:R-:W-:-:S05]  /*4f870*/  VIADD R227, R0, 0x45 ;  /* 0x0000004500e37836 */ /* 0x000fca0000000000 */
[----:B------:R-:W-:Y:S01]  /*4f880*/  ISETP.GE.AND P1, PT, R227, UR4, PT ;  /* 0x00000004e3007c0c */ /* 0x000fe2000bf26270 */
[----:B------:R-:W-:Y:S02]  /*4f890*/  ULDC UR4, c[0x0][0x228] ;  /* 0x00008a0000047ab9 */ /* 0x000fe40000000800 */
[C---:B------:R-:W-:Y:S01]  /*4f8a0*/  ISETP.LT.AND P4, PT, R7.reuse, UR4, !P4 ;  /* 0x0000000407007c0c */ /* 0x040fe2000e781270 */
[----:B------:R-:W-:Y:S01]  /*4f8b0*/  ULDC UR4, c[0x0][0x228] ;  /* 0x00008a0000047ab9 */ /* 0x000fe20000000800 */
[----:B----4-:R-:W-:Y:S04]  /*4f8c0*/  @P0 STG.E desc[UR8][R8.64], R225 ;  /* 0x000000e108000986 */ /* 0x010fe8000c101908 */
[----:B------:R1:W-:Y:S04]  /*4f8d0*/  @P3 STG.E desc[UR8][R10.64], R241 ;  /* 0x000000f10a003986 */ /* 0x0003e8000c101908 */
[----:B-1----:R-:W4:Y:S01]  /*4f8e0*/  LDL.LU R241, [R1+0x284] ;  /* 0x0002840001f17983 */ /* 0x002f220000300800 */
[----:B------:R-:W-:Y:S01]  /*4f8f0*/  ISETP.LT.AND P0, PT, R6, UR4, !P2 ;  /* 0x0000000406007c0c */ /* 0x000fe2000d701270 */
[----:B------:R-:W-:Y:S01]  /*4f900*/  VIADD R8, R0, 0x46 ;  /* 0x0000004600087836 */ /* 0x000fe20000000000 */
[C---:B------:R-:W-:Y:S01]  /*4f910*/  IADD3 R224, R226.reuse, UR28, RZ ;  /* 0x0000001ce2e07c10 */ /* 0x040fe2000fffe0ff */
[----:B------:R-:W-:Y:S01]  /*4f920*/  ULDC UR4, c[0x0][0x22c] ;  /* 0x00008b0000047ab9 */ /* 0x000fe20000000800 */
[----:B------:R-:W-:Y:S01]  /*4f930*/  IMAD.WIDE R10, R226, 0x4, R4 ;  /* 0x00000004e20a7825 */ /* 0x000fe200078e0204 */
[----:B------:R-:W-:Y:S01]  /*4f940*/  ISETP.LT.AND P2, PT, R7, UR6, !P2 ;  /* 0x0000000607007c0c */ /* 0x000fe2000d741270 */
[----:B------:R-:W-:Y:S01]  /*4f950*/  ULDC UR6, c[0x0][0x228] ;  /* 0x00008a0000067ab9 */ /* 0x000fe20000000800 */
[----:B------:R-:W-:Y:S01]  /*4f960*/  ISETP.GE.AND P3, PT, R8, UR4, PT ;  /* 0x0000000408007c0c */ /* 0x000fe2000bf66270 */
[----:B------:R-:W-:Y:S01]  /*4f970*/  VIADD R225, R0, 0x47 ;  /* 0x0000004700e17836 */ /* 0x000fe20000000000 */
[----:B------:R-:W-:Y:S01]  /*4f980*/  ULDC UR4, c[0x0][0x22c] ;  /* 0x00008b0000047ab9 */ /* 0x000fe20000000800 */
[----:B------:R-:W-:Y:S01]  /*4f990*/  IMAD.WIDE R8, R224, 0x4, R2 ;  /* 0x00000004e0087825 */ /* 0x000fe200078e0202 */
[----:B------:R1:W-:Y:S02]  /*4f9a0*/  @P4 STG.E desc[UR8][R10.64], R239 ;  /* 0x000000ef0a004986 */ /* 0x0003e4000c101908 */
[----:B------:R-:W-:Y:S01]  /*4f9b0*/  ISETP.GE.AND P4, PT, R225, UR4, PT ;  /* 0x00000004e1007c0c */ /* 0x000fe2000bf86270 */
[----:B------:R-:W-:Y:S01]  /*4f9c0*/  ULDC UR4, c[0x0][0x228] ;  /* 0x00008a0000047ab9 */ /* 0x000fe20000000800 */
[----:B------:R2:W-:Y:S01]  /*4f9d0*/  @P0 STG.E desc[UR8][R8.64], R243 ;  /* 0x000000f308000986 */ /* 0x0005e2000c101908 */
[----:B------:R-:W-:Y:S01]  /*4f9e0*/  ISETP.LT.AND P0, PT, R6, UR4, !P5 ;  /* 0x0000000406007c0c */ /* 0x000fe2000ef01270 */
[C-C-:B-1----:R-:W-:Y:S01]  /*4f9f0*/  IMAD.WIDE R10, R224.reuse, 0x4, R4.reuse ;  /* 0x00000004e00a7825 */ /* 0x142fe200078e0204 */
[C---:B------:R-:W-:Y:S01]  /*4fa00*/  ISETP.LT.AND P5, PT, R7.reuse, UR6, !P5 ;  /* 0x0000000607007c0c */ /* 0x040fe2000efa1270 */
[----:B------:R-:W-:Y:S01]  /*4fa10*/  ULDC UR4, c[0x0][0x228] ;  /* 0x00008a0000047ab9 */ /* 0x000fe20000000800 */
[----:B------:R-:W-:Y:S01]  /*4fa20*/  ULDC UR6, c[0x0][0x228] ;  /* 0x00008a0000067ab9 */ /* 0x000fe20000000800 */
[----:B------:R-:W-:Y:S01]  /*4fa30*/  VIADD R224, R224, UR28 ;  /* 0x0000001ce0e07c36 */ /* 0x000fe20008000000 */
[----:B---3--:R1:W-:Y:S01]  /*4fa40*/  @P2 STG.E desc[UR8][R10.64], R242 ;  /* 0x000000f20a002986 */ /* 0x0083e2000c101908 */
[----:B------:R-:W-:Y:S01]  /*4fa50*/  VIADD R225, R0, 0x48 ;  /* 0x0000004800e17836 */ /* 0x000fe20000000000 */
[----:B------:R-:W-:Y:S01]  /*4fa60*/  ISETP.LT.AND P2, PT, R6, UR4, !P6 ;  /* 0x0000000406007c0c */ /* 0x000fe2000f741270 */
[C---:B--2---:R-:W-:Y:S01]  /*4fa70*/  IMAD.WIDE R8, R224.reuse, 0x4, R4 ;  /* 0x00000004e0087825 */ /* 0x044fe200078e0204 */
[----:B------:R-:W-:Y:S01]  /*4fa80*/  ULDC UR4, c[0x0][0x22c] ;  /* 0x00008b0000047ab9 */ /* 0x000fe20000000800 */
[----:B------:R-:W-:Y:S01]  /*4fa90*/  ISETP.LT.AND P6, PT, R7, UR6, !P6 ;  /* 0x0000000607007c0c */ /* 0x000fe2000f7c1270 */
[----:B------:R-:W-:Y:S01]  /*4faa0*/  ULDC UR6, c[0x0][0x228] ;  /* 0x00008a0000067ab9 */ /* 0x000fe20000000800 */
[C---:B-1----:R-:W-:Y:S01]  /*4fab0*/  IMAD.WIDE R10, R224.reuse, 0x4, R2 ;  /* 0x00000004e00a7825 */ /* 0x042fe200078e0202 */
[----:B------:R-:W-:-:S03]  /*4fac0*/  IADD3 R224, R224, UR28, RZ ;  /* 0x0000001ce0e07c10 */ /* 0x000fc6000fffe0ff */
[----:B------:R-:W-:Y:S01]  /*4fad0*/  VIADD R226, R0, 0x49 ;  /* 0x0000004900e27836 */ /* 0x000fe20000000000 */
[----:B----4-:R1:W-:Y:S01]  /*4fae0*/  @P0 STG.E desc[UR8][R10.64], R241 ;  /* 0x000000f10a000986 */ /* 0x0103e2000c101908 */
[----:B------:R-:W-:Y:S01]  /*4faf0*/  ISETP.GE.AND P0, PT, R225, UR4, PT ;  /* 0x00000004e1007c0c */ /* 0x000fe2000bf06270 */
[----:B------:R-:W-:Y:S02]  /*4fb00*/  ULDC UR4, c[0x0][0x228] ;  /* 0x00008a0000047ab9 */ /* 0x000fe40000000800 */
[----:B------:R2:W-:Y:S01]  /*4fb10*/  @P5 STG.E desc[UR8][R8.64], R240 ;  /* 0x000000f008005986 */ /* 0x0005e2000c101908 */
[----:B------:R-:W-:Y:S01]  /*4fb20*/  ISETP.LT.AND P5, PT, R6, UR4, !P1 ;  /* 0x0000000406007c0c */ /* 0x000fe2000cfa1270 */
[C---:B------:R-:W-:Y:S01]  /*4fb30*/  VIADD R225, R224.reuse, UR28 ;  /* 0x0000001ce0e17c36 */ /* 0x040fe20008000000 */
[----:B------:R-:W-:Y:S01]  /*4fb40*/  ULDC UR4, c[0x0][0x22c] ;  /* 0x00008b0000047ab9 */ /* 0x000fe20000000800 */
[----:B-1----:R-:W-:-:S04]  /*4fb50*/  IMAD.WIDE R10, R224, 0x4, R4 ;  /* 0x00000004e00a7825 */ /* 0x002fc800078e0204 */
[----:B--2---:R-:W-:-:S05]  /*4fb60*/  IMAD.WIDE R8, R224, 0x4, R2 ;  /* 0x00000004e0087825 */ /* 0x004fca00078e0202 */
[----:B------:R1:W-:Y:S01]  /*4fb70*/  @P2 STG.E desc[UR8][R8.64], R247 ;  /* 0x000000f708002986 */ /* 0x0003e2000c101908 */
[----:B------:R-:W-:Y:S01]  /*4fb80*/  ISETP.GE.AND P2, PT, R226, UR4, PT ;  /* 0x00000004e2007c0c */ /* 0x000fe2000bf46270 */
[----:B------:R-:W-:Y:S02]  /*4fb90*/  ULDC UR4, c[0x0][0x228] ;  /* 0x00008a0000047ab9 */ /* 0x000fe40000000800 */
[----:B------:R2:W-:Y:S01]  /*4fba0*/  @P6 STG.E desc[UR8][R10.64], R246 ;  /* 0x000000f60a006986 */ /* 0x0005e2000c101908 */
[----:B------:R-:W-:Y:S01]  /*4fbb0*/  ISETP.LT.AND P1, PT, R7, UR4, !P1 ;  /* 0x0000000407007c0c */ /* 0x000fe2000cf21270 */
[----:B------:R-:W-:Y:S01]  /*4fbc0*/  ULDC UR4, c[0x0][0x22c] ;  /* 0x00008b0000047ab9 */ /* 0x000fe20000000800 */
[----:B-1----:R-:W-:-:S04]  /*4fbd0*/  IMAD.WIDE R8, R225, 0x4, R2 ;  /* 0x00000004e1087825 */ /* 0x002fc800078e0202 */
[----:B--2---:R-:W-:Y:S01]  /*4fbe0*/  VIADD R10, R0, 0x4a ;  /* 0x0000004a000a7836 */ /* 0x004fe20000000000 */
[----:B------:R1:W-:Y:S01]  /*4fbf0*/  @P5 STG.E desc[UR8][R8.64], R245 ;  /* 0x000000f508005986 */ /* 0x0003e2000c101908 */
[----:B------:R-:W-:Y:S02]  /*4fc00*/  ISETP.LT.AND P6, PT, R6, UR6, !P3 ;  /* 0x0000000606007c0c */ /* 0x000fe4000dfc1270 */
[----:B------:R-:W-:Y:S01]  /*4fc10*/  IADD3 R224, R225, UR28, RZ ;  /* 0x0000001ce1e07c10 */ /* 0x000fe2000fffe0ff */
[----:B------:R-:W-:Y:S01]  /*4fc20*/  VIADD R226, R0, 0x4c ;  /* 0x0000004c00e27836 */ /* 0x000fe20000000000 */
[----:B------:R-:W-:Y:S01]  /*4fc30*/  ISETP.GE.AND P5, PT, R10, UR4, PT ;  /* 0x000000040a007c0c */ /* 0x000fe2000bfa6270 */
[----:B------:R-:W-:Y:S01]  /*4fc40*/  ULDC UR4, c[0x0][0x228] ;  /* 0x00008a0000047ab9 */ /* 0x000fe20000000800 */
[----:B------:R-:W-:Y:S01]  /*4fc50*/  ULDC UR6, c[0x0][0x228] ;  /* 0x00008a0000067ab9 */ /* 0x000fe20000000800 */
[----:B------:R-:W-:Y:S01]  /*4fc60*/  ISETP.LT.AND P3, PT, R7, UR4, !P3 ;  /* 0x0000000407007c0c */ /* 0x000fe2000df61270 */
[----:B------:R-:W-:Y:S01]  /*4fc70*/  ULDC UR4, c[0x0][0x22c] ;  /* 0x00008b0000047ab9 */ /* 0x000fe20000000800 */
[----:B-1----:R-:W-:-:S04]  /*4fc80*/  IMAD.WIDE R8, R225, 0x4, R4 ;  /* 0x00000004e1087825 */ /* 0x002fc800078e0204 */
[----:B------:R-:W-:Y:S01]  /*4fc90*/  VIADD R225, R0, 0x4b ;  /* 0x0000004b00e17836 */ /* 0x000fe20000000000 */
[----:B------:R1:W-:Y:S01]  /*4fca0*/  @P1 STG.E desc[UR8][R8.64], R244 ;  /* 0x000000f408001986 */ /* 0x0003e2000c101908 */
[----:B------:R-:W-:-:S03]  /*4fcb0*/  IMAD.WIDE R10, R224, 0x4, R2 ;  /* 0x00000004e00a7825 */ /* 0x000fc600078e0202 */
[----:B------:R-:W-:Y:S01]  /*4fcc0*/  ISETP.GE.AND P1, PT, R225, UR4, PT ;  /* 0x00000004e1007c0c */ /* 0x000fe2000bf26270 */
[C---:B------:R-:W-:Y:S01]  /*4fcd0*/  VIADD R225, R224.reuse, UR28 ;  /* 0x0000001ce0e17c36 */ /* 0x040fe20008000000 */
[----:B------:R2:W-:Y:S01]  /*4fce0*/  @P6 STG.E desc[UR8][R10.64], R251 ;  /* 0x000000fb0a006986 */ /* 0x0005e2000c101908 */
[----:B------:R-:W-:Y:S01]  /*4fcf0*/  ULDC UR4, c[0x0][0x228] ;  /* 0x00008a0000047ab9 */ /* 0x000fe20000000800 */
[----:B-1----:R-:W-:Y:S02]  /*4fd00*/  IMAD.WIDE R8, R224, 0x4, R4 ;  /* 0x00000004e0087825 */ /* 0x002fe400078e0204 */
[----:B------:R-:W-:-:S03]  /*4fd10*/  IADD3 R224, R225, UR28, RZ ;  /* 0x0000001ce1e07c10 */ /* 0x000fc6000fffe0ff */
[----:B------:R1:W-:Y:S01]  /*4fd20*/  @P3 STG.E desc[UR8][R8.64], R250 ;  /* 0x000000fa08003986 */ /* 0x0003e2000c101908 */
[----:B--2---:R-:W-:-:S04]  /*4fd30*/  IMAD.WIDE R10, R225, 0x4, R2 ;  /* 0x00000004e10a7825 */ /* 0x004fc800078e0202 */
        /* <DEDUP_REMOVED lines=12> */
[----:B------:R-:W-:Y:S01]  /*4fe00*/  ISETP.LT.AND P4, PT, R7, UR4, !P4 ;  /* 0x0000000407007c0c */ /* 0x000fe2000e781270 */
[----:B------:R-:W-:Y:S01]  /*4fe10*/  ULDC UR4, c[0x0][0x228] ;  /* 0x00008a0000047ab9 */ /* 0x000fe20000000800 */
[----:B------:R-:W4:Y:S01]  /*4fe20*/  LDL.LU R246, [R1+0x498] ;  /* 0x0004980001f67983 */ /* 0x000f220000300800 */
[----:B------:R-:W-:Y:S01]  /*4fe30*/  ISETP.LT.AND P3, PT, R6, UR4, !P0 ;  /* 0x0000000406007c0c */ /* 0x000fe2000c761270 */
[----:B------:R-:W-:Y:S02]  /*4fe40*/  ULDC UR4, c[0x0][0x22c] ;  /* 0x00008b0000047ab9 */ /* 0x000fe40000000800 */
[----:B------:R-:W4:Y:S04]  /*4fe50*/  LDL.LU R245, [R1+0x298] ;  /* 0x0002980001f57983 */ /* 0x000f280000300800 */
[----:B------:R1:W-:Y:S01]  /*4fe60*/  @P6 STG.E desc[UR8][R10.64], R249 ;  /* 0x000000f90a006986 */ /* 0x0003e2000c101908 */
[----:B------:R-:W-:Y:S01]  /*4fe70*/  ISETP.GE.AND P6, PT, R226, UR4, PT ;  /* 0x00000004e2007c0c */ /* 0x000fe2000bfc6270 */
[----:B------:R-:W-:-:S02]  /*4fe80*/  ULDC UR4, c[0x0][0x228] ;  /* 0x00008a0000047ab9 */ /* 0x000fc40000000800 */
[----:B------:R-:W-:Y:S01]  /*4fe90*/  ISETP.LT.AND P0, PT, R7, UR4, !P0 ;  /* 0x0000000407007c0c */ /* 0x000fe2000c701270 */
[----:B------:R-:W-:Y:S01]  /*4fea0*/  ULDC UR4, c[0x0][0x228] ;  /* 0x00008a0000047ab9 */ /* 0x000fe20000000800 */
[----:B------:R1:W-:Y:S01]  /*4feb0*/  @P4 STG.E desc[UR8][R8.64], R248 ;  /* 0x000000f808004986 */ /* 0x0003e2000c101908 */
[----:B------:R-:W-:-:S03]  /*4fec0*/  ISETP.LT.AND P4, PT, R6, UR4, !P2 ;  /* 0x0000000406007c0c */ /* 0x000fc6000d781270 */
[----:B------:R-:W4:Y:S01]  /*4fed0*/  LDL.LU R244, [R1+0x98] ;  /* 0x0000980001f47983 */ /* 0x000f220000300800 */
[----:B-1----:R-:W-:Y:S01]  /*4fee0*/  IMAD.WIDE R10, R224, 0x4, R2 ;  /* 0x00000004e00a7825 */ /* 0x002fe200078e0202 */
[----:B------:R-:W-:Y:S01]  /*4fef0*/  ISETP.LT.AND P2, PT, R7, UR6, !P2 ;  /* 0x0000000607007c0c */ /* 0x000fe2000d741270 */
[----:B------:R-:W-:Y:S01]  /*4ff00*/  ULDC UR4, c[0x0][0x22c] ;  /* 0x00008b0000047ab9 */ /* 0x000fe20000000800 */
[----:B------:R-:W-:Y:S01]  /*4ff10*/  ULDC UR6, c[0x0][0x228] ;  /* 0x00008a0000067ab9 */ /* 0x000fe20000000800 */
[----:B------:R-:W-:Y:S01]  /*4ff20*/  VIADD R226, R0, 0x4d ;  /* 0x0000004d00e27836 */ /* 0x000fe20000000000 */
[----:B------:R-:W4:Y:S04]  /*4ff30*/  LDL.LU R250, [R1+0x49c] ;  /* 0x00049c0001fa7983 */ /* 0x000f280000300800 */
[----:B------:R-:W4:Y:S04]  /*4ff40*/  LDL.LU R249, [R1+0x29c] ;  /* 0x00029c0001f97983 */ /* 0x000f280000300800 */
[----:B------:R-:W4:Y:S04]  /*4ff50*/  LDL.LU R248, [R1+0x9c] ;  /* 0x00009c0001f87983 */ /* 0x000f280000300800 */
[----:B--2---:R1:W-:Y:S01]  /*4ff60*/  @P3 STG.E desc[UR8][R10.64], R225 ;  /* 0x000000e10a003986 */ /* 0x0043e2000c101908 */
[----:B------:R-:W-:Y:S01]  /*4ff70*/  ISETP.LT.AND P3, PT, R6, UR10, !P5 ;  /* 0x0000000a06007c0c */ /* 0x000fe2000ef61270 */
[----:B------:R-:W-:Y:S01]  /*4ff80*/  ULDC UR10, c[0x0][0x228] ;  /* 0x00008a00000a7ab9 */ /* 0x000fe20000000800 */
[----:B-1----:R-:W-:-:S02]  /*4ff90*/  VIADD R225, R224, UR28 ;  /* 0x0000001ce0e17c36 */ /* 0x002fc40008000000 */
[----:B------:R-:W-:-:S04]  /*4ffa0*/  IMAD.WIDE R10, R224, 0x4, R4 ;  /* 0x00000004e00a7825 */ /* 0x000fc800078e0204 */
[C-C-:B------:R-:W-:Y:S01]  /*4ffb0*/  IMAD.WIDE R8, R225.reuse, 0x4, R2.reuse ;  /* 0x00000004e1087825 */ /* 0x140fe200078e0202 */
[----:B---3--:R1:W-:Y:S01]  /*4ffc0*/  @P0 STG.E desc[UR8][R10.64], R227 ;  /* 0x000000e30a000986 */ /* 0x0083e2000c101908 */
[----:B------:R-:W-:Y:S01]  /*4ffd0*/  ISETP.GE.AND P0, PT, R226, UR4, PT ;  /* 0x00000004e2007c0c */ /* 0x000fe2000bf06270 */
[----:B------:R-:W-:Y:S01]  /*4ffe0*/  ULDC UR4, c[0x0][0x22c] ;  /* 0x00008b0000047ab9 */ /* 0x000fe20000000800 */
[----:B------:R-:W-:Y:S01]  /*4fff0*/  VIADD R224, R225, UR28 ;  /* 0x0000001ce1e07c36 */ /* 0x000fe20008000000 */
[----:B----4-:R2:W-:Y:S01]  /*50000*/  @P4 STG.E desc[UR8][R8.64], R239 ;  /* 0x000000ef08004986 */ /* 0x0105e2000c101908 */
[----:B------:R-:W-:Y:S02]  /*50010*/  IADD3 R226, R0, 0x4e, RZ ;  /* 0x0000004e00e27810 */ /* 0x000fe40007ffe0ff */
[----:B------:R-:W-:Y:S01]  /*50020*/  ISETP.LT.AND P5, PT, R7, UR6, !P5 ;  /* 0x0000000607007c0c */ /* 0x000fe2000efa1270 */
[----:B------:R-:W-:Y:S01]  /*50030*/  ULDC UR6, c[0x0][0x228] ;  /* 0x00008a0000067ab9 */ /* 0x000fe20000000800 */
[----:B------:R-:W-:Y:S01]  /*50040*/  ISETP.GE.AND P4, PT, R226, UR4, PT ;  /* 0x00000004e2007c0c */ /* 0x000fe2000bf86270 */
[----:B------:R-:W-:Y:S01]  /*50050*/  ULDC UR4, c[0x0][0x228] ;  /* 0x00008a0000047ab9 */ /* 0x000fe20000000800 */
[----:B-1----:R-:W-:-:S04]  /*50060*/  IMAD.WIDE R10, R224, 0x4, R2 ;  /* 0x00000004e00a7825 */ /* 0x002fc800078e0202 */
[----:B--2---:R-:W-:-:S05]  /*50070*/  IMAD.WIDE R8, R225, 0x4, R4 ;  /* 0x00000004e1087825 */ /* 0x004fca00078e0204 */
        /* <DEDUP_REMOVED lines=10> */
[----:B--2---:R-:W-:Y:S02]  /*50120*/  VIADD R10, R224, UR28 ;  /* 0x0000001ce00a7c36 */ /* 0x004fe40008000000 */
[----:B------:R-:W-:Y:S02]  /*50130*/  VIADD R11, R0, 0x4f ;  /* 0x0000004f000b7836 */ /* 0x000fe40000000000 */
[C---:B------:R-:W-:Y:S01]  /*50140*/  VIADD R226, R10.reuse, UR28 ;  /* 0x0000001c0ae27c36 */ /* 0x040fe20008000000 */
[----:B------:R1:W-:Y:S01]  /*50150*/  @P5 STG.E desc[UR8][R8.64], R241 ;  /* 0x000000f108005986 */ /* 0x0003e2000c101908 */
[----:B------:R-:W-:Y:S01]  /*50160*/  IMAD.WIDE R224, R10, 0x4, R2 ;  /* 0x000000040ae07825 */ /* 0x000fe200078e0202 */
[----:B------:R-:W-:Y:S01]  /*50170*/  ISETP.GE.AND P5, PT, R11, UR4, PT ;  /* 0x000000040b007c0c */ /* 0x000fe2000bfa6270 */
[----:B------:R-:W-:-:S03]  /*50180*/  ULDC UR4, c[0x0][0x22c] ;  /* 0x00008b0000047ab9 */ /* 0x000fc60000000800 */
[----:B------:R-:W-:Y:S01]  /*50190*/  @P2 STG.E desc[UR8][R224.64], R240 ;  /* 0x000000f0e0002986 */ /* 0x000fe2000c101908 */
[----:B-1----:R-:W-:-:S04]  /*501a0*/  IMAD.WIDE R8, R10, 0x4, R4 ;  /* 0x000000040a087825 */ /* 0x002fc800078e0204 */
[----:B------:R-:W-:Y:S01]  /*501b0*/  IMAD.WIDE R10, R226, 0x4, R2 ;  /* 0x00000004e20a7825 */ /* 0x000fe200078e0202 */
[----:B------:R-:W-:Y:S04]  /*501c0*/  @P1 STG.E desc[UR8][R8.64], R247 ;  /* 0x000000f708001986 */ /* 0x000fe8000c101908 */
[----:B------:R1:W-:Y:S04]  /*501d0*/  @P3 STG.E desc[UR8][R10.64], R251 ;  /* 0x000000fb0a003986 */ /* 0x0003e8000c101908 */
[----:B-1----:R-:W2:Y:S01]  /*501e0*/  LDL.LU R251, [R1+0x69c] ;  /* 0x00069c0001fb7983 */ /* 0x002ea20000300800 */
[----:B------:R-:W-:Y:S01]  /*501f0*/  ISETP.GE.AND P2, PT, R227, UR4, PT ;  /* 0x00000004e3007c0c */ /* 0x000fe2000bf46270 */
[----:B------:R-:W-:-:S02]  /*50200*/  ULDC UR4, c[0x0][0x228] ;  /* 0x00008a0000047ab9 */ /* 0x000fc40000000800 */
[C---:B------:R-:W-:Y:S01]  /*50210*/  ISETP.LT.AND P6, PT, R7.reuse, UR4, !P6 ;  /* 0x0000000407007c0c */ /* 0x040fe2000f7c1270 */
[----:B------:R-:W-:Y:S02]  /*50220*/  ULDC UR4, c[0x0][0x228] ;  /* 0x00008a0000047ab9 */ /* 0x000fe40000000800 */
        /* <DEDUP_REMOVED lines=16> */
[----:B------:R-:W-:Y:S01]  /*50330*/  ULDC UR4, c[0x0][0x228] ;  /* 0x00008a0000047ab9 */ /* 0x000fe20000000800 */
[----:B------:R-:W-:Y:S01]  /*50340*/  ISETP.LT.AND P4, PT, R7, UR6, !P4 ;  /* 0x0000000607007c0c */ /* 0x000fe2000e781270 */
[----:B------:R-:W-:Y:S01]  /*50350*/  ULDC UR6, c[0x0][0x228] ;  /* 0x00008a0000067ab9 */ /* 0x000fe20000000800 */
[C---:B-1----:R-:W-:Y:S01]  /*50360*/  IMAD.WIDE R10, R224.reuse, 0x4, R4 ;  /* 0x00000004e00a7825 */ /* 0x042fe200078e0204 */
[----:B------:R-:W-:-:S04]  /*50370*/  IADD3 R224, R224, UR28, RZ ;  /* 0x0000001ce0e07c10 */ /* 0x000fc8000fffe0ff */
[----:B------:R1:W-:Y:S01]  /*50380*/  @P0 STG.E desc[UR8][R10.64], R244 ;  /* 0x000000f40a000986 */ /* 0x0003e2000c101908 */
[----:B------:R-:W-:Y:S01]  /*50390*/  ISETP.LT.AND P0, PT, R6, UR4, !P5 ;  /* 0x0000000406007c0c */ /* 0x000fe2000ef01270 */
[----:B---3--:R-:W-:-:S04]  /*503a0*/  IMAD.WIDE R8, R224, 0x4, R4 ;  /* 0x00000004e0087825 */ /* 0x008fc800078e0204 */
[----:B-1----:R-:W-:Y:S01]  /*503b0*/  IMAD.WIDE R10, R224, 0x4, R2 ;  /* 0x00000004e00a7825 */ /* 0x002fe200078e0202 */
[----:B------:R-:W-:-:S03]  /*503c0*/  ULDC UR4, c[0x0][0x22c] ;  /* 0x00008b0000047ab9 */ /* 0x000fc60000000800 */
[----:B------:R-:W-:Y:S01]  /*503d0*/  VIADD R224, R224, UR28 ;  /* 0x0000001ce0e07c36 */ /* 0x000fe20008000000 */
[----:B------:R-:W-:Y:S01]  /*503e0*/  ISETP.LT.AND P5, PT, R7, UR6, !P5 ;  /* 0x0000000607007c0c */ /* 0x000fe2000efa1270 */
[----:B------:R-:W-:Y:S01]  /*503f0*/  VIADD R225, R0, 0x53 ;  /* 0x0000005300e17836 */ /* 0x000fe20000000000 */
[----:B------:R-:W-:Y:S01]  /*50400*/  ULDC UR6, c[0x0][0x228] ;  /* 0x00008a0000067ab9 */ /* 0x000fe20000000800 */
[----:B--2---:R-:W-:Y:S04]  /*50410*/  @P1 STG.E desc[UR8][R10.64], R251 ;  /* 0x000000fb0a001986 */ /* 0x004fe8000c101908 */
[----:B------:R1:W-:Y:S02]  /*50420*/  @P4 STG.E desc[UR8][R8.64], R250 ;  /* 0x000000fa08004986 */ /* 0x0003e4000c101908 */
[----:B-1----:R-:W-:-:S04]  /*50430*/  IMAD.WIDE R8, R224, 0x4, R2 ;  /* 0x00000004e0087825 */ /* 0x002fc800078e0202 */
[C---:B------:R-:W-:Y:S01]  /*50440*/  IMAD.WIDE R10, R224.reuse, 0x4, R4 ;  /* 0x00000004e00a7825 */ /* 0x040fe200078e0204 */
[----:B------:R1:W-:Y:S02]  /*50450*/  @P0 STG.E desc[UR8][R8.64], R249 ;  /* 0x000000f908000986 */ /* 0x0003e4000c101908 */
[----:B-1----:R-:W-:Y:S02]  /*50460*/  IADD3 R8, R224, UR28, RZ ;  /* 0x0000001ce0087c10 */ /* 0x002fe4000fffe0ff */
        /* <DEDUP_REMOVED lines=15> */
[----:B------:R1:W-:Y:S04]  /*50560*/  @P5 STG.E desc[UR8][R10.64], R248 ;  /* 0x000000f80a005986 */ /* 0x0003e8000c101908 */
[----:B-1----:R-:W4:Y:S01]  /*50570*/  LDL.LU R248, [R1+0x2ac] ;  /* 0x0002ac0001f87983 */ /* 0x002f220000300800 */
[----:B------:R-:W-:Y:S01]  /*50580*/  ISETP.GE.AND P1, PT, R225, UR4, PT ;  /* 0x00000004e1007c0c */ /* 0x000fe2000bf26270 */
[----:B------:R-:W-:Y:S01]  /*50590*/  ULDC UR4, c[0x0][0x228] ;  /* 0x00008a0000047ab9 */ /* 0x000fe20000000800 */
[----:B------:R-:W-:Y:S01]  /*505a0*/  VIADD R225, R0, 0x54 ;  /* 0x0000005400e17836 */ /* 0x000fe20000000000 */
[----:B------:R-:W-:Y:S01]  /*505b0*/  ISETP.LT.AND P4, PT, R6, UR4, !P2 ;  /* 0x0000000406007c0c */ /* 0x000fe2000d781270 */
[----:B------:R-:W-:-:S03]  /*505c0*/  ULDC UR4, c[0x0][0x22c] ;  /* 0x00008b0000047ab9 */ /* 0x000fc60000000800 */
[----:B------:R-:W-:Y:S01]  /*505d0*/  ISETP.GE.AND P0, PT, R225, UR4, PT ;  /* 0x00000004e1007c0c */ /* 0x000fe2000bf06270 */
[----:B------:R-:W-:Y:S01]  /*505e0*/  ULDC UR4, c[0x0][0x228] ;  /* 0x00008a0000047ab9 */ /* 0x000fe20000000800 */
[----:B------:R-:W-:Y:S01]  /*505f0*/  IMAD.WIDE R10, R8, 0x4, R2 ;  /* 0x00000004080a7825 */ /* 0x000fe200078e0202 */
[----:B------:R-:W-:Y:S01]  /*50600*/  ISETP.LT.AND P2, PT, R7, UR4, !P2 ;  /* 0x0000000407007c0c */ /* 0x000fe2000d741270 */
[----:B------:R-:W-:Y:S01]  /*50610*/  ULDC UR4, c[0x0][0x22c] ;  /* 0x00008b0000047ab9 */ /* 0x000fe20000000800 */
[----:B------:R-:W-:Y:S01]  /*50620*/  ISETP.LT.AND P5, PT, R6, UR6, !P3 ;  /* 0x0000000606007c0c */ /* 0x000fe2000dfa1270 */
[C---:B------:R-:W-:Y:S01]  /*50630*/  VIADD R9, R0.reuse, 0x55 ;  /* 0x0000005500097836 */ /* 0x040fe20000000000 */
[----:B------:R-:W-:Y:S01]  /*50640*/  ULDC UR6, c[0x0][0x228] ;  /* 0x00008a0000067ab9 */ /* 0x000fe20000000800 */
[----:B------:R-:W-:Y:S01]  /*50650*/  VIADD R225, R0, 0x56 ;  /* 0x0000005600e17836 */ /* 0x000fe20000000000 */
[----:B--2---:R1:W-:Y:S02]  /*50660*/  @P4 STG.E desc[UR8][R10.64], R224 ;  /* 0x000000e00a004986 */ /* 0x0043e4000c101908 */
[----:B------:R-:W-:Y:S01]  /*50670*/  ISETP.GE.AND P4, PT, R9, UR4, PT ;  /* 0x0000000409007c0c */ /* 0x000fe2000bf86270 */
[----:B------:R-:W-:-:S02]  /*50680*/  ULDC UR4, c[0x0][0x228] ;  /* 0x00008a0000047ab9 */ /* 0x000fc40000000800 */
[----:B------:R-:W-:Y:S01]  /*50690*/  ISETP.LT.AND P3, PT, R7, UR4, !P3 ;  /* 0x0000000407007c0c */ /* 0x000fe2000df61270 */
[----:B------:R-:W-:Y:S01]  /*506a0*/  ULDC UR4, c[0x0][0x22c] ;  /* 0x00008b0000047ab9 */ /* 0x000fe20000000800 */
[C---:B-1----:R-:W-:Y:S02]  /*506b0*/  VIADD R224, R8.reuse, UR28 ;  /* 0x0000001c08e07c36 */ /* 0x042fe40008000000 */
[----:B------:R-:W-:-:S04]  /*506c0*/  IMAD.WIDE R8, R8, 0x4, R4 ;  /* 0x0000000408087825 */ /* 0x000fc800078e0204 */
[----:B------:R-:W-:Y:S01]  /*506d0*/  IMAD.WIDE R10, R224, 0x4, R2 ;  /* 0x00000004e00a7825 */ /* 0x000fe200078e0202 */
[----:B---3--:R1:W-:Y:S01]  /*506e0*/  @P2 STG.E desc[UR8][R8.64], R226 ;  /* 0x000000e208002986 */ /* 0x0083e2000c101908 */
[----:B------:R-:W-:Y:S01]  /*506f0*/  ISETP.GE.AND P2, PT, R225, UR4, PT ;  /* 0x00000004e1007c0c */ /* 0x000fe2000bf46270 */
[----:B------:R-:W-:Y:S02]  /*50700*/  ULDC UR4, c[0x0][0x228] ;  /* 0x00008a0000047ab9 */ /* 0x000fe40000000800 */
[----:B----4-:R2:W-:Y:S01]  /*50710*/  @P5 STG.E desc[UR8][R10.64], R227 ;  /* 0x000000e30a005986 */ /* 0x0105e2000c101908 */
[----:B------:R-:W-:Y:S01]  /*50720*/  ISETP.LT.AND P5, PT, R6, UR4, !P6 ;  /* 0x0000000406007c0c */ /* 0x000fe2000f7a1270 */
[----:B------:R-:W-:Y:S01]  /*50730*/  ULDC UR4, c[0x0][0x228] ;  /* 0x00008a0000047ab9 */ /* 0x000fe20000000800 */
[C---:B------:R-:W-:Y:S02]  /*50740*/  IADD3 R225, R224.reuse, UR28, RZ ;  /* 0x0000001ce0e17c10 */ /* 0x040fe4000fffe0ff */
[----:B------:R-:W-:Y:S01]  /*50750*/  ISETP.LT.AND P6, PT, R7, UR4, !P6 ;  /* 0x0000000407007c0c */ /* 0x000fe2000f7c1270 */
[----:B------:R-:W-:Y:S01]  /*50760*/  ULDC UR4, c[0x0][0x228] ;  /* 0x00008a0000047ab9 */ /* 0x000fe20000000800 */
[----:B-1----:R-:W-:-:S04]  /*50770*/  IMAD.WIDE R8, R224, 0x4, R4 ;  /* 0x00000004e0087825 */ /* 0x002fc800078e0204 */
[C---:B--2---:R-:W-:Y:S01]  /*50780*/  IMAD.WIDE R10, R225.reuse, 0x4, R2 ;  /* 0x00000004e10a7825 */ /* 0x044fe200078e0202 */
        /* <DEDUP_REMOVED lines=8> */
[----:B-1----:R-:W-:Y:S01]  /*50810*/  IMAD.WIDE R8, R225, 0x4, R4 ;  /* 0x00000004e1087825 */ /* 0x002fe200078e0204 */
[----:B------:R-:W-:Y:S01]  /*50820*/  ISETP.LT.AND P1, PT, R7, UR4, !P1 ;  /* 0x0000000407007c0c */ /* 0x000fe2000cf21270 */
[----:B------:R-:W-:Y:S01]  /*50830*/  ULDC UR4, c[0x0][0x228] ;  /* 0x00008a0000047ab9 */ /* 0x000fe20000000800 */
[----:B------:R-:W3:Y:S01]  /*50840*/  LDL.LU R239, [R1+0x4b0] ;  /* 0x0004b00001ef7983 */ /* 0x000ee20000300800 */
[----:B--2---:R-:W-:-:S03]  /*50850*/  IMAD.WIDE R10, R224, 0x4, R2 ;  /* 0x00000004e00a7825 */ /* 0x004fc600078e0202 */
        /* <DEDUP_REMOVED lines=9> */
[----:B------:R-:W-:Y:S01]  /*508f0*/  ULDC UR10, c[0x0][0x228] ;  /* 0x00008a00000a7ab9 */ /* 0x000fe20000000800 */
[----:B-1----:R-:W-:-:S04]  /*50900*/  IMAD.WIDE R8, R225, 0x4, R2 ;  /* 0x00000004e1087825 */ /* 0x002fc800078e0202 */
[----:B--2---:R-:W-:-:S05]  /*50910*/  IMAD.WIDE R10, R224, 0x4, R4 ;  /* 0x00000004e00a7825 */ /* 0x004fca00078e0204 */
[----:B------:R1:W-:Y:S01]  /*50920*/  @P1 STG.E desc[UR8][R10.64], R240 ;  /* 0x000000f00a001986 */ /* 0x0003e2000c101908 */
[----:B------:R-:W-:Y:S01]  /*50930*/  ISETP.GE.AND P1, PT, R226, UR4, PT ;  /* 0x00000004e2007c0c */ /* 0x000fe2000bf26270 */
[----:B------:R-:W-:Y:S01]  /*50940*/  VIADD R226, R0, 0x59 ;  /* 0x0000005900e27836 */ /* 0x000fe20000000000 */
[----:B------:R-:W-:Y:S01]  /*50950*/  ULDC UR4, c[0x0][0x22c] ;  /* 0x00008b0000047ab9 */ /* 0x000fe20000000800 */
[----:B------:R-:W-:Y:S01]  /*50960*/  VIADD R224, R225, UR28 ;  /* 0x0000001ce1e07c36 */ /* 0x000fe20008000000 */
[----:B------:R2:W-:Y:S01]  /*50970*/  @P6 STG.E desc[UR8][R8.64], R247 ;  /* 0x000000f708006986 */ /* 0x0005e2000c101908 */
        /* <DEDUP_REMOVED lines=16> */
[----:B--2---:R-:W-:-:S03]  /*50a80*/  IADD3 R10, R224, UR28, RZ ;  /* 0x0000001ce00a7c10 */ /* 0x004fc6000fffe0ff */
[----:B------:R-:W-:Y:S01]  /*50a90*/  VIADD R11, R0, 0x5a ;  /* 0x0000005a000b7836 */ /* 0x000fe20000000000 */
[----:B------:R1:W-:Y:S01]  /*50aa0*/  @P4 STG.E desc[UR8][R8.64], R244 ;  /* 0x000000f408004986 */ /* 0x0003e2000c101908 */
[----:B------:R-:W-:-:S03]  /*50ab0*/  IMAD.WIDE R224, R10, 0x4, R2 ;  /* 0x000000040ae07825 */ /* 0x000fc600078e0202 */
[----:B------:R-:W-:Y:S01]  /*50ac0*/  ISETP.GE.AND P4, PT, R11, UR4, PT ;  /* 0x000000040b007c0c */ /* 0x000fe2000bf86270 */
[----:B------:R-:W-:Y:S01]  /*50ad0*/  ULDC UR4, c[0x0][0x22c] ;  /* 0x00008b0000047ab9 */ /* 0x000fe20000000800 */
[C---:B------:R-:W-:Y:S01]  /*50ae0*/  VIADD R226, R10.reuse, UR28 ;  /* 0x0000001c0ae27c36 */ /* 0x040fe20008000000 */
[----:B------:R2:W-:Y:S01]  /*50af0*/  @P0 STG.E desc[UR8][R224.64], R251 ;  /* 0x000000fbe0000986 */ /* 0x0005e2000c101908 */
[----:B------:R-:W-:Y:S01]  /*50b00*/  ISETP.GE.AND P0, PT, R227, UR4, PT ;  /* 0x00000004e3007c0c */ /* 0x000fe2000bf06270 */
[----:B------:R-:W-:Y:S01]  /*50b10*/  ULDC UR4, c[0x0][0x228] ;  /* 0x00008a0000047ab9 */ /* 0x000fe20000000800 */
[----:B-1----:R-:W-:Y:S01]  /*50b20*/  IMAD.WIDE R8, R10, 0x4, R4 ;  /* 0x000000040a087825 */ /* 0x002fe200078e0204 */
[----:B------:R-:W-:Y:S01]  /*50b30*/  ISETP.LT.AND P5, PT, R7, UR4, !P5 ;  /* 0x0000000407007c0c */ /* 0x000fe2000efa1270 */
[----:B------:R-:W-:Y:S02]  /*50b40*/  ULDC UR4, c[0x0][0x228] ;  /* 0x00008a0000047ab9 */ /* 0x000fe40000000800 */
[C---:B------:R-:W-:Y:S01]  /*50b50*/  IMAD.WIDE R10, R226.reuse, 0x4, R2 ;  /* 0x00000004e20a7825 */ /* 0x040fe200078e0202 */
[----:B------:R1:W-:Y:S01]  /*50b60*/  @P2 STG.E desc[UR8][R8.64], R250 ;  /* 0x000000fa08002986 */ /* 0x0003e2000c101908 */
[----:B--2---:R-:W-:-:S03]  /*50b70*/  IADD3 R224, R226, UR28, RZ ;  /* 0x0000001ce2e07c10 */ /* 0x004fc6000fffe0ff */
[----:B------:R2:W-:Y:S01]  /*50b80*/  @P3 STG.E desc[UR8][R10.64], R249 ;  /* 0x000000f90a003986 */ /* 0x0005e2000c101908 */
[----:B-1----:R-:W-:-:S03]  /*50b90*/  IMAD.WIDE R8, R226, 0x4, R4 ;  /* 0x00000004e2087825 */ /* 0x002fc600078e0204 */
[----:B------:R-:W4:Y:S04]  /*50ba0*/  LDL.LU R226, [R1+0xb0] ;  /* 0x0000b00001e27983 */ /* 0x000f280000300800 */
[----:B------:R-:W4:Y:S01]  /*50bb0*/  LDL.LU R227, [R1+0x2b0] ;  /* 0x0002b00001e37983 */ /* 0x000f220000300800 */
[----:B--2---:R-:W-:-:S03]  /*50bc0*/  VIADD R10, R0, 0x5c ;  /* 0x0000005c000a7836 */ /* 0x004fc60000000000 */
[----:B------:R-:W2:Y:S04]  /*50bd0*/  LDL.LU R243, [R1+0x4b4] ;  /* 0x0004b40001f37983 */ /* 0x000ea80000300800 */
[----:B------:R-:W2:Y:S01]  /*50be0*/  LDL.LU R242, [R1+0x6b4] ;  /* 0x0006b40001f27983 */ /* 0x000ea20000300800 */
[----:B------:R-:W-:Y:S01]  /*50bf0*/  ISETP.LT.AND P3, PT, R6, UR4, !P1 ;  /* 0x0000000406007c0c */ /* 0x000fe2000cf61270 */
[----:B------:R-:W-:Y:S02]  /*50c00*/  ULDC UR4, c[0x0][0x22c] ;  /* 0x00008b0000047ab9 */ /* 0x000fe40000000800 */
[----:B------:R-:W2:Y:S01]  /*50c10*/  LDL.LU R241, [R1+0xb4] ;  /* 0x0000b40001f17983 */ /* 0x000ea20000300800 */
[----:B------:R-:W-:-:S03]  /*50c20*/  VIADD R225, R0, 0x5d ;  /* 0x0000005d00e17836 */ /* 0x000fc60000000000 */
[----:B------:R-:W2:Y:S04]  /*50c30*/  LDL.LU R240, [R1+0x2b4] ;  /* 0x0002b40001f07983 */ /* 0x000ea80000300800 */
[----:B------:R-:W2:Y:S01]  /*50c40*/  LDL.LU R247, [R1+0x4b8] ;  /* 0x0004b80001f77983 */ /* 0x000ea20000300800 */
[----:B------:R-:W-:Y:S01]  /*50c50*/  ISETP.GE.AND P2, PT, R10, UR4, PT ;  /* 0x000000040a007c0c */ /* 0x000fe2000bf46270 */
[----:B------:R-:W-:Y:S02]  /*50c60*/  ULDC UR4, c[0x0][0x22c] ;  /* 0x00008b0000047ab9 */ /* 0x000fe40000000800 */
[----:B------:R-:W2:Y:S04]  /*50c70*/  LDL.LU R246, [R1+0x6b8] ;  /* 0x0006b80001f67983 */ /* 0x000ea80000300800 */
[----:B------:R-:W2:Y:S04]  /*50c80*/  LDL.LU R245, [R1+0xb8] ;  /* 0x0000b80001f57983 */ /* 0x000ea80000300800 */
[----:B------:R-:W2:Y:S04]  /*50c90*/  LDL.LU R244, [R1+0x2b8] ;  /* 0x0002b80001f47983 */ /* 0x000ea80000300800 */
[----:B------:R-:W2:Y:S04]  /*50ca0*/  LDL.LU R251, [R1+0x4bc] ;  /* 0x0004bc0001fb7983 */ /* 0x000ea80000300800 */
[----:B------:R-:W2:Y:S04]  /*50cb0*/  LDL.LU R250, [R1+0x6bc] ;  /* 0x0006bc0001fa7983 */ /* 0x000ea80000300800 */
[----:B------:R1:W-:Y:S01]  /*50cc0*/  @P5 STG.E desc[UR8][R8.64], R248 ;  /* 0x000000f808005986 */ /* 0x0003e2000c101908 */
[----:B------:R-:W-:Y:S01]  /*50cd0*/  ISETP.GE.AND P5, PT, R225, UR4, PT ;  /* 0x00000004e1007c0c */ /* 0x000fe2000bfa6270 */
[----:B------:R-:W-:Y:S01]  /*50ce0*/  IMAD.WIDE R10, R224, 0x4, R2 ;  /* 0x00000004e00a7825 */ /* 0x000fe200078e0202 */
[----:B------:R-:W-:Y:S01]  /*50cf0*/  ISETP.LT.AND P1, PT, R7, UR6, !P1 ;  /* 0x0000000607007c0c */ /* 0x000fe2000cf21270 */
[----:B------:R-:W2:Y:S01]  /*50d00*/  LDL.LU R249, [R1+0xbc] ;  /* 0x0000bc0001f97983 */ /* 0x000ea20000300800 */
[----:B------:R-:W-:Y:S01]  /*50d10*/  ULDC UR4, c[0x0][0x228] ;  /* 0x00008a0000047ab9 */ /* 0x000fe20000000800 */
[----:B------:R-:W-:-:S02]  /*50d20*/  ULDC UR6, c[0x0][0x228] ;  /* 0x00008a0000067ab9 */ /* 0x000fc40000000800 */
[----:B-1----:R-:W2:Y:S04]  /*50d30*/  LDL.LU R248, [R1+0x2bc] ;  /* 0x0002bc0001f87983 */ /* 0x002ea80000300800 */
[----:B------:R-:W4:Y:S01]  /*50d40*/  LDL.LU R225, [R1+0x6b0] ;  /* 0x0006b00001e17983 */ /* 0x000f220000300800 */
[----:B------:R-:W-:-:S04]  /*50d50*/  IMAD.WIDE R8, R224, 0x4, R4 ;  /* 0x00000004e0087825 */ /* 0x000fc800078e0204 */
[----:B------:R-:W-:Y:S01]  /*50d60*/  VIADD R224, R224, UR28 ;  /* 0x0000001ce0e07c36 */ /* 0x000fe20008000000 */
[----:B---3--:R1:W-:Y:S01]  /*50d70*/  @P3 STG.E desc[UR8][R10.64], R239 ;  /* 0x000000ef0a003986 */ /* 0x0083e2000c101908 */
[----:B------:R-:W-:Y:S01]  /*50d80*/  ISETP.LT.AND P3, PT, R6, UR4, !P6 ;  /* 0x0000000406007c0c */ /* 0x000fe2000f761270 */
[----:B------:R-:W-:Y:S01]  /*50d90*/  ULDC UR4, c[0x0][0x228] ;  /* 0x00008a0000047ab9 */ /* 0x000fe20000000800 */
[C---:B------:R-:W-:Y:S01]  /*50da0*/  ISETP.LT.AND P6, PT, R7.reuse, UR6, !P6 ;  /* 0x0000000607007c0c */ /* 0x040fe2000f7c1270 */
[----:B------:R-:W-:Y:S01]  /*50db0*/  ULDC UR6, c[0x0][0x228] ;  /* 0x00008a0000067ab9 */ /* 0x000fe20000000800 */
[----:B-1----:R-:W-:Y:S01]  /*50dc0*/  IMAD.WIDE R10, R224, 0x4, R2 ;  /* 0x00000004e00a7825 */ /* 0x002fe200078e0202 */
[----:B------:R-:W3:Y:S04]  /*50dd0*/  LDL.LU R239, [R1+0x1838] ;  /* 0x0018380001ef7983 */ /* 0x000ee80000300800 */
[----:B----4-:R1:W-:Y:S01]  /*50de0*/  @P1 STG.E desc[UR8][R8.64], R225 ;  /* 0x000000e108001986 */ /* 0x0103e2000c101908 */
[----:B------:R-:W-:Y:S01]  /*50df0*/  ISETP.LT.AND P1, PT, R6, UR4, !P4 ;  /* 0x0000000406007c0c */ /* 0x000fe2000e721270 */
[----:B------:R-:W-:Y:S01]  /*50e00*/  ULDC UR4, c[0x0][0x22c] ;  /* 0x00008b0000047ab9 */ /* 0x000fe20000000800 */
[----:B------:R-:W-:Y:S01]  /*50e10*/  ISETP.LT.AND P4, PT, R7, UR6, !P4 ;  /* 0x0000000607007c0c */ /* 0x000fe2000e781270 */
[----:B------:R4:W-:Y:S01]  /*50e20*/  @P3 STG.E desc[UR8][R10.64], R226 ;  /* 0x000000e20a003986 */ /* 0x0009e2000c101908 */
[----:B------:R-:W-:Y:S01]  /*50e30*/  ULDC UR6, c[0x0][0x228] ;  /* 0x00008a0000067ab9 */ /* 0x000fe20000000800 */
[----:B-1----:R-:W-:-:S02]  /*50e40*/  VIADD R225, R0, 0x5e ;  /* 0x0000005e00e17836 */ /* 0x002fc40000000000 */
[C-C-:B------:R-:W-:Y:S01]  /*50e50*/  IMAD.WIDE R8, R224.reuse, 0x4, R4.reuse ;  /* 0x00000004e0087825 */ /* 0x140fe200078e0204 */
[----:B------:R-:W-:Y:S02]  /*50e60*/  IADD3 R224, R224, UR28, RZ ;  /* 0x0000001ce0e07c10 */ /* 0x000fe4000fffe0ff */
[----:B------:R-:W-:Y:S01]  /*50e70*/  ISETP.GE.AND P3, PT, R225, UR4, PT ;  /* 0x00000004e1007c0c */ /* 0x000fe2000bf66270 */
[----:B------:R-:W-:Y:S01]  /*50e80*/  ULDC UR4, c[0x0][0x228] ;  /* 0x00008a0000047ab9 */ /* 0x000fe20000000800 */
[----:B------:R1:W-:Y:S01]  /*50e90*/  @P6 STG.E desc[UR8][R8.64], R227 ;  /* 0x000000e308006986 */ /* 0x0003e2000c101908 */
[----:B------:R-:W-:Y:S01]  /*50ea0*/  VIADD R225, R0, 0x5f ;  /* 0x0000005f00e17836 */ /* 0x000fe20000000000 */
[----:B------:R-:W-:Y:S01]  /*50eb0*/  ISETP.LT.AND P6, PT, R6, UR4, !P0 ;  /* 0x0000000406007c0c */ /* 0x000fe2000c7c1270 */
[----:B----4-:R-:W-:Y:S01]  /*50ec0*/  IMAD.WIDE R10, R224, 0x4, R4 ;  /* 0x00000004e00a7825 */ /* 0x010fe200078e0204 */
[----:B------:R-:W-:-:S03]  /*50ed0*/  ULDC UR4, c[0x0][0x22c] ;  /* 0x00008b0000047ab9 */ /* 0x000fc60000000800 */
[C-C-:B-1----:R-:W-:Y:S01]  /*50ee0*/  IMAD.WIDE R8, R224.reuse, 0x4, R2.reuse ;  /* 0x00000004e0087825 */ /* 0x142fe200078e0202 */
[----:B------:R-:W4:Y:S04]  /*50ef0*/  LDL.LU R227, [R1+0x6c0] ;  /* 0x0006c00001e37983 */ /* 0x000f280000300800 */
[----:B--2---:R1:W-:Y:S01]  /*50f00*/  @P1 STG.E desc[UR8][R8.64], R243 ;  /* 0x000000f308001986 */ /* 0x0043e2000c101908 */
[----:B------:R-:W-:Y:S01]  /*50f10*/  ISETP.GE.AND P1, PT, R225, UR4, PT ;  /* 0x00000004e1007c0c */ /* 0x000fe2000bf26270 */
[----:B------:R-:W-:Y:S02]  /*50f20*/  ULDC UR4, c[0x0][0x228] ;  /* 0x00008a0000047ab9 */ /* 0x000fe40000000800 */
[----:B------:R2:W-:Y:S01]  /*50f30*/  @P4 STG.E desc[UR8][R10.64], R242 ;  /* 0x000000f20a004986 */ /* 0x0005e2000c101908 */
[----:B------:R-:W-:Y:S01]  /*50f40*/  ISETP.LT.AND P0, PT, R7, UR4, !P0 ;  /* 0x0000000407007c0c */ /* 0x000fe2000c701270 */
[----:B------:R-:W-:Y:S01]  /*50f50*/  ULDC UR4, c[0x0][0x22c] ;  /* 0x00008b0000047ab9 */ /* 0x000fe20000000800 */
[----:B-1----:R-:W-:Y:S01]  /*50f60*/  VIADD R8, R224, UR28 ;  /* 0x0000001ce0087c36 */ /* 0x002fe20008000000 */
[----:B------:R-:W-:Y:S01]  /*50f70*/  ISETP.LT.AND P4, PT, R6, UR6, !P2 ;  /* 0x0000000606007c0c */ /* 0x000fe2000d781270 */
[----:B------:R-:W-:Y:S01]  /*50f80*/  VIADD R9, R0, 0x60 ;  /* 0x0000006000097836 */ /* 0x000fe20000000000 */
[----:B------:R-:W-:Y:S01]  /*50f90*/  ULDC UR6, c[0x0][0x228] ;  /* 0x00008a0000067ab9 */ /* 0x000fe20000000800 */
[C---:B--2---:R-:W-:Y:S01]  /*50fa0*/  IMAD.WIDE R10, R8.reuse, 0x4, R2 ;  /* 0x00000004080a7825 */ /* 0x044fe200078e0202 */
[----:B------:R-:W-:-:S04]  /*50fb0*/  IADD3 R224, R8, UR28, RZ ;  /* 0x0000001c08e07c10 */ /* 0x000fc8000fffe0ff */
[----:B------:R1:W-:Y:S01]  /*50fc0*/  @P6 STG.E desc[UR8][R10.64], R241 ;  /* 0x000000f10a006986 */ /* 0x0003e2000c101908 */
[----:B------:R-:W-:Y:S01]  /*50fd0*/  ISETP.GE.AND P6, PT, R9, UR4, PT ;  /* 0x0000000409007c0c */ /* 0x000fe2000bfc6270 */
[----:B------:R-:W-:Y:S01]  /*50fe0*/  IMAD.WIDE R8, R8, 0x4, R4 ;  /* 0x0000000408087825 */ /* 0x000fe200078e0204 */
[----:B------:R-:W-:-:S03]  /*50ff0*/  ULDC UR4, c[0x0][0x228] ;  /* 0x00008a0000047ab9 */ /* 0x000fc60000000800 */
[----:B------:R-:W-:Y:S01]  /*51000*/  VIADD R225, R0, 0x61 ;  /* 0x0000006100e17836 */ /* 0x000fe20000000000 */
[----:B------:R-:W-:Y:S01]  /*51010*/  ISETP.LT.AND P2, PT, R7, UR4, !P2 ;  /* 0x0000000407007c0c */ /* 0x000fe2000d741270 */
[----:B------:R-:W-:Y:S01]  /*51020*/  ULDC UR4, c[0x0][0x22c] ;  /* 0x00008b0000047ab9 */ /* 0x000fe20000000800 */
[----:B------:R2:W-:Y:S01]  /*51030*/  @P0 STG.E desc[UR8][R8.64], R240 ;  /* 0x000000f008000986 */ /* 0x0005e2000c101908 */
[----:B-1----:R-:W-:Y:S01]  /*51040*/  IMAD.WIDE R10, R224, 0x4, R2 ;  /* 0x00000004e00a7825 */ /* 0x002fe200078e0202 */
[----:B------:R-:W-:Y:S01]  /*51050*/  ISETP.GE.AND P0, PT, R225, UR4, PT ;  /* 0x00000004e1007c0c */ /* 0x000fe2000bf06270 */
[----:B------:R-:W-:-:S03]  /*51060*/  ULDC UR4, c[0x0][0x228] ;  /* 0x00008a0000047ab9 */ /* 0x000fc60000000800 */
[----:B------:R1:W-:Y:S01]  /*51070*/  @P4 STG.E desc[UR8][R10.64], R247 ;  /* 0x000000f70a004986 */ /* 0x0003e2000c101908 */
[----:B------:R-:W-:Y:S01]  /*51080*/  ISETP.LT.AND P4, PT, R6, UR4, !P5 ;  /* 0x0000000406007c0c */ /* 0x000fe2000ef81270 */
[C---:B------:R-:W-:Y:S01]  /*51090*/  VIADD R225, R224.reuse, UR28 ;  /* 0x0000001ce0e17c36 */ /* 0x040fe20008000000 */
[----:B------:R-:W-:Y:S01]  /*510a0*/  ULDC UR4, c[0x0][0x228] ;  /* 0x00008a0000047ab9 */ /* 0x000fe20000000800 */
[----:B--2---:R-:W-:Y:S01]  /*510b0*/  IMAD.WIDE R8, R224, 0x4, R4 ;  /* 0x00000004e0087825 */ /* 0x004fe200078e0204 */
[----:B------:R-:W-:Y:S01]  /*510c0*/  ISETP.LT.AND P5, PT, R7, UR4, !P5 ;  /* 0x0000000407007c0c */ /* 0x000fe2000efa1270 */
[----:B------:R-:W-:Y:S02]  /*510d0*/  ULDC UR4, c[0x0][0x228] ;  /* 0x00008a0000047ab9 */ /* 0x000fe40000000800 */
[----:B------:R-:W-:Y:S01]  /*510e0*/  VIADD R226, R0, 0x62 ;  /* 0x0000006200e27836 */ /* 0x000fe20000000000 */
[----:B------:R2:W-:Y:S01]  /*510f0*/  @P2 STG.E desc[UR8][R8.64], R246 ;  /* 0x000000f608002986 */ /* 0x0005e2000c101908 */
[----:B-1----:R-:W-:Y:S01]  /*51100*/  IMAD.WIDE R10, R225, 0x4, R2 ;  /* 0x00000004e10a7825 */ /* 0x002fe200078e0202 */
[----:B------:R-:W-:Y:S01]  /*51110*/  ISETP.LT.AND P2, PT, R6, UR4, !P3 ;  /* 0x0000000406007c0c */ /* 0x000fe2000df41270 */
[----:B------:R-:W-:-:S03]  /*51120*/  ULDC UR4, c[0x0][0x22c] ;  /* 0x00008b0000047ab9 */ /* 0x000fc60000000800 */
[----:B------:R1:W-:Y:S01]  /*51130*/  @P4 STG.E desc[UR8][R10.64], R245 ;  /* 0x000000f50a004986 */ /* 0x0003e2000c101908 */
[----:B------:R-:W-:Y:S01]  /*51140*/  ISETP.GE.AND P4, PT, R226, UR4, PT ;  /* 0x00000004e2007c0c */ /* 0x000fe2000bf86270 */
[----:B------:R-:W-:Y:S02]  /*51150*/  ULDC UR4, c[0x0][0x228] ;  /* 0x00008a0000047ab9 */ /* 0x000fe40000000800 */
[----:B------:R-:W-:Y:S01]  /*51160*/  ISETP.LT.AND P3, PT, R7, UR4, !P3 ;  /* 0x0000000407007c0c */ /* 0x000fe2000df61270 */
[C---:B--2---:R-:W-:Y:S01]  /*51170*/  IMAD.WIDE R8, R225.reuse, 0x4, R4 ;  /* 0x00000004e1087825 */ /* 0x044fe200078e0204 */
[----:B------:R-:W-:Y:S01]  /*51180*/  IADD3 R224, R225, UR28, RZ ;  /* 0x0000001ce1e07c10 */ /* 0x000fe2000fffe0ff */
[----:B------:R-:W-:-:S03]  /*51190*/  ULDC UR4, c[0x0][0x228] ;  /* 0x00008a0000047ab9 */ /* 0x000fc60000000800 */
[----:B------:R2:W-:Y:S01]  /*511a0*/  @P5 STG.E desc[UR8][R8.64], R244 ;  /* 0x000000f408005986 */ /* 0x0005e2000c101908 */
[----:B-1----:R-:W-:-:S04]  /*511b0*/  IMAD.WIDE R10, R224, 0x4, R2 ;  /* 0x00000004e00a7825 */ /* 0x002fc800078e0202 */
[C---:B------:R-:W-:Y:S01]  /*511c0*/  VIADD R225, R224.reuse, UR28 ;  /* 0x0000001ce0e17c36 */ /* 0x040fe20008000000 */
[----:B------:R1:W-:Y:S01]  /*511d0*/  @P2 STG.E desc[UR8][R10.64], R251 ;  /* 0x000000fb0a002986 */ /* 0x0003e2000c101908 */
[----:B--2---:R-:W-:-:S04]  /*511e0*/  IMAD.WIDE R8, R224, 0x4, R4 ;  /* 0x00000004e0087825 */ /* 0x004fc800078e0204 */
[C---:B------:R-:W-:Y:S01]  /*511f0*/  VIADD R224, R225.reuse, UR28 ;  /* 0x0000001ce1e07c36 */ /* 0x040fe20008000000 */
[----:B------:R2:W-:Y:S01]  /*51200*/  @P3 STG.E desc[UR8][R8.64], R250 ;  /* 0x000000fa08003986 */ /* 0x0005e2000c101908 */
[----:B-1----:R-:W-:-:S04]  /*51210*/  IMAD.WIDE R10, R225, 0x4, R2 ;  /* 0x00000004e10a7825 */ /* 0x002fc800078e0202 */
[----:B--2---:R-:W-:Y:S02]  /*51220*/  IMAD.WIDE R8, R225, 0x4, R4 ;  /* 0x00000004e1087825 */ /* 0x004fe400078e0204 */
[----:B------:R-:W2:Y:S04]  /*51230*/  LDL.LU R225, [R1+0x4c0] ;  /* 0x0004c00001e17983 */ /* 0x000ea80000300800 */
[----:B------:R-:W3:Y:S01]  /*51240*/  LDL.LU R240, [R1+0x2c0] ;  /* 0x0002c00001f07983 */ /* 0x000ee20000300800 */
[----:B------:R-:W-:Y:S01]  /*51250*/  ISETP.LT.AND P5, PT, R6, UR4, !P1 ;  /* 0x0000000406007c0c */ /* 0x000fe2000cfa1270 */
[----:B------:R-:W-:Y:S01]  /*51260*/  VIADD R226, R0, 0x63 ;  /* 0x0000006300e27836 */ /* 0x000fe20000000000 */
[C---:B------:R-:W-:Y:S01]  /*51270*/  ISETP.LT.AND P1, PT, R7.reuse, UR6, !P1 ;  /* 0x0000000607007c0c */ /* 0x040fe2000cf21270 */
[----:B------:R-:W-:Y:S01]  /*51280*/  ULDC UR4, c[0x0][0x22c] ;  /* 0x00008b0000047ab9 */ /* 0x000fe20000000800 */
[----:B------:R-:W-:Y:S01]  /*51290*/  ISETP.LT.AND P2, PT, R6, UR10, !P6 ;  /* 0x0000000a06007c0c */ /* 0x000fe2000f741270 */
[----:B------:R-:W-:Y:S01]  /*512a0*/  ULDC UR6, c[0x0][0x228] ;  /* 0x00008a0000067ab9 */ /* 0x000fe20000000800 */
[----:B------:R-:W-:Y:S01]  /*512b0*/  ISETP.GE.AND P3, PT, R226, UR4, PT ;  /* 0x00000004e2007c0c */ /* 0x000fe2000bf66270 */
[----:B------:R-:W-:Y:S01]  /*512c0*/  ULDC UR4, c[0x0][0x22c] ;  /* 0x00008b0000047ab9 */ /* 0x000fe20000000800 */
[----:B------:R-:W-:Y:S01]  /*512d0*/  IADD3 R226, R0, 0x64, RZ ;  /* 0x0000006400e27810 */ /* 0x000fe20007ffe0ff */
[----:B------:R-:W3:Y:S04]  /*512e0*/  LDL.LU R247, [R1+0x4c4] ;  /* 0x0004c40001f77983 */ /* 0x000ee80000300800 */
[----:B------:R1:W-:Y:S01]  /*512f0*/  @P5 STG.E desc[UR8][R10.64], R249 ;  /* 0x000000f90a005986 */ /* 0x0003e2000c101908 */
[----:B------:R-:W-:Y:S01]  /*51300*/  ISETP.GE.AND P5, PT, R226, UR4, PT ;  /* 0x00000004e2007c0c */ /* 0x000fe2000bfa6270 */
[----:B------:R-:W-:Y:S01]  /*51310*/  ULDC UR4, c[0x0][0x228] ;  /* 0x00008a0000047ab9 */ /* 0x000fe20000000800 */
[----:B------:R-:W-:Y:S01]  /*51320*/  ISETP.LT.AND P6, PT, R7, UR6, !P6 ;  /* 0x0000000607007c0c */ /* 0x000fe2000f7c1270 */
[----:B------:R1:W-:Y:S01]  /*51330*/  @P1 STG.E desc[UR8][R8.64], R248 ;  /* 0x000000f808001986 */ /* 0x0003e2000c101908 */
[----:B------:R-:W-:Y:S01]  /*51340*/  ULDC UR6, c[0x0][0x228] ;  /* 0x00008a0000067ab9 */ /* 0x000fe20000000800 */
[----:B------:R-:W-:-:S02]  /*51350*/  ULDC UR10, c[0x0][0x228] ;  /* 0x00008a00000a7ab9 */ /* 0x000fc40000000800 */
[----:B------:R-:W3:Y:S01]  /*51360*/  LDL.LU R243, [R1+0x6c4] ;  /* 0x0006c40001f37983 */ /* 0x000ee20000300800 */
[----:B-1----:R-:W-:-:S03]  /*51370*/  IMAD.WIDE R10, R224, 0x4, R2 ;  /* 0x00000004e00a7825 */ /* 0x002fc600078e0202 */
[----:B------:R-:W3:Y:S01]  /*51380*/  LDL.LU R242, [R1+0x2c4] ;  /* 0x0002c40001f27983 */ /* 0x000ee20000300800 */
[----:B------:R-:W-:-:S03]  /*51390*/  IMAD.WIDE R8, R224, 0x4, R4 ;  /* 0x00000004e0087825 */ /* 0x000fc600078e0204 */
[----:B------:R-:W3:Y:S04]  /*513a0*/  LDL.LU R241, [R1+0xc4] ;  /* 0x0000c40001f17983 */ /* 0x000ee80000300800 */
[----:B------:R-:W3:Y:S04]  /*513b0*/  LDL.LU R246, [R1+0x6c8] ;  /* 0x0006c80001f67983 */ /* 0x000ee80000300800 */
[----:B------:R-:W3:Y:S04]  /*513c0*/  LDL.LU R245, [R1+0x2c8] ;  /* 0x0002c80001f57983 */ /* 0x000ee80000300800 */
[----:B------:R-:W3:Y:S04]  /*513d0*/  LDL.LU R244, [R1+0xc8] ;  /* 0x0000c80001f47983 */ /* 0x000ee80000300800 */
[----:B------:R-:W3:Y:S04]  /*513e0*/  LDL.LU R251, [R1+0x4cc] ;  /* 0x0004cc0001fb7983 */ /* 0x000ee80000300800 */
[----:B------:R-:W3:Y:S04]  /*513f0*/  LDL.LU R250, [R1+0x6cc] ;  /* 0x0006cc0001fa7983 */ /* 0x000ee80000300800 */
[----:B------:R-:W3:Y:S04]  /*51400*/  LDL.LU R249, [R1+0x2cc] ;  /* 0x0002cc0001f97983 */ /* 0x000ee80000300800 */
[----:B------:R-:W3:Y:S04]  /*51410*/  LDL.LU R248, [R1+0xcc] ;  /* 0x0000cc0001f87983 */ /* 0x000ee80000300800 */
[----:B--2---:R1:W-:Y:S01]  /*51420*/  @P2 STG.E desc[UR8][R10.64], R225 ;  /* 0x000000e10a002986 */ /* 0x0043e2000c101908 */
[----:B------:R-:W-:Y:S01]  /*51430*/  ISETP.LT.AND P2, PT, R6, UR4, !P0 ;  /* 0x0000000406007c0c */ /* 0x000fe2000c741270 */
[----:B------:R-:W-:-:S02]  /*51440*/  ULDC UR4, c[0x0][0x22c] ;  /* 0x00008b0000047ab9 */ /* 0x000fc40000000800 */
[----:B----4-:R-:W-:Y:S01]  /*51450*/  @P6 STG.E desc[UR8][R8.64], R227 ;  /* 0x000000e308006986 */ /* 0x010fe2000c101908 */
[----:B-1----:R-:W-:-:S04]  /*51460*/  VIADD R10, R224, UR28 ;  /* 0x0000001ce00a7c36 */ /* 0x002fc80008000000 */
[----:B------:R-:W-:-:S05]  /*51470*/  IMAD.WIDE R224, R10, 0x4, R2 ;  /* 0x000000040ae07825 */ /* 0x000fca00078e0202 */
[----:B---3--:R1:W-:Y:S04]  /*51480*/  @P2 STG.E desc[UR8][R224.64], R240 ;  /* 0x000000f0e0002986 */ /* 0x0083e8000c101908 */
[----:B-1----:R-:W2:Y:S04]  /*51490*/  LDL.LU R240, [R1+0x1834] ;  /* 0x0018340001f07983 */ /* 0x002ea80000300800 */
[----:B------:R-:W3:Y:S01]  /*514a0*/  LDL.LU R225, [R1+0xc0] ;  /* 0x0000c00001e17983 */ /* 0x000ee20000300800 */
[----:B------:R-:W-:Y:S02]  /*514b0*/  ISETP.LT.AND P0, PT, R7, UR6, !P0 ;  /* 0x0000000607007c0c */ /* 0x000fe4000c701270 */
[----:B------:R-:W-:Y:S01]  /*514c0*/  ISETP.LT.AND P1, PT, R6, UR10, !P4 ;  /* 0x0000000a06007c0c */ /* 0x000fe2000e721270 */
[C---:B------:R-:W-:Y:S01]  /*514d0*/  VIADD R11, R0.reuse, 0x65 ;  /* 0x00000065000b7836 */ /* 0x040fe20000000000 */
[----:B------:R-:W-:Y:S01]  /*514e0*/  IADD3 R227, R0, 0x66, RZ ;  /* 0x0000006600e37810 */ /* 0x000fe20007ffe0ff */
[C---:B------:R-:W-:Y:S01]  /*514f0*/  VIADD R226, R10.reuse, UR28 ;  /* 0x0000001c0ae27c36 */ /* 0x040fe20008000000 */
[----:B------:R-:W-:Y:S01]  /*51500*/  ULDC UR6, c[0x0][0x228] ;  /* 0x00008a0000067ab9 */ /* 0x000fe20000000800 */
[----:B------:R-:W-:Y:S01]  /*51510*/  IMAD.WIDE R8, R10, 0x4, R4 ;  /* 0x000000040a087825 */ /* 0x000fe200078e0204 */
[----:B------:R-:W-:Y:S01]  /*51520*/  ISETP.GE.AND P6, PT, R11, UR4, PT ;  /* 0x000000040b007c0c */ /* 0x000fe2000bfc6270 */
[----:B------:R-:W-:Y:S01]  /*51530*/  ULDC UR4, c[0x0][0x22c] ;  /* 0x00008b0000047ab9 */ /* 0x000fe20000000800 */
[----:B------:R-:W-:Y:S01]  /*51540*/  ULDC UR10, c[0x0][0x228] ;  /* 0x00008a00000a7ab9 */ /* 0x000fe20000000800 */
[----:B------:R-:W-:Y:S01]  /*51550*/  IMAD.WIDE R10, R226, 0x4, R2 ;  /* 0x00000004e20a7825 */ /* 0x000fe200078e0202 */
[----:B------:R-:W-:Y:S01]  /*51560*/  ISETP.GE.AND P2, PT, R227, UR4, PT ;  /* 0x00000004e3007c0c */ /* 0x000fe2000bf46270 */
[----:B------:R-:W-:-:S02]  /*51570*/  ULDC UR4, c[0x0][0x228] ;  /* 0x00008a0000047ab9 */ /* 0x000fc40000000800 */
[C---:B------:R-:W-:Y:S01]  /*51580*/  ISETP.LT.AND P4, PT, R7.reuse, UR4, !P4 ;  /* 0x0000000407007c0c */ /* 0x040fe2000e781270 */
[----:B------:R-:W-:Y:S01]  /*51590*/  ULDC UR4, c[0x0][0x228] ;  /* 0x00008a0000047ab9 */ /* 0x000fe20000000800 */
[----:B------:R-:W-:Y:S01]  /*515a0*/  VIADD R224, R226, UR28 ;  /* 0x0000001ce2e07c36 */ /* 0x000fe20008000000 */
[----:B---3--:R-:W-:Y:S04]  /*515b0*/  @P0 STG.E desc[UR8][R8.64], R225 ;  /* 0x000000e108000986 */ /* 0x008fe8000c101908 */
[----:B------:R1:W-:Y:S04]  /*515c0*/  @P1 STG.E desc[UR8][R10.64], R247 ;  /* 0x000000f70a001986 */ /* 0x0003e8000c101908 */
[----:B-1----:R-:W3:Y:S01]  /*515d0*/  LDL.LU R247, [R1+0x4c8] ;  /* 0x0004c80001f77983 */ /* 0x002ee20000300800 */
[----:B------:R-:W-:Y:S01]  /*515e0*/  ISETP.LT.AND P0, PT, R6, UR4, !P3 ;  /* 0x0000000406007c0c */ /* 0x000fe2000df01270 */
[----:B------:R-:W-:Y:S01]  /*515f0*/  VIADD R8, R0, 0x67 ;  /* 0x0000006700087836 */ /* 0x000fe20000000000 */
[----:B------:R-:W-:Y:S01]  /*51600*/  ISETP.LT.AND P3, PT, R7, UR6, !P3 ;  /* 0x0000000607007c0c */ /* 0x000fe2000df61270 */
[----:B------:R-:W-:Y:S01]  /*51610*/  IMAD.WIDE R10, R226, 0x4, R4 ;  /* 0x00000004e20a7825 */ /* 0x000fe200078e0204 */
[----:B------:R-:W-:Y:S01]  /*51620*/  ULDC UR4, c[0x0][0x22c] ;  /* 0x00008b0000047ab9 */ /* 0x000fe20000000800 */
[----:B------:R-:W-:Y:S01]  /*51630*/  ULDC UR6, c[0x0][0x228] ;  /* 0x00008a0000067ab9 */ /* 0x000fe20000000800 */
[----:B------:R-:W-:Y:S01]  /*51640*/  ISETP.GE.AND P1, PT, R8, UR4, PT ;  /* 0x0000000408007c0c */ /* 0x000fe2000bf26270 */
[----:B------:R-:W-:Y:S01]  /*51650*/  IMAD.WIDE R8, R224, 0x4, R2 ;  /* 0x00000004e0087825 */ /* 0x000fe200078e0202 */
[----:B------:R1:W-:Y:S01]  /*51660*/  @P4 STG.E desc[UR8][R10.64], R243 ;  /* 0x000000f30a004986 */ /* 0x0003e2000c101908 */
[----:B------:R-:W-:-:S04]  /*51670*/  ULDC UR4, c[0x0][0x22c] ;  /* 0x00008b0000047ab9 */ /* 0x000fc80000000800 */
[----:B------:R-:W-:Y:S01]  /*51680*/  @P0 STG.E desc[UR8][R8.64], R242 ;  /* 0x000000f208000986 */ /* 0x000fe2000c101908 */
[----:B-1----:R-:W-:-:S05]  /*51690*/  IMAD.WIDE R10, R224, 0x4, R4 ;  /* 0x00000004e00a7825 */ /* 0x002fca00078e0204 */
[----:B------:R1:W-:Y:S04]  /*516a0*/  @P3 STG.E desc[UR8][R10.64], R241 ;  /* 0x000000f10a003986 */ /* 0x0003e8000c101908 */
[----:B-1----:R-:W4:Y:S01]  /*516b0*/  LDL.LU R241, [R1+0x6d0] ;  /* 0x0006d00001f17983 */ /* 0x002f220000300800 */
[----:B------:R-:W-:Y:S01]  /*516c0*/  VIADD R225, R0, 0x68 ;  /* 0x0000006800e17836 */ /* 0x000fe20000000000 */
[----:B------:R-:W-:Y:S02]  /*516d0*/  IADD3 R224, R224, UR28, RZ ;  /* 0x0000001ce0e07c10 */ /* 0x000fe4000fffe0ff */
[----:B------:R-:W2:Y:S02]  /*516e0*/  LDL.LU R227, [R1+0x6d4] ;  /* 0x0006d40001e37983 */ /* 0x000ea40000300800 */
[----:B------:R-:W-:Y:S01]  /*516f0*/  ISETP.GE.AND P4, PT, R225, UR4, PT ;  /* 0x00000004e1007c0c */ /* 0x000fe2000bf86270 */
[----:B------:R-:W-:Y:S01]  /*51700*/  ULDC UR4, c[0x0][0x228] ;  /* 0x00008a0000047ab9 */ /* 0x000fe20000000800 */
[----:B------:R-:W-:Y:S01]  /*51710*/  IMAD.WIDE R10, R224, 0x4, R2 ;  /* 0x00000004e00a7825 */ /* 0x000fe200078e0202 */
[----:B------:R-:W-:Y:S01]  /*51720*/  ISETP.LT.AND P0, PT, R6, UR4, !P5 ;  /* 0x0000000406007c0c */ /* 0x000fe2000ef01270 */
[----:B------:R-:W-:Y:S01]  /*51730*/  ULDC UR4, c[0x0][0x228] ;  /* 0x00008a0000047ab9 */ /* 0x000fe20000000800 */
[C---:B------:R-:W-:Y:S01]  /*51740*/  ISETP.LT.AND P5, PT, R7.reuse, UR6, !P5 ;  /* 0x0000000607007c0c */ /* 0x040fe2000efa1270 */
[----:B------:R-:W-:Y:S01]  /*51750*/  IMAD.WIDE R8, R224, 0x4, R4 ;  /* 0x00000004e0087825 */ /* 0x000fe200078e0204 */
[----:B------:R-:W-:Y:S01]  /*51760*/  ISETP.LT.AND P3, PT, R6, UR4, !P6 ;  /* 0x0000000406007c0c */ /* 0x000fe2000f761270 */
[----:B------:R-:W-:Y:S01]  /*51770*/  ULDC UR6, c[0x0][0x228] ;  /* 0x00008a0000067ab9 */ /* 0x000fe20000000800 */
[----:B------:R-:W-:Y:S01]  /*51780*/  ULDC UR4, c[0x0][0x22c] ;  /* 0x00008b0000047ab9 */ /* 0x000fe20000000800 */
[----:B------:R-:W-:Y:S01]  /*51790*/  VIADD R225, R0, 0x69 ;  /* 0x0000006900e17836 */ /* 0x000fe20000000000 */
[----:B------:R-:W2:Y:S01]  /*517a0*/  LDL.LU R243, [R1+0x4d4] ;  /* 0x0004d40001f37983 */ /* 0x000ea20000300800 */
[----:B------:R-:W-:Y:S01]  /*517b0*/  VIADD R224, R224, UR28 ;  /* 0x0000001ce0e07c36 */ /* 0x000fe20008000000 */
[----:B------:R-:W-:Y:S01]  /*517c0*/  ISETP.LT.AND P6, PT, R7, UR6, !P6 ;  /* 0x0000000607007c0c */ /* 0x000fe2000f7c1270 */
[----:B------:R-:W-:Y:S01]  /*517d0*/  ULDC UR6, c[0x0][0x228] ;  /* 0x00008a0000067ab9 */ /* 0x000fe20000000800 */
[----:B------:R-:W2:Y:S01]  /*517e0*/  LDL.LU R242, [R1+0x2d4] ;  /* 0x0002d40001f27983 */ /* 0x000ea20000300800 */
[----:B------:R-:W-:-:S03]  /*517f0*/  VIADD R226, R0, 0x6d ;  /* 0x0000006d00e27836 */ /* 0x000fc60000000000 */
[----:B---3--:R1:W-:Y:S01]  /*51800*/  @P0 STG.E desc[UR8][R10.64], R247 ;  /* 0x000000f70a000986 */ /* 0x0083e2000c101908 */
[----:B------:R-:W-:Y:S01]  /*51810*/  ISETP.GE.AND P0, PT, R225, UR4, PT ;  /* 0x00000004e1007c0c */ /* 0x000fe2000bf06270 */
[----:B------:R-:W-:Y:S02]  /*51820*/  ULDC UR4, c[0x0][0x228] ;  /* 0x00008a0000047ab9 */ /* 0x000fe40000000800 */
[----:B------:R3:W-:Y:S01]  /*51830*/  @P5 STG.E desc[UR8][R8.64], R246 ;  /* 0x000000f608005986 */ /* 0x0007e2000c101908 */
[----:B------:R-:W-:Y:S01]  /*51840*/  VIADD R225, R0, 0x6a ;  /* 0x0000006a00e17836 */ /* 0x000fe20000000000 */
[----:B------:R-:W-:Y:S01]  /*51850*/  ISETP.LT.AND P5, PT, R6, UR4, !P2 ;  /* 0x0000000406007c0c */ /* 0x000fe2000d7a1270 */
[----:B------:R-:W-:Y:S01]  /*51860*/  ULDC UR4, c[0x0][0x22c] ;  /* 0x00008b0000047ab9 */ /* 0x000fe20000000800 */
[----:B-1----:R-:W2:Y:S01]  /*51870*/  LDL.LU R247, [R1+0xd4] ;  /* 0x0000d40001f77983 */ /* 0x002ea20000300800 */
[----:B---3--:R-:W-:-:S03]  /*51880*/  IMAD.WIDE R8, R224, 0x4, R2 ;  /* 0x00000004e0087825 */ /* 0x008fc600078e0202 */
[----:B------:R-:W3:Y:S01]  /*51890*/  LDL.LU R246, [R1+0x6d8] ;  /* 0x0006d80001f67983 */ /* 0x000ee20000300800 */
[----:B------:R-:W-:-:S03]  /*518a0*/  IMAD.WIDE R10, R224, 0x4, R4 ;  /* 0x00000004e00a7825 */ /* 0x000fc600078e0204 */
[----:B------:R1:W-:Y:S01]  /*518b0*/  @P3 STG.E desc[UR8][R8.64], R245 ;  /* 0x000000f508003986 */ /* 0x0003e2000c101908 */
[----:B------:R-:W-:Y:S02]  /*518c0*/  IADD3 R224, R224, UR28, RZ ;  /* 0x0000001ce0e07c10 */ /* 0x000fe4000fffe0ff */
[----:B------:R-:W-:Y:S01]  /*518d0*/  ISETP.GE.AND P3, PT, R225, UR4, PT ;  /* 0x00000004e1007c0c */ /* 0x000fe2000bf66270 */
[----:B------:R-:W-:Y:S02]  /*518e0*/  ULDC UR4, c[0x0][0x228] ;  /* 0x00008a0000047ab9 */ /* 0x000fe40000000800 */
[----:B------:R-:W-:Y:S01]  /*518f0*/  ISETP.LT.AND P2, PT, R7, UR4, !P2 ;  /* 0x0000000407007c0c */ /* 0x000fe2000d741270 */
[----:B------:R4:W-:Y:S01]  /*51900*/  @P6 STG.E desc[UR8][R10.64], R244 ;  /* 0x000000f40a006986 */ /* 0x0009e2000c101908 */
[----:B------:R-:W-:Y:S01]  /*51910*/  ISETP.LT.AND P6, PT, R6, UR6, !P1 ;  /* 0x0000000606007c0c */ /* 0x000fe2000cfc1270 */
[----:B------:R-:W-:Y:S01]  /*51920*/  ULDC UR4, c[0x0][0x22c] ;  /* 0x00008b0000047ab9 */ /* 0x000fe20000000800 */
[----:B-1----:R-:W-:Y:S01]  /*51930*/  IMAD.WIDE R8, R224, 0x4, R2 ;  /* 0x00000004e0087825 */ /* 0x002fe200078e0202 */
[----:B------:R-:W3:Y:S01]  /*51940*/  LDL.LU R245, [R1+0x4d8] ;  /* 0x0004d80001f57983 */ /* 0x000ee20000300800 */
[----:B------:R-:W-:-:S02]  /*51950*/  ULDC UR6, c[0x0][0x228] ;  /* 0x00008a0000067ab9 */ /* 0x000fc40000000800 */
[----:B----4-:R-:W-:Y:S01]  /*51960*/  VIADD R10, R0, 0x6b ;  /* 0x0000006b000a7836 */ /* 0x010fe20000000000 */
[----:B------:R1:W-:Y:S01]  /*51970*/  @P5 STG.E desc[UR8][R8.64], R251 ;  /* 0x000000fb08005986 */ /* 0x0003e2000c101908 */
[----:B------:R-:W-:-:S03]  /*51980*/  VIADD R225, R224, UR28 ;  /* 0x0000001ce0e17c36 */ /* 0x000fc60008000000 */
[----:B------:R-:W-:Y:S01]  /*51990*/  ISETP.GE.AND P5, PT, R10, UR4, PT ;  /* 0x000000040a007c0c */ /* 0x000fe2000bfa6270 */
[----:B------:R-:W-:Y:S01]  /*519a0*/  ULDC UR4, c[0x0][0x228] ;  /* 0x00008a0000047ab9 */ /* 0x000fe20000000800 */
[----:B------:R-:W-:Y:S01]  /*519b0*/  IMAD.WIDE R10, R225, 0x4, R2 ;  /* 0x00000004e10a7825 */ /* 0x000fe200078e0202 */
[----:B------:R-:W-:Y:S01]  /*519c0*/  ISETP.LT.AND P1, PT, R7, UR4, !P1 ;  /* 0x0000000407007c0c */ /* 0x000fe2000cf21270 */
[----:B------:R-:W-:Y:S02]  /*519d0*/  ULDC UR4, c[0x0][0x22c] ;  /* 0x00008b0000047ab9 */ /* 0x000fe40000000800 */
[----:B-1----:R-:W-:-:S04]  /*519e0*/  IMAD.WIDE R8, R224, 0x4, R4 ;  /* 0x00000004e0087825 */ /* 0x002fc800078e0204 */
[----:B------:R-:W-:Y:S01]  /*519f0*/  VIADD R224, R0, 0x6c ;  /* 0x0000006c00e07836 */ /* 0x000fe20000000000 */
[----:B------:R1:W-:Y:S04]  /*51a00*/  @P2 STG.E desc[UR8][R8.64], R250 ;  /* 0x000000fa08002986 */ /* 0x0003e8000c101908 */
[----:B------:R-:W-:Y:S01]  /*51a10*/  ISETP.GE.AND P2, PT, R224, UR4, PT ;  /* 0x00000004e0007c0c */ /* 0x000fe2000bf46270 */
[----:B------:R-:W-:Y:S01]  /*51a20*/  ULDC UR4, c[0x0][0x228] ;  /* 0x00008a0000047ab9 */ /* 0x000fe20000000800 */
[----:B------:R4:W-:Y:S01]  /*51a30*/  @P6 STG.E desc[UR8][R10.64], R249 ;  /* 0x000000f90a006986 */ /* 0x0009e2000c101908 */
[----:B------:R-:W-:Y:S01]  /*51a40*/  ISETP.LT.AND P6, PT, R6, UR4, !P4 ;  /* 0x0000000406007c0c */ /* 0x000fe2000e7c1270 */
[----:B------:R-:W-:Y:S01]  /*51a50*/  ULDC UR4, c[0x0][0x228] ;  /* 0x00008a0000047ab9 */ /* 0x000fe20000000800 */
[C---:B-1----:R-:W-:Y:S01]  /*51a60*/  IMAD.WIDE R8, R225.reuse, 0x4, R4 ;  /* 0x00000004e1087825 */ /* 0x042fe200078e0204 */
[----:B------:R-:W-:-:S02]  /*51a70*/  IADD3 R225, R225, UR28, RZ ;  /* 0x0000001ce1e17c10 */ /* 0x000fc4000fffe0ff */
[----:B------:R-:W-:Y:S01]  /*51a80*/  ISETP.LT.AND P4, PT, R7, UR4, !P4 ;  /* 0x0000000407007c0c */ /* 0x000fe2000e781270 */
[----:B------:R-:W-:Y:S01]  /*51a90*/  ULDC UR4, c[0x0][0x228] ;  /* 0x00008a0000047ab9 */ /* 0x000fe20000000800 */
[----:B----4-:R-:W4:Y:S01]  /*51aa0*/  LDL.LU R249, [R1+0x2d8] ;  /* 0x0002d80001f97983 */ /* 0x010f220000300800 */
[----:B------:R-:W-:-:S03]  /*51ab0*/  IMAD.WIDE R10, R225, 0x4, R2 ;  /* 0x00000004e10a7825 */ /* 0x000fc600078e0202 */
[----:B------:R-:W4:Y:S01]  /*51ac0*/  LDL.LU R244, [R1+0xd8] ;  /* 0x0000d80001f47983 */ /* 0x000f220000300800 */
[----:B------:R-:W-:-:S03]  /*51ad0*/  VIADD R224, R225, UR28 ;  /* 0x0000001ce1e07c36 */ /* 0x000fc60008000000 */
[----:B------:R1:W-:Y:S01]  /*51ae0*/  @P1 STG.E desc[UR8][R8.64], R248 ;  /* 0x000000f808001986 */ /* 0x0003e2000c101908 */
[----:B------:R-:W-:Y:S01]  /*51af0*/  ISETP.LT.AND P1, PT, R6, UR4, !P0 ;  /* 0x0000000406007c0c */ /* 0x000fe2000c721270 */
[----:B------:R-:W-:Y:S02]  /*51b00*/  ULDC UR4, c[0x0][0x22c] ;  /* 0x00008b0000047ab9 */ /* 0x000fe40000000800 */
[----:B------:R-:W4:Y:S04]  /*51b10*/  LDL.LU R251, [R1+0x6dc] ;  /* 0x0006dc0001fb7983 */ /* 0x000f280000300800 */
[----:B------:R-:W4:Y:S04]  /*51b20*/  LDL.LU R250, [R1+0x4dc] ;  /* 0x0004dc0001fa7983 */ /* 0x000f280000300800 */
[----:B-1----:R-:W4:Y:S01]  /*51b30*/  LDL.LU R248, [R1+0xdc] ;  /* 0x0000dc0001f87983 */ /* 0x002f220000300800 */
[----:B------:R-:W-:-:S03]  /*51b40*/  IMAD.WIDE R8, R225, 0x4, R4 ;  /* 0x00000004e1087825 */ /* 0x000fc600078e0204 */
[----:B------:R-:W2:Y:S04]  /*51b50*/  LDL.LU R225, [R1+0x2d0] ;  /* 0x0002d00001e17983 */ /* 0x000ea80000300800 */
[----:B------:R1:W-:Y:S01]  /*51b60*/  @P6 STG.E desc[UR8][R10.64], R241 ;  /* 0x000000f10a006986 */ /* 0x0003e2000c101908 */
[----:B------:R-:W-:Y:S01]  /*51b70*/  ISETP.GE.AND P6, PT, R226, UR4, PT ;  /* 0x00000004e2007c0c */ /* 0x000fe2000bfc6270 */
[----:B------:R-:W-:Y:S02]  /*51b80*/  ULDC UR4, c[0x0][0x228] ;  /* 0x00008a0000047ab9 */ /* 0x000fe40000000800 */
[----:B-1----:R-:W4:Y:S04]  /*51b90*/  LDL.LU R241, [R1+0x1830] ;  /* 0x0018300001f17983 */ /* 0x002f280000300800 */
[----:B------:R-:W3:Y:S01]  /*51ba0*/  LDL.LU R226, [R1+0x4d0] ;  /* 0x0004d00001e27983 */ /* 0x000ee20000300800 */
[C---:B------:R-:W-:Y:S01]  /*51bb0*/  IMAD.WIDE R10, R224.reuse, 0x4, R2 ;  /* 0x00000004e00a7825 */ /* 0x040fe200078e0202 */
[----:B------:R-:W-:Y:S01]  /*51bc0*/  ISETP.LT.AND P0, PT, R7, UR4, !P0 ;  /* 0x0000000407007c0c */ /* 0x000fe2000c701270 */
[----:B------:R-:W-:Y:S01]  /*51bd0*/  ULDC UR4, c[0x0][0x228] ;  /* 0x00008a0000047ab9 */ /* 0x000fe20000000800 */
[----:B---3--:R-:W-:Y:S04]  /*51be0*/  @P4 STG.E desc[UR8][R8.64], R226 ;  /* 0x000000e208004986 */ /* 0x008fe8000c101908 */
[----:B--2---:R1:W-:Y:S02]  /*51bf0*/  @P1 STG.E desc[UR8][R10.64], R225 ;  /* 0x000000e10a001986 */ /* 0x0043e4000c101908 */
[C---:B-1----:R-:W-:Y:S01]  /*51c00*/  IADD3 R225, R224.reuse, UR28, RZ ;  /* 0x0000001ce0e17c10 */ /* 0x042fe2000fffe0ff */
[----:B------:R-:W-:-:S02]  /*51c10*/  IMAD.WIDE R10, R224, 0x4, R4 ;  /* 0x00000004e00a7825 */ /* 0x000fc400078e0204 */
[----:B------:R-:W2:Y:S01]  /*51c20*/  LDL.LU R224, [R1+0xd0] ;  /* 0x0000d00001e07983 */ /* 0x000ea20000300800 */
[----:B------:R-:W-:Y:S01]  /*51c30*/  ISETP.LT.AND P1, PT, R6, UR4, !P3 ;  /* 0x0000000406007c0c */ /* 0x000fe2000df21270 */
[----:B------:R-:W-:Y:S01]  /*51c40*/  VIADD R226, R0, 0x6e ;  /* 0x0000006e00e27836 */ /* 0x000fe20000000000 */
[----:B------:R-:W-:Y:S01]  /*51c50*/  ISETP.LT.AND P3, PT, R7, UR6, !P3 ;  /* 0x0000000607007c0c */ /* 0x000fe2000df61270 */
[----:B------:R-:W-:Y:S01]  /*51c60*/  IMAD.WIDE R8, R225, 0x4, R2 ;  /* 0x00000004e1087825 */ /* 0x000fe200078e0202 */
[----:B------:R-:W-:Y:S01]  /*51c70*/  ISETP.LT.AND P4, PT, R6, UR10, !P5 ;  /* 0x0000000a06007c0c */ /* 0x000fe2000ef81270 */
[----:B------:R-:W-:Y:S01]  /*51c80*/  ULDC UR4, c[0x0][0x22c] ;  /* 0x00008b0000047ab9 */ /* 0x000fe20000000800 */
[----:B------:R-:W-:Y:S01]  /*51c90*/  ULDC UR6, c[0x0][0x228] ;  /* 0x00008a0000067ab9 */ /* 0x000fe20000000800 */
[----:B------:R-:W-:Y:S01]  /*51ca0*/  ULDC UR10, c[0x0][0x228] ;  /* 0x00008a00000a7ab9 */ /* 0x000fe20000000800 */
[----:B------:R-:W-:Y:S01]  /*51cb0*/  ISETP.LT.AND P5, PT, R7, UR6, !P5 ;  /* 0x0000000607007c0c */ /* 0x000fe2000efa1270 */
[----:B------:R-:W-:Y:S01]  /*51cc0*/  ULDC UR6, c[0x0][0x228] ;  /* 0x00008a0000067ab9 */ /* 0x000fe20000000800 */
[----:B--2---:R1:W-:Y:S01]  /*51cd0*/  @P0 STG.E desc[UR8][R10.64], R224 ;  /* 0x000000e00a000986 */ /* 0x0043e2000c101908 */
[----:B------:R-:W-:Y:S01]  /*51ce0*/  ISETP.GE.AND P0, PT, R226, UR4, PT ;  /* 0x00000004e2007c0c */ /* 0x000fe2000bf06270 */
[----:B------:R-:W-:Y:S01]  /*51cf0*/  VIADD R226, R0, 0x6f ;  /* 0x0000006f00e27836 */ /* 0x000fe20000000000 */
[----:B------:R-:W-:Y:S01]  /*51d00*/  ULDC UR4, c[0x0][0x22c] ;  /* 0x00008b0000047ab9 */ /* 0x000fe20000000800 */
[----:B------:R2:W-:Y:S01]  /*51d10*/  @P1 STG.E desc[UR8][R8.64], R227 ;  /* 0x000000e308001986 */ /* 0x0005e2000c101908 */
[----:B-1----:R-:W-:-:S02]  /*51d20*/  VIADD R224, R225, UR28 ;  /* 0x0000001ce1e07c36 */ /* 0x002fc40008000000 */
[----:B------:R-:W-:Y:S01]  /*51d30*/  ISETP.GE.AND P1, PT, R226, UR4, PT ;  /* 0x00000004e2007c0c */ /* 0x000fe2000bf26270 */
[----:B------:R-:W-:Y:S01]  /*51d40*/  ULDC UR4, c[0x0][0x228] ;  /* 0x00008a0000047ab9 */ /* 0x000fe20000000800 */
[----:B--2---:R-:W-:-:S04]  /*51d50*/  IMAD.WIDE R8, R225, 0x4, R4 ;  /* 0x00000004e1087825 */ /* 0x004fc800078e0204 */
[----:B------:R-:W-:Y:S01]  /*51d60*/  IMAD.WIDE R10, R224, 0x4, R2 ;  /* 0x00000004e00a7825 */ /* 0x000fe200078e0202 */
        /* <DEDUP_REMOVED lines=13> */
[----:B------:R-:W-:-:S03]  /*51e40*/  VIADD R226, R10, UR28 ;  /* 0x0000001c0ae27c36 */ /* 0x000fc60008000000 */
[----:B------:R-:W-:Y:S01]  /*51e50*/  ISETP.GE.AND P5, PT, R11, UR4, PT ;  /* 0x000000040b007c0c */ /* 0x000fe2000bfa6270 */
[----:B------:R-:W-:Y:S01]  /*51e60*/  IMAD.WIDE R224, R10, 0x4, R2 ;  /* 0x000000040ae07825 */ /* 0x000fe200078e0202 */
[----:B------:R-:W-:-:S03]  /*51e70*/  ULDC UR4, c[0x0][0x22c] ;  /* 0x00008b0000047ab9 */ /* 0x000fc60000000800 */
[----:B-1----:R-:W-:Y:S01]  /*51e80*/  IMAD.WIDE R8, R10, 0x4, R4 ;  /* 0x000000040a087825 */ /* 0x002fe200078e0204 */
[----:B------:R-:W-:Y:S03]  /*51e90*/  @P3 STG.E desc[UR8][R224.64], R246 ;  /* 0x000000f6e0003986 */ /* 0x000fe6000c101908 */
[----:B------:R-:W-:Y:S01]  /*51ea0*/  IMAD.WIDE R10, R226, 0x4, R2 ;  /* 0x00000004e20a7825 */ /* 0x000fe200078e0202 */
[----:B------:R-:W-:Y:S04]  /*51eb0*/  @P2 STG.E desc[UR8][R8.64], R245 ;  /* 0x000000f508002986 */ /* 0x000fe8000c101908 */
[----:B----4-:R1:W-:Y:S04]  /*51ec0*/  @P4 STG.E desc[UR8][R10.64], R249 ;  /* 0x000000f90a004986 */ /* 0x0103e8000c101908 */
[----:B-1----:R-:W2:Y:S04]  /*51ed0*/  LDL.LU R249, [R1+0x2dc] ;  /* 0x0002dc0001f97983 */ /* 0x002ea80000300800 */
[----:B------:R-:W3:Y:S01]  /*51ee0*/  LDL.LU R242, [R1+0x4e0] ;  /* 0x0004e00001f27983 */ /* 0x000ee20000300800 */
[----:B------:R-:W-:Y:S01]  /*51ef0*/  ISETP.GE.AND P3, PT, R227, UR4, PT ;  /* 0x00000004e3007c0c */ /* 0x000fe2000bf66270 */
[----:B------:R-:W-:-:S02]  /*51f00*/  ULDC UR4, c[0x0][0x228] ;  /* 0x00008a0000047ab9 */ /* 0x000fc40000000800 */
[C---:B------:R-:W-:Y:S01]  /*51f10*/  ISETP.LT.AND P6, PT, R7.reuse, UR4, !P6 ;  /* 0x0000000407007c0c */ /* 0x040fe2000f7c1270 */
[----:B------:R-:W-:Y:S01]  /*51f20*/  ULDC UR4, c[0x0][0x228] ;  /* 0x00008a0000047ab9 */ /* 0x000fe20000000800 */
[----:B------:R-:W-:Y:S01]  /*51f30*/  VIADD R8, R0, 0x72 ;  /* 0x0000007200087836 */ /* 0x000fe20000000000 */
[----:B------:R-:W-:Y:S01]  /*51f40*/  ISETP.LT.AND P2, PT, R6, UR4, !P0 ;  /* 0x0000000406007c0c */ /* 0x000fe2000c741270 */
[----:B------:R-:W-:Y:S01]  /*51f50*/  ULDC UR4, c[0x0][0x22c] ;  /* 0x00008b0000047ab9 */ /* 0x000fe20000000800 */
[C---:B------:R-:W-:Y:S01]  /*51f60*/  IADD3 R224, R226.reuse, UR28, RZ ;  /* 0x0000001ce2e07c10 */ /* 0x040fe2000fffe0ff */
        /* <DEDUP_REMOVED lines=14> */
[----:B------:R-:W3:Y:S01]  /*52050*/  LDL.LU R243, [R1+0xe0] ;  /* 0x0000e00001f37983 */ /* 0x000ee20000300800 */
[----:B-1----:R-:W-:-:S03]  /*52060*/  IMAD.WIDE R10, R224, 0x4, R4 ;  /* 0x00000004e00a7825 */ /* 0x002fc600078e0204 */
[----:B------:R-:W3:Y:S01]  /*52070*/  LDL.LU R226, [R1+0x2e4] ;  /* 0x0002e40001e27983 */ /* 0x000ee20000300800 */
[----:B------:R-:W-:Y:S01]  /*52080*/  ULDC UR6, c[0x0][0x228] ;  /* 0x00008a0000067ab9 */ /* 0x000fe20000000800 */
[----:B------:R-:W-:Y:S02]  /*52090*/  VIADD R224, R224, UR28 ;  /* 0x0000001ce0e07c36 */ /* 0x000fe40008000000 */
[----:B------:R1:W-:Y:S01]  /*520a0*/  @P0 STG.E desc[UR8][R10.64], R250 ;  /* 0x000000fa0a000986 */ /* 0x0003e2000c101908 */
[----:B------:R-:W-:Y:S01]  /*520b0*/  ISETP.LT.AND P0, PT, R6, UR4, !P5 ;  /* 0x0000000406007c0c */ /* 0x000fe2000ef01270 */
[----:B------:R-:W-:Y:S02]  /*520c0*/  VIADD R225, R0, 0x74 ;  /* 0x0000007400e17836 */ /* 0x000fe40000000000 */
[----:B----4-:R-:W-:Y:S01]  /*520d0*/  IMAD.WIDE R8, R224, 0x4, R4 ;  /* 0x00000004e0087825 */ /* 0x010fe200078e0204 */
[----:B------:R-:W4:Y:S01]  /*520e0*/  LDL.LU R227, [R1+0x6e4] ;  /* 0x0006e40001e37983 */ /* 0x000f220000300800 */
[----:B------:R-:W-:-:S03]  /*520f0*/  ULDC UR4, c[0x0][0x22c] ;  /* 0x00008b0000047ab9 */ /* 0x000fc60000000800 */
[----:B------:R-:W4:Y:S01]  /*52100*/  LDL.LU R247, [R1+0xe4] ;  /* 0x0000e40001f77983 */ /* 0x000f220000300800 */
[C-C-:B-1----:R-:W-:Y:S01]  /*52110*/  IMAD.WIDE R10, R224.reuse, 0x4, R2.reuse ;  /* 0x00000004e00a7825 */ /* 0x142fe200078e0202 */
[----:B------:R-:W-:Y:S02]  /*52120*/  IADD3 R224, R224, UR28, RZ ;  /* 0x0000001ce0e07c10 */ /* 0x000fe4000fffe0ff */
[----:B------:R-:W4:Y:S04]  /*52130*/  LDL.LU R246, [R1+0x4e8] ;  /* 0x0004e80001f67983 */ /* 0x000f280000300800 */
[----:B------:R-:W4:Y:S04]  /*52140*/  LDL.LU R245, [R1+0x2e8] ;  /* 0x0002e80001f57983 */ /* 0x000f280000300800 */
[----:B--2---:R1:W-:Y:S04]  /*52150*/  @P2 STG.E desc[UR8][R10.64], R249 ;  /* 0x000000f90a002986 */ /* 0x0043e8000c101908 */
[----:B------:R2:W-:Y:S04]  /*52160*/  @P1 STG.E desc[UR8][R8.64], R248 ;  /* 0x000000f808001986 */ /* 0x0005e8000c101908 */
[----:B-1----:R-:W4:Y:S01]  /*52170*/  LDL.LU R249, [R1+0x6e8] ;  /* 0x0006e80001f97983 */ /* 0x002f220000300800 */
[----:B--2---:R-:W-:-:S03]  /*52180*/  IMAD.WIDE R8, R224, 0x4, R2 ;  /* 0x00000004e0087825 */ /* 0x004fc600078e0202 */
[----:B------:R-:W2:Y:S04]  /*52190*/  LDL.LU R244, [R1+0xe8] ;  /* 0x0000e80001f47983 */ /* 0x000ea80000300800 */
[----:B------:R-:W2:Y:S04]  /*521a0*/  LDL.LU R251, [R1+0x4ec] ;  /* 0x0004ec0001fb7983 */ /* 0x000ea80000300800 */
[----:B------:R-:W2:Y:S04]  /*521b0*/  LDL.LU R250, [R1+0x2ec] ;  /* 0x0002ec0001fa7983 */ /* 0x000ea80000300800 */
[----:B------:R-:W2:Y:S04]  /*521c0*/  LDL.LU R248, [R1+0xec] ;  /* 0x0000ec0001f87983 */ /* 0x000ea80000300800 */
[----:B---3--:R1:W-:Y:S01]  /*521d0*/  @P0 STG.E desc[UR8][R8.64], R242 ;  /* 0x000000f208000986 */ /* 0x0083e2000c101908 */
[----:B------:R-:W-:-:S03]  /*521e0*/  IMAD.WIDE R10, R224, 0x4, R4 ;  /* 0x00000004e00a7825 */ /* 0x000fc600078e0204 */
[----:B-1----:R-:W3:Y:S04]  /*521f0*/  LDL.LU R242, [R1+0x182c] ;  /* 0x00182c0001f27983 */ /* 0x002ee80000300800 */
[----:B------:R-:W4:Y:S01]  /*52200*/  LDL.LU R9, [R1+0x2e0] ;  /* 0x0002e00001097983 */ /* 0x000f220000300800 */
[----:B------:R-:W-:-:S03]  /*52210*/  VIADD R8, R224, UR28 ;  /* 0x0000001ce0087c36 */ /* 0x000fc60008000000 */
[----:B------:R-:W2:Y:S01]  /*52220*/  LDL.LU R224, [R1+0x6e0] ;  /* 0x0006e00001e07983 */ /* 0x000ea20000300800 */
[----:B------:R-:W-:Y:S01]  /*52230*/  ISETP.LT.AND P5, PT, R7, UR6, !P5 ;  /* 0x0000000607007c0c */ /* 0x000fe2000efa1270 */
[----:B------:R-:W-:Y:S01]  /*52240*/  ULDC UR6, c[0x0][0x228] ;  /* 0x00008a0000067ab9 */ /* 0x000fe20000000800 */
[----:B------:R-:W-:Y:S01]  /*52250*/  ISETP.GE.AND P2, PT, R225, UR4, PT ;  /* 0x00000004e1007c0c */ /* 0x000fe2000bf46270 */
[----:B------:R-:W-:Y:S01]  /*52260*/  ULDC UR4, c[0x0][0x228] ;  /* 0x00008a0000047ab9 */ /* 0x000fe20000000800 */
[----:B------:R-:W-:Y:S01]  /*52270*/  VIADD R225, R0, 0x75 ;  /* 0x0000007500e17836 */ /* 0x000fe20000000000 */
[----:B------:R-:W-:Y:S01]  /*52280*/  ISETP.LT.AND P1, PT, R6, UR4, !P3 ;  /* 0x0000000406007c0c */ /* 0x000fe2000df21270 */
[----:B------:R-:W-:-:S03]  /*52290*/  ULDC UR4, c[0x0][0x22c] ;  /* 0x00008b0000047ab9 */ /* 0x000fc60000000800 */
[----:B------:R-:W-:Y:S01]  /*522a0*/  ISETP.GE.AND P0, PT, R225, UR4, PT ;  /* 0x00000004e1007c0c */ /* 0x000fe2000bf06270 */
[----:B------:R-:W-:Y:S02]  /*522b0*/  ULDC UR4, c[0x0][0x228] ;  /* 0x00008a0000047ab9 */ /* 0x000fe40000000800 */
[----:B------:R-:W-:Y:S01]  /*522c0*/  ISETP.LT.AND P3, PT, R7, UR4, !P3 ;  /* 0x0000000407007c0c */ /* 0x000fe2000df61270 */
[----:B------:R-:W-:Y:S01]  /*522d0*/  ULDC UR4, c[0x0][0x22c] ;  /* 0x00008b0000047ab9 */ /* 0x000fe20000000800 */
[----:B----4-:R1:W-:Y:S02]  /*522e0*/  @P5 STG.E desc[UR8][R10.64], R9 ;  /* 0x000000090a005986 */ /* 0x0103e4000c101908 */
[----:B-1----:R-:W-:-:S04]  /*522f0*/  IMAD.WIDE R10, R8, 0x4, R2 ;  /* 0x00000004080a7825 */ /* 0x002fc800078e0202 */
[----:B------:R-:W-:Y:S01]  /*52300*/  VIADD R9, R0, 0x76 ;  /* 0x0000007600097836 */ /* 0x000fe20000000000 */
[----:B--2---:R1:W-:Y:S04]  /*52310*/  @P1 STG.E desc[UR8][R10.64], R224 ;  /* 0x000000e00a001986 */ /* 0x0043e8000c101908 */
[----:B------:R-:W-:Y:S01]  /*52320*/  ISETP.GE.AND P1, PT, R9, UR4, PT ;  /* 0x0000000409007c0c */ /* 0x000fe2000bf26270 */
[----:B------:R-:W-:Y:S01]  /*52330*/  ULDC UR4, c[0x0][0x228] ;  /* 0x00008a0000047ab9 */ /* 0x000fe20000000800 */
[C---:B-1----:R-:W-:Y:S01]  /*52340*/  IADD3 R224, R8.reuse, UR28, RZ ;  /* 0x0000001c08e07c10 */ /* 0x042fe2000fffe0ff */
[----:B------:R-:W-:-:S05]  /*52350*/  IMAD.WIDE R8, R8, 0x4, R4 ;  /* 0x0000000408087825 */ /* 0x000fca00078e0204 */
[----:B------:R1:W-:Y:S04]  /*52360*/  @P3 STG.E desc[UR8][R8.64], R243 ;  /* 0x000000f308003986 */ /* 0x0003e8000c101908 */
[----:B-1----:R-:W2:Y:S04]  /*52370*/  LDL.LU R243, [R1+0x1828] ;  /* 0x0018280001f37983 */ /* 0x002ea80000300800 */
[----:B------:R-:W4:Y:S01]  /*52380*/  LDL.LU R9, [R1+0x4e4] ;  /* 0x0004e40001097983 */ /* 0x000f220000300800 */
[----:B------:R-:W-:Y:S01]  /*52390*/  ISETP.LT.AND P5, PT, R6, UR6, !P4 ;  /* 0x0000000606007c0c */ /* 0x000fe2000e7a1270 */
[----:B------:R-:W-:Y:S01]  /*523a0*/  VIADD R225, R0, 0x77 ;  /* 0x0000007700e17836 */ /* 0x000fe20000000000 */
[----:B------:R-:W-:Y:S01]  /*523b0*/  ISETP.LT.AND P4, PT, R7, UR4, !P4 ;  /* 0x0000000407007c0c */ /* 0x000fe2000e781270 */
[C---:B------:R-:W-:Y:S01]  /*523c0*/  IMAD.WIDE R10, R224.reuse, 0x4, R2 ;  /* 0x00000004e00a7825 */ /* 0x040fe200078e0202 */
[----:B------:R-:W-:Y:S01]  /*523d0*/  ULDC UR4, c[0x0][0x22c] ;  /* 0x00008b0000047ab9 */ /* 0x000fe20000000800 */
[----:B------:R-:W-:Y:S01]  /*523e0*/  ULDC UR6, c[0x0][0x228] ;  /* 0x00008a0000067ab9 */ /* 0x000fe20000000800 */
[----:B------:R-:W-:Y:S01]  /*523f0*/  ISETP.GE.AND P3, PT, R225, UR4, PT ;  /* 0x00000004e1007c0c */ /* 0x000fe2000bf66270 */
[----:B------:R-:W-:Y:S01]  /*52400*/  ULDC UR4, c[0x0][0x228] ;  /* 0x00008a0000047ab9 */ /* 0x000fe20000000800 */
[----:B------:R-:W-:-:S05]  /*52410*/  VIADD R225, R224, UR28 ;  /* 0x0000001ce0e17c36 */ /* 0x000fca0008000000 */
[----:B----4-:R1:W-:Y:S01]  /*52420*/  @P5 STG.E desc[UR8][R10.64], R9 ;  /* 0x000000090a005986 */ /* 0x0103e2000c101908 */
[----:B------:R-:W-:Y:S01]  /*52430*/  ISETP.LT.AND P5, PT, R6, UR4, !P6 ;  /* 0x0000000406007c0c */ /* 0x000fe2000f7a1270 */
[----:B------:R-:W-:Y:S02]  /*52440*/  ULDC UR4, c[0x0][0x228] ;  /* 0x00008a0000047ab9 */ /* 0x000fe40000000800 */
[----:B------:R-:W-:Y:S01]  /*52450*/  ISETP.LT.AND P6, PT, R7, UR4, !P6 ;  /* 0x0000000407007c0c */ /* 0x000fe2000f7c1270 */
[----:B------:R-:W-:Y:S01]  /*52460*/  ULDC UR4, c[0x0][0x228] ;  /* 0x00008a0000047ab9 */ /* 0x000fe20000000800 */
[----:B-1----:R-:W-:-:S04]  /*52470*/  IMAD.WIDE R8, R224, 0x4, R4 ;  /* 0x00000004e0087825 */ /* 0x002fc800078e0204 */
[C---:B------:R-:W-:Y:S01]  /*52480*/  IMAD.WIDE R10, R225.reuse, 0x4, R2 ;  /* 0x00000004e10a7825 */ /* 0x040fe200078e0202 */
[----:B------:R1:W-:Y:S01]  /*52490*/  @P4 STG.E desc[UR8][R8.64], R226 ;  /* 0x000000e208004986 */ /* 0x0003e2000c101908 */
[----:B------:R-:W-:Y:S01]  /*524a0*/  ISETP.LT.AND P4, PT, R6, UR4, !P2 ;  /* 0x0000000406007c0c */ /* 0x000fe2000d781270 */
[----:B------:R-:W-:Y:S02]  /*524b0*/  ULDC UR4, c[0x0][0x22c] ;  /* 0x00008b0000047ab9 */ /* 0x000fe40000000800 */
[----:B------:R4:W-:Y:S01]  /*524c0*/  @P5 STG.E desc[UR8][R10.64], R227 ;  /* 0x000000e30a005986 */ /* 0x0009e2000c101908 */
[C---:B------:R-:W-:Y:S01]  /*524d0*/  IADD3 R224, R225.reuse, UR28, RZ ;  /* 0x0000001ce1e07c10 */ /* 0x040fe2000fffe0ff */
[----:B-1----:R-:W-:Y:S02]  /*524e0*/  VIADD R226, R0, 0x78 ;  /* 0x0000007800e27836 */ /* 0x002fe40000000000 */
[----:B------:R-:W-:-:S03]  /*524f0*/  IMAD.WIDE R8, R225, 0x4, R4 ;  /* 0x00000004e1087825 */ /* 0x000fc600078e0204 */
[----:B------:R-:W-:Y:S01]  /*52500*/  ISETP.GE.AND P5, PT, R226, UR4, PT ;  /* 0x00000004e2007c0c */ /* 0x000fe2000bfa6270 */
[----:B------:R-:W-:Y:S02]  /*52510*/  ULDC UR4, c[0x0][0x228] ;  /* 0x00008a0000047ab9 */ /* 0x000fe40000000800 */
[----:B------:R-:W-:Y:S01]  /*52520*/  ISETP.LT.AND P2, PT, R7, UR4, !P2 ;  /* 0x0000000407007c0c */ /* 0x000fe2000d741270 */
[----:B------:R-:W-:Y:S01]  /*52530*/  ULDC UR4, c[0x0][0x228] ;  /* 0x00008a0000047ab9 */ /* 0x000fe20000000800 */
[----:B------:R1:W-:Y:S01]  /*52540*/  @P6 STG.E desc[UR8][R8.64], R247 ;  /* 0x000000f708006986 */ /* 0x0003e2000c101908 */
[----:B------:R-:W-:Y:S01]  /*52550*/  ISETP.LT.AND P6, PT, R6, UR4, !P0 ;  /* 0x0000000406007c0c */ /* 0x000fe2000c7c1270 */
[----:B----4-:R-:W-:Y:S01]  /*52560*/  IMAD.WIDE R10, R224, 0x4, R2 ;  /* 0x00000004e00a7825 */ /* 0x010fe200078e0202 */
[----:B------:R-:W-:-:S03]  /*52570*/  ULDC UR4, c[0x0][0x22c] ;  /* 0x00008b0000047ab9 */ /* 0x000fc60000000800 */
[----:B------:R-:W-:Y:S01]  /*52580*/  VIADD R225, R224, UR28 ;  /* 0x0000001ce0e17c36 */ /* 0x000fe20008000000 */
[----:B------:R4:W-:Y:S03]  /*52590*/  @P4 STG.E desc[UR8][R10.64], R246 ;  /* 0x000000f60a004986 */ /* 0x0009e6000c101908 */
[----:B-1----:R-:W-:-:S04]  /*525a0*/  IMAD.WIDE R8, R225, 0x4, R2 ;  /* 0x00000004e1087825 */ /* 0x002fc800078e0202 */
[----:B----4-:R-:W-:-:S05]  /*525b0*/  IMAD.WIDE R10, R224, 0x4, R4 ;  /* 0x00000004e00a7825 */ /* 0x010fca00078e0204 */
[----:B------:R-:W-:Y:S04]  /*525c0*/  @P2 STG.E desc[UR8][R10.64], R245 ;  /* 0x000000f50a002986 */ /* 0x000fe8000c101908 */
[----:B------:R1:W-:Y:S01]  /*525d0*/  @P6 STG.E desc[UR8][R8.64], R249 ;  /* 0x000000f908006986 */ /* 0x0003e2000c101908 */
[----:B------:R-:W-:Y:S01]  /*525e0*/  ISETP.LT.AND P0, PT, R7, UR6, !P0 ;  /* 0x0000000607007c0c */ /* 0x000fe2000c701270 */
[----:B------:R-:W-:Y:S01]  /*525f0*/  VIADD R226, R0, 0x79 ;  /* 0x0000007900e27836 */ /* 0x000fe20000000000 */
[----:B------:R-:W-:Y:S01]  /*52600*/  ISETP.LT.AND P4, PT, R6, UR10, !P1 ;  /* 0x0000000a06007c0c */ /* 0x000fe2000cf81270 */
[C---:B------:R-:W-:Y:S01]  /*52610*/  VIADD R224, R225.reuse, UR28 ;  /* 0x0000001ce1e07c36 */ /* 0x040fe20008000000 */
[----:B------:R-:W-:Y:S01]  /*52620*/  ULDC UR6, c[0x0][0x228] ;  /* 0x00008a0000067ab9 */ /* 0x000fe20000000800 */
[----:B------:R-:W-:Y:S01]  /*52630*/  ULDC UR10, c[0x0][0x228] ;  /* 0x00008a00000a7ab9 */ /* 0x000fe20000000800 */
[----:B-1----:R-:W4:Y:S01]  /*52640*/  LDL.LU R249, [R1+0x6ec] ;  /* 0x0006ec0001f97983 */ /* 0x002f220000300800 */
[----:B------:R-:W-:-:S03]  /*52650*/  IMAD.WIDE R8, R225, 0x4, R4 ;  /* 0x00000004e1087825 */ /* 0x000fc600078e0204 */
[----:B------:R-:W3:Y:S04]  /*52660*/  LDL.LU R246, [R1+0x6f0] ;  /* 0x0006f00001f67983 */ /* 0x000ee80000300800 */
[----:B------:R1:W-:Y:S04]  /*52670*/  @P0 STG.E desc[UR8][R8.64], R244 ;  /* 0x000000f408000986 */ /* 0x0003e8000c101908 */
[----:B-1----:R-:W2:Y:S01]  /*52680*/  LDL.LU R244, [R1+0x4f0] ;  /* 0x0004f00001f47983 */ /* 0x002ea20000300800 */
[----:B------:R-:W-:Y:S01]  /*52690*/  ISETP.GE.AND P2, PT, R226, UR4, PT ;  /* 0x00000004e2007c0c */ /* 0x000fe2000bf46270 */
[----:B------:R-:W-:Y:S01]  /*526a0*/  ULDC UR4, c[0x0][0x22c] ;  /* 0x00008b0000047ab9 */ /* 0x000fe20000000800 */
[----:B------:R-:W-:Y:S01]  /*526b0*/  IADD3 R226, R0, 0x7a, RZ ;  /* 0x0000007a00e27810 */ /* 0x000fe20007ffe0ff */
[----:B------:R-:W-:Y:S01]  /*526c0*/  IMAD.WIDE R10, R224, 0x4, R2 ;  /* 0x00000004e00a7825 */ /* 0x000fe200078e0202 */
[C---:B------:R-:W-:Y:S01]  /*526d0*/  ISETP.LT.AND P1, PT, R7.reuse, UR6, !P1 ;  /* 0x0000000607007c0c */ /* 0x040fe2000cf21270 */
[----:B------:R-:W-:Y:S01]  /*526e0*/  ULDC UR6, c[0x0][0x228] ;  /* 0x00008a0000067ab9 */ /* 0x000fe20000000800 */
[----:B------:R-:W-:Y:S01]  /*526f0*/  ISETP.GE.AND P6, PT, R226, UR4, PT ;  /* 0x00000004e2007c0c */ /* 0x000fe2000bfc6270 */
[----:B------:R-:W-:Y:S01]  /*52700*/  ULDC UR4, c[0x0][0x228] ;  /* 0x00008a0000047ab9 */ /* 0x000fe20000000800 */
[----:B------:R-:W-:Y:S01]  /*52710*/  IMAD.WIDE R8, R224, 0x4, R4 ;  /* 0x00000004e0087825 */ /* 0x000fe200078e0204 */
[----:B------:R-:W-:Y:S01]  /*52720*/  ISETP.LT.AND P0, PT, R6, UR4, !P3 ;  /* 0x0000000406007c0c */ /* 0x000fe2000df01270 */
[----:B------:R1:W-:Y:S01]  /*52730*/  @P4 STG.E desc[UR8][R10.64], R251 ;  /* 0x000000fb0a004986 */ /* 0x0003e2000c101908 */
[----:B------:R-:W-:Y:S01]  /*52740*/  ULDC UR4, c[0x0][0x22c] ;  /* 0x00008b0000047ab9 */ /* 0x000fe20000000800 */
[----:B------:R-:W-:Y:S01]  /*52750*/  ISETP.LT.AND P3, PT, R7, UR6, !P3 ;  /* 0x0000000607007c0c */ /* 0x000fe2000df61270 */
[----:B------:R-:W-:Y:S01]  /*52760*/  ULDC UR6, c[0x0][0x228] ;  /* 0x00008a0000067ab9 */ /* 0x000fe20000000800 */
[----:B------:R-:W-:Y:S01]  /*52770*/  IADD3 R227, R0, 0x7c, RZ ;  /* 0x0000007c00e37810 */ /* 0x000fe20007ffe0ff */
[----:B------:R-:W2:Y:S01]  /*52780*/  LDL.LU R245, [R1+0xf0] ;  /* 0x0000f00001f57983 */ /* 0x000ea20000300800 */
[----:B-1----:R-:W-:-:S02]  /*52790*/  VIADD R10, R224, UR28 ;  /* 0x0000001ce00a7c36 */ /* 0x002fc40008000000 */
[----:B------:R-:W-:Y:S01]  /*527a0*/  VIADD R11, R0, 0x7b ;  /* 0x0000007b000b7836 */ /* 0x000fe20000000000 */
[----:B------:R1:W-:Y:S01]  /*527b0*/  @P1 STG.E desc[UR8][R8.64], R250 ;  /* 0x000000fa08001986 */ /* 0x0003e2000c101908 */
[----:B------:R-:W-:Y:S01]  /*527c0*/  IMAD.WIDE R224, R10, 0x4, R2 ;  /* 0x000000040ae07825 */ /* 0x000fe200078e0202 */
[----:B------:R-:W-:Y:S01]  /*527d0*/  ISETP.LT.AND P4, PT, R6, UR10, !P5 ;  /* 0x0000000a06007c0c */ /* 0x000fe2000ef81270 */
[----:B------:R-:W-:Y:S01]  /*527e0*/  ULDC UR10, c[0x0][0x228] ;  /* 0x00008a00000a7ab9 */ /* 0x000fe20000000800 */
[----:B------:R-:W-:Y:S01]  /*527f0*/  ISETP.GE.AND P1, PT, R11, UR4, PT ;  /* 0x000000040b007c0c */ /* 0x000fe2000bf26270 */
[----:B------:R-:W-:Y:S01]  /*52800*/  ULDC UR4, c[0x0][0x22c] ;  /* 0x00008b0000047ab9 */ /* 0x000fe20000000800 */
[C---:B------:R-:W-:Y:S01]  /*52810*/  VIADD R226, R10.reuse, UR28 ;  /* 0x0000001c0ae27c36 */ /* 0x040fe20008000000 */
[----:B------:R-:W2:Y:S01]  /*52820*/  LDL.LU R247, [R1+0x4f8] ;  /* 0x0004f80001f77983 */ /* 0x000ea20000300800 */
[----:B-1----:R-:W-:-:S04]  /*52830*/  IMAD.WIDE R8, R10, 0x4, R4 ;  /* 0x000000040a087825 */ /* 0x002fc800078e0204 */
[----:B------:R-:W-:Y:S01]  /*52840*/  IMAD.WIDE R10, R226, 0x4, R2 ;  /* 0x00000004e20a7825 */ /* 0x000fe200078e0202 */
[----:B----4-:R1:W-:Y:S01]  /*52850*/  @P0 STG.E desc[UR8][R224.64], R249 ;  /* 0x000000f9e0000986 */ /* 0x0103e2000c101908 */
[----:B------:R-:W-:Y:S01]  /*52860*/  ISETP.GE.AND P0, PT, R227, UR4, PT ;  /* 0x00000004e3007c0c */ /* 0x000fe2000bf06270 */
[----:B------:R-:W-:Y:S02]  /*52870*/  ULDC UR4, c[0x0][0x228] ;  /* 0x00008a0000047ab9 */ /* 0x000fe40000000800 */
[----:B------:R-:W-:Y:S01]  /*52880*/  ISETP.LT.AND P5, PT, R7, UR4, !P5 ;  /* 0x0000000407007c0c */ /* 0x000fe2000efa1270 */
[----:B------:R4:W-:Y:S01]  /*52890*/  @P3 STG.E desc[UR8][R8.64], R248 ;  /* 0x000000f808003986 */ /* 0x0009e2000c101908 */
[----:B------:R-:W-:Y:S02]  /*528a0*/  ULDC UR4, c[0x0][0x228] ;  /* 0x00008a0000047ab9 */ /* 0x000fe40000000800 */
[----:B------:R-:W-:Y:S01]  /*528b0*/  ISETP.LT.AND P3, PT, R6, UR4, !P2 ;  /* 0x0000000406007c0c */ /* 0x000fe2000d761270 */
[----:B------:R-:W2:Y:S01]  /*528c0*/  LDL.LU R227, [R1+0x2f8] ;  /* 0x0002f80001e37983 */ /* 0x000ea20000300800 */
[----:B------:R-:W-:-:S03]  /*528d0*/  ULDC UR4, c[0x0][0x22c] ;  /* 0x00008b0000047ab9 */ /* 0x000fc60000000800 */
[----:B---3--:R3:W-:Y:S01]  /*528e0*/  @P4 STG.E desc[UR8][R10.64], R246 ;  /* 0x000000f60a004986 */ /* 0x0087e2000c101908 */
[C---:B-1----:R-:W-:Y:S02]  /*528f0*/  VIADD R225, R0.reuse, 0x7e ;  /* 0x0000007e00e17836 */ /* 0x042fe40000000000 */
[----:B----4-:R-:W-:Y:S01]  /*52900*/  VIADD R8, R0, 0x7d ;  /* 0x0000007d00087836 */ /* 0x010fe20000000000 */
[----:B------:R-:W4:Y:S01]  /*52910*/  LDL.LU R251, [R1+0x6fc] ;  /* 0x0006fc0001fb7983 */ /* 0x000f220000300800 */
[----:B------:R-:W-:-:S03]  /*52920*/  VIADD R224, R226, UR28 ;  /* 0x0000001ce2e07c36 */ /* 0x000fc60008000000 */
[----:B------:R-:W4:Y:S01]  /*52930*/  LDL.LU R250, [R1+0x4fc] ;  /* 0x0004fc0001fa7983 */ /* 0x000f220000300800 */
[----:B---3--:R-:W-:-:S03]  /*52940*/  IMAD.WIDE R10, R226, 0x4, R4 ;  /* 0x00000004e20a7825 */ /* 0x008fc600078e0204 */
[----:B------:R-:W3:Y:S01]  /*52950*/  LDL.LU R249, [R1+0xfc] ;  /* 0x0000fc0001f97983 */ /* 0x000ee20000300800 */
[----:B------:R-:W-:Y:S01]  /*52960*/  ISETP.GE.AND P4, PT, R8, UR4, PT ;  /* 0x0000000408007c0c */ /* 0x000fe2000bf86270 */
[----:B------:R-:W-:Y:S02]  /*52970*/  ULDC UR4, c[0x0][0x22c] ;  /* 0x00008b0000047ab9 */ /* 0x000fe40000000800 */
[----:B------:R-:W3:Y:S04]  /*52980*/  LDL.LU R248, [R1+0x2fc] ;  /* 0x0002fc0001f87983 */ /* 0x000ee80000300800 */
[----:B------:R-:W4:Y:S04]  /*52990*/  LDL.LU R246, [R1+0x6f4] ;  /* 0x0006f40001f67983 */ /* 0x000f280000300800 */
[----:B------:R-:W3:Y:S04]  /*529a0*/  LDL.LU R226, [R1+0xf4] ;  /* 0x0000f40001e27983 */ /* 0x000ee80000300800 */
[----:B--2---:R1:W-:Y:S01]  /*529b0*/  @P5 STG.E desc[UR8][R10.64], R244 ;  /* 0x000000f40a005986 */ /* 0x0043e2000c101908 */
[----:B------:R-:W-:Y:S01]  /*529c0*/  ISETP.GE.AND P5, PT, R225, UR4, PT ;  /* 0x00000004e1007c0c */ /* 0x000fe2000bfa6270 */
[C---:B------:R-:W-:Y:S01]  /*529d0*/  IMAD.WIDE R8, R224.reuse, 0x4, R2 ;  /* 0x00000004e0087825 */ /* 0x040fe200078e0202 */
[----:B------:R-:W-:Y:S01]  /*529e0*/  ISETP.LT.AND P2, PT, R7, UR6, !P2 ;  /* 0x0000000607007c0c */ /* 0x000fe2000d741270 */
[----:B------:R-:W-:Y:S01]  /*529f0*/  ULDC UR4, c[0x0][0x228] ;  /* 0x00008a0000047ab9 */ /* 0x000fe20000000800 */
[----:B------:R-:W-:Y:S01]  /*52a00*/  ULDC UR6, c[0x0][0x228] ;  /* 0x00008a0000067ab9 */ /* 0x000fe20000000800 */
[----:B-1----:R-:W2:Y:S04]  /*52a10*/  LDL.LU R244, [R1+0x1824] ;  /* 0x0018240001f47983 */ /* 0x002ea80000300800 */
[----:B------:R-:W4:Y:S01]  /*52a20*/  LDL.LU R225, [R1+0x2f0] ;  /* 0x0002f00001e17983 */ /* 0x000f220000300800 */
[----:B------:R-:W-:-:S03]  /*52a30*/  IMAD.WIDE R10, R224, 0x4, R4 ;  /* 0x00000004e00a7825 */ /* 0x000fc600078e0204 */
[----:B------:R1:W-:Y:S01]  /*52a40*/  @P3 STG.E desc[UR8][R8.64], R245 ;  /* 0x000000f508003986 */ /* 0x0003e2000c101908 */
[----:B------:R-:W-:Y:S01]  /*52a50*/  ISETP.LT.AND P3, PT, R6, UR4, !P6 ;  /* 0x0000000406007c0c */ /* 0x000fe2000f761270 */
[----:B------:R-:W-:Y:S01]  /*52a60*/  ULDC UR4, c[0x0][0x228] ;  /* 0x00008a0000047ab9 */ /* 0x000fe20000000800 */
[----:B------:R-:W-:Y:S01]  /*52a70*/  IADD3 R224, R224, UR28, RZ ;  /* 0x0000001ce0e07c10 */ /* 0x000fe2000fffe0ff */
[----:B-1----:R-:W2:Y:S04]  /*52a80*/  LDL.LU R245, [R1+0x1820] ;  /* 0x0018200001f57983 */ /* 0x002ea80000300800 */
[----:B----4-:R1:W-:Y:S02]  /*52a90*/  @P2 STG.E desc[UR8][R10.64], R225 ;  /* 0x000000e10a002986 */ /* 0x0103e4000c101908 */
[----:B-1----:R-:W-:-:S05]  /*52aa0*/  IMAD.WIDE R10, R224, 0x4, R2 ;  /* 0x00000004e00a7825 */ /* 0x002fca00078e0202 */
[----:B------:R1:W-:Y:S04]  /*52ab0*/  @P3 STG.E desc[UR8][R10.64], R246 ;  /* 0x000000f60a003986 */ /* 0x0003e8000c101908 */
[----:B-1----:R-:W4:Y:S04]  /*52ac0*/  LDL.LU R246, [R1+0x181c] ;  /* 0x00181c0001f67983 */ /* 0x002f280000300800 */
[----:B------:R-:W3:Y:S01]  /*52ad0*/  LDL.LU R11, [R1+0x4f4] ;  /* 0x0004f400010b7983 */ /* 0x000ee20000300800 */
[----:B------:R-:W-:Y:S01]  /*52ae0*/  ISETP.LT.AND P6, PT, R7, UR6, !P6 ;  /* 0x0000000607007c0c */ /* 0x000fe2000f7c1270 */
[----:B------:R-:W-:Y:S01]  /*52af0*/  IMAD.WIDE R8, R224, 0x4, R4 ;  /* 0x00000004e0087825 */ /* 0x000fe200078e0204 */
[----:B------:R-:W-:Y:S01]  /*52b00*/  ISETP.LT.AND P2, PT, R6, UR4, !P1 ;  /* 0x0000000406007c0c */ /* 0x000fe2000cf41270 */
[----:B------:R-:W-:Y:S01]  /*52b10*/  ULDC UR6, c[0x0][0x228] ;  /* 0x00008a0000067ab9 */ /* 0x000fe20000000800 */
[----:B------:R-:W-:Y:S01]  /*52b20*/  ULDC UR4, c[0x0][0x22c] ;  /* 0x00008b0000047ab9 */ /* 0x000fe20000000800 */
[----:B------:R-:W-:-:S02]  /*52b30*/  VIADD R224, R224, UR28 ;  /* 0x0000001ce0e07c36 */ /* 0x000fc40008000000 */
[----:B------:R-:W-:-:S06]  /*52b40*/  VIADD R225, R0, 0x7f ;  /* 0x0000007f00e17836 */ /* 0x000fcc0000000000 */
[----:B---3--:R1:W-:Y:S02]  /*52b50*/  @P6 STG.E desc[UR8][R8.64], R11 ;  /* 0x0000000b08006986 */ /* 0x0083e4000c101908 */
[----:B-1----:R-:W-:-:S05]  /*52b60*/  IMAD.WIDE R8, R224, 0x4, R2 ;  /* 0x00000004e0087825 */ /* 0x002fca00078e0202 */
[----:B------:R1:W-:Y:S01]  /*52b70*/  @P2 STG.E desc[UR8][R8.64], R226 ;  /* 0x000000e208002986 */ /* 0x0003e2000c101908 */
[----:B------:R-:W-:-:S03]  /*52b80*/  IMAD.WIDE R10, R224, 0x4, R4 ;  /* 0x00000004e00a7825 */ /* 0x000fc600078e0204 */
[----:B-1----:R-:W3:Y:S01]  /*52b90*/  LDL.LU R9, [R1+0x2f4] ;  /* 0x0002f40001097983 */ /* 0x002ee20000300800 */
[----:B------:R-:W-:-:S03]  /*52ba0*/  IADD3 R226, R224, UR28, RZ ;  /* 0x0000001ce0e27c10 */ /* 0x000fc6000fffe0ff */
[----:B------:R-:W2:Y:S01]  /*52bb0*/  LDL.LU R224, [R1+0x6f8] ;  /* 0x0006f80001e07983 */ /* 0x000ea20000300800 */
[----:B------:R-:W-:Y:S01]  /*52bc0*/  ISETP.LT.AND P1, PT, R7, UR6, !P1 ;  /* 0x0000000607007c0c */ /* 0x000fe2000cf21270 */
[----:B------:R-:W-:Y:S01]  /*52bd0*/  ULDC UR6, c[0x0][0x228] ;  /* 0x00008a0000067ab9 */ /* 0x000fe20000000800 */
[----:B------:R-:W-:Y:S01]  /*52be0*/  ISETP.GE.AND P3, PT, R225, UR4, PT ;  /* 0x00000004e1007c0c */ /* 0x000fe2000bf66270 */
[----:B------:R-:W-:Y:S02]  /*52bf0*/  ULDC UR4, c[0x0][0x228] ;  /* 0x00008a0000047ab9 */ /* 0x000fe40000000800 */
[----:B------:R-:W-:Y:S01]  /*52c00*/  ISETP.LT.AND P6, PT, R6, UR4, !P0 ;  /* 0x0000000406007c0c */ /* 0x000fe2000c7c1270 */
[----:B------:R-:W-:Y:S01]  /*52c10*/  VIADD R225, R0, 0x80 ;  /* 0x0000008000e17836 */ /* 0x000fe20000000000 */
[----:B------:R-:W-:-:S06]  /*52c20*/  ULDC UR4, c[0x0][0x22c] ;  /* 0x00008b0000047ab9 */ /* 0x000fcc0000000800 */
[----:B---3--:R1:W-:Y:S02]  /*52c30*/  @P1 STG.E desc[UR8][R10.64], R9 ;  /* 0x000000090a001986 */ /* 0x0083e4000c101908 */
[----:B-1----:R-:W-:-:S05]  /*52c40*/  IMAD.WIDE R8, R226, 0x4, R2 ;  /* 0x00000004e2087825 */ /* 0x002fca00078e0202 */
[----:B--2---:R1:W-:Y:S02]  /*52c50*/  @P6 STG.E desc[UR8][R8.64], R224 ;  /* 0x000000e008006986 */ /* 0x0043e4000c101908 */
[C---:B-1----:R-:W-:Y:S02]  /*52c60*/  VIADD R224, R226.reuse, UR28 ;  /* 0x0000001ce2e07c36 */ /* 0x042fe40008000000 */
[----:B------:R-:W-:Y:S02]  /*52c70*/  IMAD.WIDE R8, R226, 0x4, R4 ;  /* 0x00000004e2087825 */ /* 0x000fe400078e0204 */
[----:B------:R-:W2:Y:S01]  /*52c80*/  LDL.LU R226, [R1+0xf8] ;  /* 0x0000f80001e27983 */ /* 0x000ea20000300800 */
[----:B------:R-:W-:Y:S01]  /*52c90*/  ISETP.GE.AND P2, PT, R225, UR4, PT ;  /* 0x00000004e1007c0c */ /* 0x000fe2000bf46270 */
[----:B------:R-:W-:Y:S02]  /*52ca0*/  ULDC UR4, c[0x0][0x228] ;  /* 0x00008a0000047ab9 */ /* 0x000fe40000000800 */
[C---:B------:R-:W-:Y:S01]  /*52cb0*/  ISETP.LT.AND P0, PT, R7.reuse, UR4, !P0 ;  /* 0x0000000407007c0c */ /* 0x040fe2000c701270 */
[----:B------:R-:W-:Y:S01]  /*52cc0*/  VIADD R10, R0, 0x81 ;  /* 0x00000081000a7836 */ /* 0x000fe20000000000 */
[----:B------:R-:W-:Y:S01]  /*52cd0*/  ISETP.LT.AND P1, PT, R6, UR6, !P4 ;  /* 0x0000000606007c0c */ /* 0x000fe2000e721270 */
[----:B------:R-:W-:Y:S01]  /*52ce0*/  ULDC UR4, c[0x0][0x22c] ;  /* 0x00008b0000047ab9 */ /* 0x000fe20000000800 */
[----:B------:R-:W-:Y:S01]  /*52cf0*/  VIADD R225, R0, 0x82 ;  /* 0x0000008200e17836 */ /* 0x000fe20000000000 */
[----:B------:R-:W-:Y:S01]  /*52d00*/  ULDC UR6, c[0x0][0x228] ;  /* 0x00008a0000067ab9 */ /* 0x000fe20000000800 */
[----:B------:R-:W-:Y:S01]  /*52d10*/  ISETP.GE.AND P6, PT, R10, UR4, PT ;  /* 0x000000040a007c0c */ /* 0x000fe2000bfc6270 */
[----:B------:R-:W-:Y:S01]  /*52d20*/  ULDC UR4, c[0x0][0x228] ;  /* 0x00008a0000047ab9 */ /* 0x000fe20000000800 */
[----:B------:R-:W-:Y:S01]  /*52d30*/  IMAD.WIDE R10, R224, 0x4, R2 ;  /* 0x00000004e00a7825 */ /* 0x000fe200078e0202 */
[----:B------:R-:W-:Y:S01]  /*52d40*/  ISETP.LT.AND P4, PT, R7, UR4, !P4 ;  /* 0x0000000407007c0c */ /* 0x000fe2000e781270 */
[----:B------:R-:W-:-:S03]  /*52d50*/  ULDC UR4, c[0x0][0x22c] ;  /* 0x00008b0000047ab9 */ /* 0x000fc60000000800 */
[----:B------:R1:W-:Y:S01]  /*52d60*/  @P0 STG.E desc[UR8][R8.64], R247 ;  /* 0x000000f708000986 */ /* 0x0003e2000c101908 */
[----:B------:R-:W-:Y:S01]  /*52d70*/  ISETP.GE.AND P0, PT, R225, UR4, PT ;  /* 0x00000004e1007c0c */ /* 0x000fe2000bf06270 */
[----:B------:R-:W-:Y:S01]  /*52d80*/  ULDC UR4, c[0x0][0x228] ;  /* 0x00008a0000047ab9 */ /* 0x000fe20000000800 */
[C---:B------:R-:W-:Y:S01]  /*52d90*/  IADD3 R225, R224.reuse, UR28, RZ ;  /* 0x0000001ce0e17c10 */ /* 0x040fe2000fffe0ff */
[----:B-1----:R-:W-:Y:S01]  /*52da0*/  IMAD.WIDE R8, R224, 0x4, R4 ;  /* 0x00000004e0087825 */ /* 0x002fe200078e0204 */
[----:B------:R-:W3:Y:S03]  /*52db0*/  LDL.LU R247, [R1+0x1818] ;  /* 0x0018180001f77983 */ /* 0x000ee60000300800 */
[----:B------:R-:W-:Y:S01]  /*52dc0*/  VIADD R224, R225, UR28 ;  /* 0x0000001ce1e07c36 */ /* 0x000fe20008000000 */
[----:B--2---:R1:W-:Y:S01]  /*52dd0*/  @P1 STG.E desc[UR8][R10.64], R226 ;  /* 0x000000e20a001986 */ /* 0x0043e2000c101908 */
[----:B------:R-:W-:Y:S01]  /*52de0*/  ISETP.LT.AND P1, PT, R6, UR4, !P5 ;  /* 0x0000000406007c0c */ /* 0x000fe2000ef21270 */
[----:B------:R-:W-:-:S02]  /*52df0*/  ULDC UR4, c[0x0][0x228] ;  /* 0x00008a0000047ab9 */ /* 0x000fc40000000800 */
[----:B------:R-:W-:Y:S01]  /*52e00*/  ISETP.LT.AND P5, PT, R7, UR4, !P5 ;  /* 0x0000000407007c0c */ /* 0x000fe2000efa1270 */
[----:B------:R-:W-:Y:S01]  /*52e10*/  ULDC UR4, c[0x0][0x228] ;  /* 0x00008a0000047ab9 */ /* 0x000fe20000000800 */
[----:B------:R2:W-:Y:S01]  /*52e20*/  @P4 STG.E desc[UR8][R8.64], R227 ;  /* 0x000000e308004986 */ /* 0x0005e2000c101908 */
[----:B------:R-:W-:Y:S01]  /*52e30*/  ISETP.LT.AND P4, PT, R6, UR4, !P3 ;  /* 0x0000000406007c0c */ /* 0x000fe2000df81270 */
[----:B------:R-:W-:Y:S01]  /*52e40*/  ULDC UR4, c[0x0][0x22c] ;  /* 0x00008b0000047ab9 */ /* 0x000fe20000000800 */
[----:B-1----:R-:W-:-:S04]  /*52e50*/  IMAD.WIDE R10, R225, 0x4, R2 ;  /* 0x00000004e10a7825 */ /* 0x002fc800078e0202 */
[----:B------:R-:W-:Y:S01]  /*52e60*/  VIADD R226, R0, 0x83 ;  /* 0x0000008300e27836 */ /* 0x000fe20000000000 */
[----:B------:R1:W-:Y:S04]  /*52e70*/  @P1 STG.E desc[UR8][R10.64], R251 ;  /* 0x000000fb0a001986 */ /* 0x0003e8000c101908 */
[----:B------:R-:W-:Y:S01]  /*52e80*/  ISETP.GE.AND P1, PT, R226, UR4, PT ;  /* 0x00000004e2007c0c */ /* 0x000fe2000bf26270 */
[----:B------:R-:W-:Y:S01]  /*52e90*/  ULDC UR4, c[0x0][0x228] ;  /* 0x00008a0000047ab9 */ /* 0x000fe20000000800 */
[----:B--2---:R-:W2:Y:S01]  /*52ea0*/  LDL.LU R227, [R1+0x300] ;  /* 0x0003000001e37983 */ /* 0x004ea20000300800 */
[----:B------:R-:W-:Y:S01]  /*52eb0*/  ISETP.LT.AND P3, PT, R7, UR4, !P3 ;  /* 0x0000000407007c0c */ /* 0x000fe2000df61270 */
[----:B------:R-:W-:Y:S01]  /*52ec0*/  IMAD.WIDE R8, R225, 0x4, R4 ;  /* 0x00000004e1087825 */ /* 0x000fe200078e0204 */
[----:B------:R-:W-:-:S03]  /*52ed0*/  ULDC UR4, c[0x0][0x228] ;  /* 0x00008a0000047ab9 */ /* 0x000fc60000000800 */
[C---:B-1----:R-:W-:Y:S01]  /*52ee0*/  IMAD.WIDE R10, R224.reuse, 0x4, R2 ;  /* 0x00000004e00a7825 */ /* 0x042fe200078e0202 */
[----:B------:R1:W-:Y:S04]  /*52ef0*/  @P5 STG.E desc[UR8][R8.64], R250 ;  /* 0x000000fa08005986 */ /* 0x0003e8000c101908 */
[----:B------:R-:W-:Y:S01]  /*52f00*/  @P4 STG.E desc[UR8][R10.64], R249 ;  /* 0x000000f90a004986 */ /* 0x000fe2000c101908 */
[----:B-1----:R-:W-:-:S05]  /*52f10*/  IMAD.WIDE R8, R224, 0x4, R4 ;  /* 0x00000004e0087825 */ /* 0x002fca00078e0204 */
[----:B------:R1:W-:Y:S04]  /*52f20*/  @P3 STG.E desc[UR8][R8.64], R248 ;  /* 0x000000f808003986 */ /* 0x0003e8000c101908 */
[----:B-1----:R-:W4:Y:S01]  /*52f30*/  LDL.LU R9, [R1+0x700] ;  /* 0x0007000001097983 */ /* 0x002f220000300800 */
[----:B------:R-:W-:Y:S01]  /*52f40*/  ISETP.LT.AND P5, PT, R6, UR4, !P2 ;  /* 0x0000000406007c0c */ /* 0x000fe2000d7a1270 */
[----:B------:R-:W-:Y:S01]  /*52f50*/  VIADD R226, R0, 0x84 ;  /* 0x0000008400e27836 */ /* 0x000fe20000000000 */
[----:B------:R-:W-:Y:S01]  /*52f60*/  IADD3 R225, R224, UR28, RZ ;  /* 0x0000001ce0e17c10 */ /* 0x000fe2000fffe0ff */
[----:B------:R-:W-:Y:S01]  /*52f70*/  ULDC UR4, c[0x0][0x22c] ;  /* 0x00008b0000047ab9 */ /* 0x000fe20000000800 */
[----:B------:R-:W3:Y:S02]  /*52f80*/  LDL.LU R248, [R1+0x704] ;  /* 0x0007040001f87983 */ /* 0x000ee40000300800 */
[----:B------:R-:W-:Y:S01]  /*52f90*/  ISETP.GE.AND P3, PT, R226, UR4, PT ;  /* 0x00000004e2007c0c */ /* 0x000fe2000bf66270 */
[----:B------:R-:W-:Y:S01]  /*52fa0*/  IMAD.WIDE R10, R225, 0x4, R2 ;  /* 0x00000004e10a7825 */ /* 0x000fe200078e0202 */
[----:B------:R-:W3:Y:S01]  /*52fb0*/  LDL.LU R250, [R1+0x104] ;  /* 0x0001040001fa7983 */ /* 0x000ee20000300800 */
[----:B------:R-:W-:-:S02]  /*52fc0*/  ULDC UR4, c[0x0][0x22c] ;  /* 0x00008b0000047ab9 */ /* 0x000fc40000000800 */
[----:B------:R-:W-:Y:S01]  /*52fd0*/  VIADD R226, R0, 0x85 ;  /* 0x0000008500e27836 */ /* 0x000fe20000000000 */
[----:B------:R-:W3:Y:S01]  /*52fe0*/  LDL.LU R249, [R1+0x708] ;  /* 0x0007080001f97983 */ /* 0x000ee20000300800 */
[----:B------:R-:W-:-:S03]  /*52ff0*/  VIADD R224, R225, UR28 ;  /* 0x0000001ce1e07c36 */ /* 0x000fc60008000000 */
[----:B------:R-:W3:Y:S04]  /*53000*/  LDL.LU R251, [R1+0x70c] ;  /* 0x00070c0001fb7983 */ /* 0x000ee80000300800 */
[----:B----4-:R1:W-:Y:S01]  /*53010*/  @P5 STG.E desc[UR8][R10.64], R9 ;  /* 0x000000090a005986 */ /* 0x0103e2000c101908 */
[----:B------:R-:W-:Y:S01]  /*53020*/  ISETP.GE.AND P5, PT, R226, UR4, PT ;  /* 0x00000004e2007c0c */ /* 0x000fe2000bfa6270 */
[----:B------:R-:W-:Y:S01]  /*53030*/  ULDC UR4, c[0x0][0x228] ;  /* 0x00008a0000047ab9 */ /* 0x000fe20000000800 */
[----:B-1----:R-:W-:Y:S02]  /*53040*/  IMAD.WIDE R8, R225, 0x4, R4 ;  /* 0x00000004e1087825 */ /* 0x002fe400078e0204 */
[----:B------:R-:W4:Y:S04]  /*53050*/  LDL.LU R225, [R1+0x100] ;  /* 0x0001000001e17983 */ /* 0x000f280000300800 */
[----:B------:R-:W2:Y:S01]  /*53060*/  LDL.LU R226, [R1+0x500] ;  /* 0x0005000001e27983 */ /* 0x000ea20000300800 */
[----:B------:R-:W-:-:S02]  /*53070*/  ISETP.LT.AND P2, PT, R7, UR6, !P2 ;  /* 0x0000000607007c0c */ /* 0x000fc4000d741270 */
[----:B------:R-:W-:Y:S01]  /*53080*/  ISETP.LT.AND P4, PT, R6, UR10, !P6 ;  /* 0x0000000a06007c0c */ /* 0x000fe2000f781270 */
[----:B------:R-:W-:Y:S01]  /*53090*/  IMAD.WIDE R10, R224, 0x4, R2 ;  /* 0x00000004e00a7825 */ /* 0x000fe200078e0202 */
[----:B------:R-:W-:Y:S01]  /*530a0*/  ULDC UR6, c[0x0][0x228] ;  /* 0x00008a0000067ab9 */ /* 0x000fe20000000800 */
[----:B------:R-:W-:Y:S01]  /*530b0*/  ULDC UR10, c[0x0][0x228] ;  /* 0x00008a00000a7ab9 */ /* 0x000fe20000000800 */
[----:B------:R-:W-:Y:S01]  /*530c0*/  ISETP.LT.AND P6, PT, R7, UR6, !P6 ;  /* 0x0000000607007c0c */ /* 0x000fe2000f7c1270 */
[----:B------:R-:W-:-:S06]  /*530d0*/  ULDC UR6, c[0x0][0x228] ;  /* 0x00008a0000067ab9 */ /* 0x000fcc0000000800 */
[----:B--2---:R1:W-:Y:S04]  /*530e0*/  @P2 STG.E desc[UR8][R8.64], R226 ;  /* 0x000000e208002986 */ /* 0x0043e8000c101908 */
[----:B----4-:R2:W-:Y:S01]  /*530f0*/  @P4 STG.E desc[UR8][R10.64], R225 ;  /* 0x000000e10a004986 */ /* 0x0105e2000c101908 */
[----:B------:R-:W-:Y:S01]  /*53100*/  ISETP.LT.AND P4, PT, R6, UR4, !P0 ;  /* 0x0000000406007c0c */ /* 0x000fe2000c781270 */
[----:B------:R-:W-:Y:S01]  /*53110*/  ULDC UR4, c[0x0][0x22c] ;  /* 0x00008b0000047ab9 */ /* 0x000fe20000000800 */
[C---:B-1----:R-:W-:Y:S01]  /*53120*/  IMAD.WIDE R8, R224.reuse, 0x4, R4 ;  /* 0x00000004e0087825 */ /* 0x042fe200078e0204 */
[----:B--2---:R-:W-:-:S04]  /*53130*/  IADD3 R10, R224, UR28, RZ ;  /* 0x0000001ce00a7c10 */ /* 0x004fc8000fffe0ff */
[----:B------:R-:W-:Y:S01]  /*53140*/  @P6 STG.E desc[UR8][R8.64], R227 ;  /* 0x000000e308006986 */ /* 0x000fe2000c101908 */
[----:B------:R-:W-:-:S05]  /*53150*/  IMAD.WIDE R224, R10, 0x4, R2 ;  /* 0x000000040ae07825 */ /* 0x000fca00078e0202 */
[----:B---3--:R1:W-:Y:S04]  /*53160*/  @P4 STG.E desc[UR8][R224.64], R248 ;  /* 0x000000f8e0004986 */ /* 0x0083e8000c101908 */
[----:B-1----:R-:W2:Y:S04]  /*53170*/  LDL.LU R248, [R1+0x1814] ;  /* 0x0018140001f87983 */ /* 0x002ea80000300800 */
[----:B------:R-:W3:Y:S01]  /*53180*/  LDL.LU R224, [R1+0x504] ;  /* 0x0005040001e07983 */ /* 0x000ee20000300800 */
[----:B------:R-:W-:Y:S02]  /*53190*/  ISETP.LT.AND P0, PT, R7, UR6, !P0 ;  /* 0x0000000607007c0c */ /* 0x000fe4000c701270 */
[----:B------:R-:W-:Y:S01]  /*531a0*/  ISETP.LT.AND P2, PT, R6, UR10, !P1 ;  /* 0x0000000a06007c0c */ /* 0x000fe2000cf41270 */
[----:B------:R-:W-:Y:S01]  /*531b0*/  VIADD R11, R0, 0x86 ;  /* 0x00000086000b7836 */ /* 0x000fe20000000000 */
[----:B------:R-:W4:Y:S01]  /*531c0*/  LDL.LU R225, [R1+0x508] ;  /* 0x0005080001e17983 */ /* 0x000f220000300800 */
[C---:B------:R-:W-:Y:S01]  /*531d0*/  VIADD R226, R10.reuse, UR28 ;  /* 0x0000001c0ae27c36 */ /* 0x040fe20008000000 */
[----:B------:R-:W-:Y:S01]  /*531e0*/  ULDC UR6, c[0x0][0x228] ;  /* 0x00008a0000067ab9 */ /* 0x000fe20000000800 */
[----:B------:R-:W-:Y:S01]  /*531f0*/  IMAD.WIDE R8, R10, 0x4, R4 ;  /* 0x000000040a087825 */ /* 0x000fe200078e0204 */
[----:B------:R-:W-:Y:S01]  /*53200*/  ISETP.GE.AND P6, PT, R11, UR4, PT ;  /* 0x000000040b007c0c */ /* 0x000fe2000bfc6270 */
[----:B------:R-:W-:Y:S01]  /*53210*/  ULDC UR4, c[0x0][0x22c] ;  /* 0x00008b0000047ab9 */ /* 0x000fe20000000800 */
[----:B------:R-:W-:Y:S01]  /*53220*/  ULDC UR10, c[0x0][0x228] ;  /* 0x00008a00000a7ab9 */ /* 0x000fe20000000800 */
[----:B------:R-:W-:-:S04]  /*53230*/  IMAD.WIDE R10, R226, 0x4, R2 ;  /* 0x00000004e20a7825 */ /* 0x000fc800078e0202 */
[----:B------:R-:W-:Y:S01]  /*53240*/  VIADD R227, R0, 0x87 ;  /* 0x0000008700e37836 */ /* 0x000fe20000000000 */
[----:B---3--:R-:W-:Y:S04]  /*53250*/  @P0 STG.E desc[UR8][R8.64], R224 ;  /* 0x000000e008000986 */ /* 0x008fe8000c101908 */
[----:B------:R1:W-:Y:S04]  /*53260*/  @P2 STG.E desc[UR8][R10.64], R250 ;  /* 0x000000fa0a002986 */ /* 0x0003e8000c101908 */
[----:B-1----:R-:W3:Y:S04]  /*53270*/  LDL.LU R11, [R1+0x304] ;  /* 0x00030400010b7983 */ /* 0x002ee80000300800 */
[----:B------:R-:W2:Y:S01]  /*53280*/  LDL.LU R250, [R1+0x108] ;  /* 0x0001080001fa7983 */ /* 0x000ea20000300800 */
[----:B------:R-:W-:Y:S01]  /*53290*/  ISETP.GE.AND P4, PT, R227, UR4, PT ;  /* 0x00000004e3007c0c */ /* 0x000fe2000bf86270 */
[----:B------:R-:W-:-:S02]  /*532a0*/  ULDC UR4, c[0x0][0x228] ;  /* 0x00008a0000047ab9 */ /* 0x000fc40000000800 */
[C---:B------:R-:W-:Y:S01]  /*532b0*/  ISETP.LT.AND P1, PT, R7.reuse, UR4, !P1 ;  /* 0x0000000407007c0c */ /* 0x040fe2000cf21270 */
[----:B------:R-:W-:Y:S02]  /*532c0*/  ULDC UR4, c[0x0][0x228] ;  /* 0x00008a0000047ab9 */ /* 0x000fe40000000800 */
        /* <DEDUP_REMOVED lines=11> */
[----:B---3--:R1:W-:Y:S02]  /*53380*/  @P1 STG.E desc[UR8][R226.64], R11 ;  /* 0x0000000be2001986 */ /* 0x0083e4000c101908 */
[----:B------:R-:W-:Y:S01]  /*53390*/  ISETP.GE.AND P1, PT, R10, UR4, PT ;  /* 0x000000040a007c0c */ /* 0x000fe2000bf26270 */
[----:B------:R-:W-:Y:S01]  /*533a0*/  ULDC UR4, c[0x0][0x228] ;  /* 0x00008a0000047ab9 */ /* 0x000fe20000000800 */
[----:B------:R3:W-:Y:S01]  /*533b0*/  @P2 STG.E desc[UR8][R8.64], R249 ;  /* 0x000000f908002986 */ /* 0x0007e2000c101908 */
[----:B------:R-:W-:Y:S01]  /*533c0*/  ISETP.LT.AND P2, PT, R6, UR4, !P5 ;  /* 0x0000000406007c0c */ /* 0x000fe2000ef41270 */
[----:B------:R-:W-:Y:S01]  /*533d0*/  ULDC UR4, c[0x0][0x228] ;  /* 0x00008a0000047ab9 */ /* 0x000fe20000000800 */
[C---:B-1----:R-:W-:Y:S01]  /*533e0*/  IMAD.WIDE R10, R224.reuse, 0x4, R4 ;  /* 0x00000004e00a7825 */ /* 0x042fe200078e0204 */
[----:B------:R-:W2:Y:S03]  /*533f0*/  LDL.LU R226, [R1+0x10c] ;  /* 0x00010c0001e27983 */ /* 0x000ea60000300800 */
[----:B------:R-:W-:Y:S01]  /*53400*/  VIADD R224, R224, UR28 ;  /* 0x0000001ce0e07c36 */ /* 0x000fe20008000000 */
[----:B----4-:R1:W-:Y:S04]  /*53410*/  @P3 STG.E desc[UR8][R10.64], R225 ;  /* 0x000000e10a003986 */ /* 0x0103e8000c101908 */
[----:B------:R-:W4:Y:S04]  /*53420*/  LDL.LU R227, [R1+0x30c] ;  /* 0x00030c0001e37983 */ /* 0x000f280000300800 */
[----:B---3--:R-:W3:Y:S01]  /*53430*/  LDL.LU R249, [R1+0x1810] ;  /* 0x0018100001f97983 */ /* 0x008ee20000300800 */
[----:B-1----:R-:W-:-:S05]  /*53440*/  IMAD.WIDE R10, R224, 0x4, R2 ;  /* 0x00000004e00a7825 */ /* 0x002fca00078e0202 */
[----:B--2---:R1:W-:Y:S04]  /*53450*/  @P2 STG.E desc[UR8][R10.64], R250 ;  /* 0x000000fa0a002986 */ /* 0x0043e8000c101908 */
[----:B-1----:R-:W2:Y:S04]  /*53460*/  LDL.LU R250, [R1+0x180c] ;  /* 0x00180c0001fa7983 */ /* 0x002ea80000300800 */
[----:B------:R-:W4:Y:S01]  /*53470*/  LDL.LU R11, [R1+0x308] ;  /* 0x00030800010b7983 */ /* 0x000f220000300800 */
[----:B------:R-:W-:Y:S01]  /*53480*/  ISETP.LT.AND P5, PT, R7, UR6, !P5 ;  /* 0x0000000607007c0c */ /* 0x000fe2000efa1270 */
[----:B------:R-:W-:Y:S01]  /*53490*/  IMAD.WIDE R8, R224, 0x4, R4 ;  /* 0x00000004e0087825 */ /* 0x000fe200078e0204 */
[----:B------:R-:W-:Y:S01]  /*534a0*/  ISETP.LT.AND P3, PT, R6, UR4, !P6 ;  /* 0x0000000406007c0c */ /* 0x000fe2000f761270 */
[----:B------:R-:W-:Y:S01]  /*534b0*/  ULDC UR6, c[0x0][0x228] ;  /* 0x00008a0000067ab9 */ /* 0x000fe20000000800 */
[----:B------:R-:W-:Y:S01]  /*534c0*/  IADD3 R224, R224, UR28, RZ ;  /* 0x0000001ce0e07c10 */ /* 0x000fe2000fffe0ff */
[----:B------:R-:W-:-:S08]  /*534d0*/  VIADD R225, R0, 0x8a ;  /* 0x0000008a00e17836 */ /* 0x000fd00000000000 */
[----:B----4-:R1:W-:Y:S01]  /*534e0*/  @P5 STG.E desc[UR8][R8.64], R11 ;  /* 0x0000000b08005986 */ /* 0x0103e2000c101908 */
[----:B------:R-:W-:Y:S01]  /*534f0*/  ULDC UR4, c[0x0][0x22c] ;  /* 0x00008b0000047ab9 */ /* 0x000fe20000000800 */
[----:B-1----:R-:W-:-:S05]  /*53500*/  IMAD.WIDE R8, R224, 0x4, R2 ;  /* 0x00000004e0087825 */ /* 0x002fca00078e0202 */
[----:B------:R1:W-:Y:S04]  /*53510*/  @P3 STG.E desc[UR8][R8.64], R251 ;  /* 0x000000fb08003986 */ /* 0x0003e8000c101908 */
[----:B-1----:R-:W4:Y:S04]  /*53520*/  LDL.LU R251, [R1+0x1808] ;  /* 0x0018080001fb7983 */ /* 0x002f280000300800 */
[----:B------:R-:W3:Y:S01]  /*53530*/  LDL.LU R9, [R1+0x50c] ;  /* 0x00050c0001097983 */ /* 0x000ee20000300800 */
[----:B------:R-:W-:Y:S01]  /*53540*/  ISETP.LT.AND P6, PT, R7, UR6, !P6 ;  /* 0x0000000607007c0c */ /* 0x000fe2000f7c1270 */
[----:B------:R-:W-:Y:S01]  /*53550*/  IMAD.WIDE R10, R224, 0x4, R4 ;  /* 0x00000004e00a7825 */ /* 0x000fe200078e0204 */
[----:B------:R-:W-:Y:S01]  /*53560*/  ISETP.GE.AND P2, PT, R225, UR4, PT ;  /* 0x00000004e1007c0c */ /* 0x000fe2000bf46270 */
[----:B------:R-:W-:Y:S01]  /*53570*/  ULDC UR4, c[0x0][0x228] ;  /* 0x00008a0000047ab9 */ /* 0x000fe20000000800 */
[----:B------:R-:W-:Y:S01]  /*53580*/  ULDC UR6, c[0x0][0x228] ;  /* 0x00008a0000067ab9 */ /* 0x000fe20000000800 */
[----:B------:R-:W-:Y:S01]  /*53590*/  ISETP.LT.AND P5, PT, R6, UR4, !P4 ;  /* 0x0000000406007c0c */ /* 0x000fe2000e7a1270 */
[----:B------:R-:W-:Y:S01]  /*535a0*/  VIADD R225, R0, 0x8b ;  /* 0x0000008b00e17836 */ /* 0x000fe20000000000 */
[----:B------:R-:W-:Y:S01]  /*535b0*/  ULDC UR4, c[0x0][0x22c] ;  /* 0x00008b0000047ab9 */ /* 0x000fe20000000800 */
[----:B------:R-:W-:-:S03]  /*535c0*/  VIADD R224, R224, UR28 ;  /* 0x0000001ce0e07c36 */ /* 0x000fc60008000000 */
[----:B------:R-:W-:Y:S01]  /*535d0*/  ISETP.GE.AND P3, PT, R225, UR4, PT ;  /* 0x00000004e1007c0c */ /* 0x000fe2000bf66270 */
[----:B------:R-:W-:Y:S01]  /*535e0*/  ULDC UR4, c[0x0][0x228] ;  /* 0x00008a0000047ab9 */ /* 0x000fe20000000800 */
[----:B------:R-:W-:Y:S01]  /*535f0*/  VIADD R225, R0, 0x8c ;  /* 0x0000008c00e17836 */ /* 0x000fe20000000000 */
[----:B------:R-:W-:Y:S01]  /*53600*/  ISETP.LT.AND P4, PT, R7, UR4, !P4 ;  /* 0x0000000407007c0c */ /* 0x000fe2000e781270 */
[----:B------:R-:W-:Y:S01]  /*53610*/  ULDC UR4, c[0x0][0x22c] ;  /* 0x00008b0000047ab9 */ /* 0x000fe20000000800 */
[----:B---3--:R1:W-:Y:S01]  /*53620*/  @P6 STG.E desc[UR8][R10.64], R9 ;  /* 0x000000090a006986 */ /* 0x0083e2000c101908 */
[----:B------:R-:W-:Y:S01]  /*53630*/  ISETP.LT.AND P6, PT, R6, UR6, !P0 ;  /* 0x0000000606007c0c */ /* 0x000fe2000c7c1270 */
[----:B------:R-:W-:Y:S01]  /*53640*/  ULDC UR6, c[0x0][0x228] ;  /* 0x00008a0000067ab9 */ /* 0x000fe20000000800 */
[----:B-1----:R-:W-:-:S05]  /*53650*/  IMAD.WIDE R8, R224, 0x4, R2 ;  /* 0x00000004e0087825 */ /* 0x002fca00078e0202 */
[----:B------:R1:W-:Y:S01]  /*53660*/  @P5 STG.E desc[UR8][R8.64], R226 ;  /* 0x000000e208005986 */ /* 0x0003e2000c101908 */
[----:B------:R-:W-:Y:S01]  /*53670*/  ISETP.GE.AND P5, PT, R225, UR4, PT ;  /* 0x00000004e1007c0c */ /* 0x000fe2000bfa6270 */
[----:B------:R-:W-:Y:S01]  /*53680*/  ULDC UR4, c[0x0][0x228] ;  /* 0x00008a0000047ab9 */ /* 0x000fe20000000800 */
[----:B------:R-:W-:Y:S02]  /*53690*/  IADD3 R225, R224, UR28, RZ ;  /* 0x0000001ce0e17c10 */ /* 0x000fe4000fffe0ff */
[----:B------:R-:W-:Y:S01]  /*536a0*/  ISETP.LT.AND P0, PT, R7, UR4, !P0 ;  /* 0x0000000407007c0c */ /* 0x000fe2000c701270 */
[----:B------:R-:W-:Y:S02]  /*536b0*/  ULDC UR4, c[0x0][0x22c] ;  /* 0x00008b0000047ab9 */ /* 0x000fe40000000800 */
[----:B------:R-:W-:-:S04]  /*536c0*/  IMAD.WIDE R10, R225, 0x4, R2 ;  /* 0x00000004e10a7825 */ /* 0x000fc800078e0202 */
        /* <DEDUP_REMOVED lines=8> */
[----:B-1----:R-:W-:Y:S01]  /*53750*/  IMAD.WIDE R8, R225, 0x4, R4 ;  /* 0x00000004e1087825 */ /* 0x002fe200078e0204 */
[----:B------:R-:W-:Y:S01]  /*53760*/  ISETP.LT.AND P1, PT, R7, UR4, !P1 ;  /* 0x0000000407007c0c */ /* 0x000fe2000cf21270 */
[----:B------:R-:W-:-:S02]  /*53770*/  ULDC UR4, c[0x0][0x228] ;  /* 0x00008a0000047ab9 */ /* 0x000fc40000000800 */
[----:B------:R-:W-:Y:S01]  /*53780*/  VIADD R227, R225, UR28 ;  /* 0x0000001ce1e37c36 */ /* 0x000fe20008000000 */
[----:B------:R1:W-:Y:S01]  /*53790*/  @P0 STG.E desc[UR8][R8.64], R244 ;  /* 0x000000f408000986 */ /* 0x0003e2000c101908 */
[----:B------:R-:W-:Y:S01]  /*537a0*/  ISETP.LT.AND P0, PT, R6, UR4, !P2 ;  /* 0x0000000406007c0c */ /* 0x000fe2000d701270 */
[----:B------:R-:W-:Y:S01]  /*537b0*/  VIADD R224, R0, 0x8e ;  /* 0x0000008e00e07836 */ /* 0x000fe20000000000 */
[----:B------:R-:W-:Y:S01]  /*537c0*/  ULDC UR4, c[0x0][0x22c] ;  /* 0x00008b0000047ab9 */ /* 0x000fe20000000800 */
[C---:B---3--:R-:W-:Y:S01]  /*537d0*/  IMAD.WIDE R10, R227.reuse, 0x4, R2 ;  /* 0x00000004e30a7825 */ /* 0x048fe200078e0202 */
[----:B------:R-:W-:-:S04]  /*537e0*/  IADD3 R225, R227, UR28, RZ ;  /* 0x0000001ce3e17c10 */ /* 0x000fc8000fffe0ff */
[----:B------:R3:W-:Y:S01]  /*537f0*/  @P6 STG.E desc[UR8][R10.64], R240 ;  /* 0x000000f00a006986 */ /* 0x0007e2000c101908 */
[----:B------:R-:W-:Y:S01]  /*53800*/  ISETP.GE.AND P6, PT, R224, UR4, PT ;  /* 0x00000004e0007c0c */ /* 0x000fe2000bfc6270 */
[----:B------:R-:W-:Y:S01]  /*53810*/  ULDC UR4, c[0x0][0x228] ;  /* 0x00008a0000047ab9 */ /* 0x000fe20000000800 */
[----:B-1----:R-:W-:Y:S01]  /*53820*/  IMAD.WIDE R8, R227, 0x4, R4 ;  /* 0x00000004e3087825 */ /* 0x002fe200078e0204 */
[----:B------:R-:W-:Y:S01]  /*53830*/  ISETP.LT.AND P2, PT, R7, UR4, !P2 ;  /* 0x0000000407007c0c */ /* 0x000fe2000d741270 */
[----:B------:R-:W-:-:S03]  /*53840*/  ULDC UR4, c[0x0][0x228] ;  /* 0x00008a0000047ab9 */ /* 0x000fc60000000800 */
[----:B------:R1:W-:Y:S01]  /*53850*/  @P1 STG.E desc[UR8][R8.64], R236 ;  /* 0x000000ec08001986 */ /* 0x0003e2000c101908 */
[----:B---3--:R-:W-:Y:S01]  /*53860*/  IMAD.WIDE R10, R225, 0x4, R2 ;  /* 0x00000004e10a7825 */ /* 0x008fe200078e0202 */
[----:B------:R-:W-:Y:S01]  /*53870*/  ISETP.LT.AND P1, PT, R6, UR10, !P5 ;  /* 0x0000000a06007c0c */ /* 0x000fe2000ef21270 */
[----:B------:R-:W-:-:S03]  /*53880*/  ULDC UR10, c[0x0][0x228] ;  /* 0x00008a00000a7ab9 */ /* 0x000fc60000000800 */
[----:B------:R3:W-:Y:S01]  /*53890*/  @P0 STG.E desc[UR8][R10.64], R249 ;  /* 0x000000f90a000986 */ /* 0x0007e2000c101908 */
[----:B------:R-:W-:Y:S01]  /*538a0*/  ISETP.LT.AND P0, PT, R6, UR4, !P3 ;  /* 0x0000000406007c0c */ /* 0x000fe2000df01270 */
[----:B------:R-:W-:Y:S01]  /*538b0*/  VIADD R227, R225, UR28 ;  /* 0x0000001ce1e37c36 */ /* 0x000fe20008000000 */
[----:B------:R-:W-:Y:S01]  /*538c0*/  ISETP.LT.AND P3, PT, R7, UR6, !P3 ;  /* 0x0000000607007c0c */ /* 0x000fe2000df61270 */
[----:B------:R-:W-:Y:S01]  /*538d0*/  IMAD.WIDE R224, R225, 0x4, R4 ;  /* 0x00000004e1e07825 */ /* 0x000fe200078e0204 */
[----:B------:R-:W-:-:S03]  /*538e0*/  ULDC UR4, c[0x0][0x22c] ;  /* 0x00008b0000047ab9 */ /* 0x000fc60000000800 */
[C---:B------:R-:W-:Y:S01]  /*538f0*/  VIADD R226, R0.reuse, 0x8f ;  /* 0x0000008f00e27836 */ /* 0x040fe20000000000 */
[----:B------:R4:W-:Y:S01]  /*53900*/  @P2 STG.E desc[UR8][R224.64], R245 ;  /* 0x000000f5e0002986 */ /* 0x0009e2000c101908 */
[C---:B-1----:R-:W-:Y:S01]  /*53910*/  IMAD.WIDE R8, R227.reuse, 0x4, R2 ;  /* 0x00000004e3087825 */ /* 0x042fe200078e0202 */
[----:B------:R-:W-:Y:S01]  /*53920*/  IADD3 R236, R0, 0x90, RZ ;  /* 0x0000009000ec7810 */ /* 0x000fe20007ffe0ff */
[----:B------:R-:W-:Y:S02]  /*53930*/  ULDC UR6, c[0x0][0x228] ;  /* 0x00008a0000067ab9 */ /* 0x000fe40000000800 */
[C---:B---3--:R-:W-:Y:S01]  /*53940*/  VIADD R249, R227.reuse, UR28 ;  /* 0x0000001ce3f97c36 */ /* 0x048fe20008000000 */
[----:B------:R-:W-:Y:S01]  /*53950*/  ISETP.GE.AND P2, PT, R226, UR4, PT ;  /* 0x00000004e2007c0c */ /* 0x000fe2000bf46270 */
[----:B------:R-:W-:Y:S01]  /*53960*/  IMAD.WIDE R10, R227, 0x4, R4 ;  /* 0x00000004e30a7825 */ /* 0x000fe200078e0204 */
[----:B------:R-:W-:Y:S01]  /*53970*/  ULDC UR4, c[0x0][0x22c] ;  /* 0x00008b0000047ab9 */ /* 0x000fe20000000800 */
[----:B------:R-:W-:Y:S01]  /*53980*/  ISETP.LT.AND P5, PT, R7, UR6, !P5 ;  /* 0x0000000607007c0c */ /* 0x000fe2000efa1270 */
[----:B------:R1:W-:Y:S01]  /*53990*/  @P0 STG.E desc[UR8][R8.64], R241 ;  /* 0x000000f108000986 */ /* 0x0003e2000c101908 */
[----:B------:R-:W-:Y:S01]  /*539a0*/  IMAD.WIDE R226, R249, 0x4, R2 ;  /* 0x00000004f9e27825 */ /* 0x000fe200078e0202 */
[----:B------:R-:W-:Y:S01]  /*539b0*/  ISETP.GE.AND P0, PT, R236, UR4, PT ;  /* 0x00000004ec007c0c */ /* 0x000fe2000bf06270 */
[----:B------:R-:W-:Y:S01]  /*539c0*/  ULDC UR4, c[0x0][0x228] ;  /* 0x00008a0000047ab9 */ /* 0x000fe20000000800 */
[----:B------:R3:W-:Y:S01]  /*539d0*/  @P3 STG.E desc[UR8][R10.64], R237 ;  /* 0x000000ed0a003986 */ /* 0x0007e2000c101908 */
[----:B------:R-:W-:-:S03]  /*539e0*/  ULDC UR6, c[0x0][0x228] ;  /* 0x00008a0000067ab9 */ /* 0x000fc60000000800 */
[----:B--2---:R2:W-:Y:S01]  /*539f0*/  @P1 STG.E desc[UR8][R226.64], R250 ;  /* 0x000000fae2001986 */ /* 0x0045e2000c101908 */
[----:B------:R-:W-:Y:S01]  /*53a00*/  ISETP.LT.AND P1, PT, R6, UR4, !P4 ;  /* 0x0000000406007c0c */ /* 0x000fe2000e721270 */
[----:B----4-:R-:W-:Y:S01]  /*53a10*/  IMAD.WIDE R224, R249, 0x4, R4 ;  /* 0x00000004f9e07825 */ /* 0x010fe200078e0204 */
[----:B------:R-:W-:Y:S01]  /*53a20*/  ISETP.LT.AND P4, PT, R7, UR6, !P4 ;  /* 0x0000000607007c0c */ /* 0x000fe2000e781270 */
[----:B------:R-:W-:Y:S02]  /*53a30*/  ULDC UR4, c[0x0][0x22c] ;  /* 0x00008b0000047ab9 */ /* 0x000fe40000000800 */
[----:B------:R-:W-:Y:S02]  /*53a40*/  VIADD R236, R0, 0x91 ;  /* 0x0000009100ec7836 */ /* 0x000fe40000000000 */
[----:B------:R-:W-:Y:S01]  /*53a50*/  VIADD R249, R249, UR28 ;  /* 0x0000001cf9f97c36 */ /* 0x000fe20008000000 */
[----:B------:R-:W-:Y:S01]  /*53a60*/  ISETP.LT.AND P3, PT, R6, UR10, !P6 ;  /* 0x0000000a06007c0c */ /* 0x000fe2000f761270 */
[----:B------:R4:W-:Y:S01]  /*53a70*/  @P5 STG.E desc[UR8][R224.64], R246 ;  /* 0x000000f6e0005986 */ /* 0x0009e2000c101908 */
[----:B------:R-:W-:Y:S01]  /*53a80*/  ISETP.GE.AND P5, PT, R236, UR4, PT ;  /* 0x00000004ec007c0c */ /* 0x000fe2000bfa6270 */
[C---:B-1----:R-:W-:Y:S01]  /*53a90*/  IMAD.WIDE R8, R249.reuse, 0x4, R2 ;  /* 0x00000004f9087825 */ /* 0x042fe200078e0202 */
[----:B------:R-:W-:Y:S01]  /*53aa0*/  IADD3 R236, R0, 0x92, RZ ;  /* 0x0000009200ec7810 */ /* 0x000fe20007ffe0ff */
[----:B------:R-:W-:Y:S01]  /*53ab0*/  ULDC UR4, c[0x0][0x22c] ;  /* 0x00008b0000047ab9 */ /* 0x000fe20000000800 */
[----:B------:R-:W-:Y:S01]  /*53ac0*/  ULDC UR6, c[0x0][0x228] ;  /* 0x00008a0000067ab9 */ /* 0x000fe20000000800 */
[C---:B---3--:R-:W-:Y:S01]  /*53ad0*/  VIADD R237, R249.reuse, UR28 ;  /* 0x0000001cf9ed7c36 */ /* 0x048fe20008000000 */
[----:B------:R1:W-:Y:S01]  /*53ae0*/  @P1 STG.E desc[UR8][R8.64], R242 ;  /* 0x000000f208001986 */ /* 0x0003e2000c101908 */
[----:B------:R-:W-:Y:S01]  /*53af0*/  IMAD.WIDE R10, R249, 0x4, R4 ;  /* 0x00000004f90a7825 */ /* 0x000fe200078e0204 */
[----:B------:R-:W-:Y:S01]  /*53b00*/  ISETP.GE.AND P1, PT, R236, UR4, PT ;  /* 0x00000004ec007c0c */ /* 0x000fe2000bf26270 */
[----:B------:R-:W-:Y:S01]  /*53b10*/  ULDC UR4, c[0x0][0x228] ;  /* 0x00008a0000047ab9 */ /* 0x000fe20000000800 */
[----:B------:R-:W-:Y:S01]  /*53b20*/  ULDC UR10, c[0x0][0x228] ;  /* 0x00008a00000a7ab9 */ /* 0x000fe20000000800 */
[----:B--2---:R-:W-:Y:S01]  /*53b30*/  IMAD.WIDE R226, R237, 0x4, R2 ;  /* 0x00000004ede27825 */ /* 0x004fe200078e0202 */
[----:B------:R-:W-:Y:S01]  /*53b40*/  ISETP.LT.AND P6, PT, R7, UR4, !P6 ;  /* 0x0000000407007c0c */ /* 0x000fe2000f7c1270 */
[----:B------:R2:W-:Y:S01]  /*53b50*/  @P4 STG.E desc[UR8][R10.64], R238 ;  /* 0x000000ee0a004986 */ /* 0x0005e2000c101908 */
[----:B------:R-:W-:Y:S01]  /*53b60*/  ULDC UR4, c[0x0][0x228] ;  /* 0x00008a0000047ab9 */ /* 0x000fe20000000800 */
[----:B----4-:R-:W-:-:S02]  /*53b70*/  VIADD R224, R0, 0x93 ;  /* 0x0000009300e07836 */ /* 0x010fc40000000000 */
[----:B------:R3:W-:Y:S01]  /*53b80*/  @P3 STG.E desc[UR8][R226.64], R251 ;  /* 0x000000fbe2003986 */ /* 0x0007e2000c101908 */
[----:B------:R-:W-:Y:S01]  /*53b90*/  ISETP.LT.AND P3, PT, R6, UR4, !P2 ;  /* 0x0000000406007c0c */ /* 0x000fe2000d761270 */
[----:B------:R-:W-:Y:S01]  /*53ba0*/  ULDC UR4, c[0x0][0x22c] ;  /* 0x00008b0000047ab9 */ /* 0x000fe20000000800 */
[C---:B------:R-:W-:Y:S01]  /*53bb0*/  VIADD R241, R237.reuse, UR28 ;  /* 0x0000001cedf17c36 */ /* 0x040fe20008000000 */
[----:B------:R-:W-:Y:S01]  /*53bc0*/  ISETP.GE.AND P4, PT, R224, UR4, PT ;  /* 0x00000004e0007c0c */ /* 0x000fe2000bf86270 */
[----:B-1----:R-:W-:Y:S01]  /*53bd0*/  IMAD.WIDE R8, R237, 0x4, R4 ;  /* 0x00000004ed087825 */ /* 0x002fe200078e0204 */
[----:B------:R-:W-:Y:S01]  /*53be0*/  ISETP.LT.AND P2, PT, R7, UR6, !P2 ;  /* 0x0000000607007c0c */ /* 0x000fe2000d741270 */
[----:B------:R-:W-:Y:S01]  /*53bf0*/  ULDC UR4, c[0x0][0x22c] ;  /* 0x00008b0000047ab9 */ /* 0x000fe20000000800 */
[----:B------:R-:W-:Y:S01]  /*53c00*/  ULDC UR6, c[0x0][0x228] ;  /* 0x00008a0000067ab9 */ /* 0x000fe20000000800 */
[----:B------:R-:W-:Y:S02]  /*53c10*/  VIADD R224, R0, 0x94 ;  /* 0x0000009400e07836 */ /* 0x000fe40000000000 */
[C---:B--2---:R-:W-:Y:S01]  /*53c20*/  IMAD.WIDE R10, R241.reuse, 0x4, R2 ;  /* 0x00000004f10a7825 */ /* 0x044fe200078e0202 */
[----:B------:R1:W-:Y:S02]  /*53c30*/  @P6 STG.E desc[UR8][R8.64], R247 ;  /* 0x000000f708006986 */ /* 0x0003e4000c101908 */
[----:B------:R-:W-:Y:S01]  /*53c40*/  ISETP.GE.AND P6, PT, R224, UR4, PT ;  /* 0x00000004e0007c0c */ /* 0x000fe2000bfc6270 */
[----:B------:R-:W-:Y:S01]  /*53c50*/  ULDC UR4, c[0x0][0x228] ;  /* 0x00008a0000047ab9 */ /* 0x000fe20000000800 */
[----:B------:R2:W-:Y:S01]  /*53c60*/  @P3 STG.E desc[UR8][R10.64], R243 ;  /* 0x000000f30a003986 */ /* 0x0005e2000c101908 */
[----:B------:R-:W-:Y:S01]  /*53c70*/  ISETP.LT.AND P3, PT, R6, UR4, !P0 ;  /* 0x0000000406007c0c */ /* 0x000fe2000c761270 */
[----:B------:R-:W-:Y:S01]  /*53c80*/  IMAD.WIDE R224, R241, 0x4, R4 ;  /* 0x00000004f1e07825 */ /* 0x000fe200078e0204 */
[----:B------:R-:W-:Y:S01]  /*53c90*/  ISETP.LT.AND P0, PT, R7, UR6, !P0 ;  /* 0x0000000607007c0c */ /* 0x000fe2000c701270 */
[----:B------:R-:W-:Y:S01]  /*53ca0*/  ULDC UR4, c[0x0][0x228] ;  /* 0x00008a0000047ab9 */ /* 0x000fe20000000800 */
[----:B------:R-:W-:Y:S01]  /*53cb0*/  IADD3 R241, R241, UR28, RZ ;  /* 0x0000001cf1f17c10 */ /* 0x000fe2000fffe0ff */
[----:B---3--:R-:W-:Y:S01]  /*53cc0*/  VIADD R226, R0, 0x95 ;  /* 0x0000009500e27836 */ /* 0x008fe20000000000 */
[----:B------:R3:W-:Y:S01]  /*53cd0*/  @P2 STG.E desc[UR8][R224.64], R239 ;  /* 0x000000efe0002986 */ /* 0x0007e2000c101908 */
[----:B------:R-:W-:Y:S01]  /*53ce0*/  ISETP.LT.AND P2, PT, R6, UR4, !P5 ;  /* 0x0000000406007c0c */ /* 0x000fe2000ef41270 */
[----:B------:R-:W-:Y:S01]  /*53cf0*/  ULDC UR6, c[0x0][0x228] ;  /* 0x00008a0000067ab9 */ /* 0x000fe20000000800 */
[----:B-1----:R-:W-:Y:S01]  /*53d00*/  IMAD.WIDE R8, R241, 0x4, R2 ;  /* 0x00000004f1087825 */ /* 0x002fe200078e0202 */
[----:B------:R-:W-:-:S03]  /*53d10*/  ULDC UR4, c[0x0][0x22c] ;  /* 0x00008b0000047ab9 */ /* 0x000fc60000000800 */
[----:B--2---:R-:W-:Y:S01]  /*53d20*/  IMAD.WIDE R10, R241, 0x4, R4 ;  /* 0x00000004f10a7825 */ /* 0x004fe200078e0204 */
[----:B------:R-:W-:Y:S01]  /*53d30*/  ISETP.LT.AND P5, PT, R7, UR6, !P5 ;  /* 0x0000000607007c0c */ /* 0x000fe2000efa1270 */
[----:B------:R1:W-:Y:S02]  /*53d40*/  @P3 STG.E desc[UR8][R8.64], R232 ;  /* 0x000000e808003986 */ /* 0x0003e4000c101908 */
[----:B------:R-:W-:Y:S01]  /*53d50*/  VIADD R241, R241, UR28 ;  /* 0x0000001cf1f17c36 */ /* 0x000fe20008000000 */
[----:B------:R-:W-:Y:S01]  /*53d60*/  ISETP.GE.AND P3, PT, R226, UR4, PT ;  /* 0x00000004e2007c0c */ /* 0x000fe2000bf66270 */
[----:B------:R-:W-:Y:S01]  /*53d70*/  ULDC UR4, c[0x0][0x228] ;  /* 0x00008a0000047ab9 */ /* 0x000fe20000000800 */
[----:B------:R2:W-:Y:S01]  /*53d80*/  @P0 STG.E desc[UR8][R10.64], R16 ;  /* 0x000000100a000986 */ /* 0x0005e2000c101908 */
[C---:B---3--:R-:W-:Y:S01]  /*53d90*/  IMAD.WIDE R224, R241.reuse, 0x4, R2 ;  /* 0x00000004f1e07825 */ /* 0x048fe200078e0202 */
[----:B------:R-:W-:Y:S01]  /*53da0*/  ISETP.LT.AND P0, PT, R6, UR4, !P1 ;  /* 0x0000000406007c0c */ /* 0x000fe2000cf01270 */
[----:B------:R-:W-:Y:S01]  /*53db0*/  ULDC UR4, c[0x0][0x22c] ;  /* 0x00008b0000047ab9 */ /* 0x000fe20000000800 */
[----:B------:R-:W-:Y:S01]  /*53dc0*/  ULDC UR6, c[0x0][0x228] ;  /* 0x00008a0000067ab9 */ /* 0x000fe20000000800 */
[----:B------:R-:W-:Y:S01]  /*53dd0*/  VIADD R236, R0, 0x96 ;  /* 0x0000009600ec7836 */ /* 0x000fe20000000000 */
[----:B------:R-:W-:Y:S01]  /*53de0*/  @P2 STG.E desc[UR8][R224.64], R20 ;  /* 0x00000014e0002986 */ /* 0x000fe2000c101908 */
[C---:B------:R-:W-:Y:S01]  /*53df0*/  IMAD.WIDE R226, R241.reuse, 0x4, R4 ;  /* 0x00000004f1e27825 */ /* 0x040fe200078e0204 */
[----:B------:R-:W-:-:S02]  /*53e00*/  IADD3 R241, R241, UR28, RZ ;  /* 0x0000001cf1f17c10 */ /* 0x000fc4000fffe0ff */
[----:B------:R-:W-:Y:S01]  /*53e10*/  ISETP.GE.AND P2, PT, R236, UR4, PT ;  /* 0x00000004ec007c0c */ /* 0x000fe2000bf46270 */
[----:B------:R-:W-:Y:S02]  /*53e20*/  ULDC UR4, c[0x0][0x228] ;  /* 0x00008a0000047ab9 */ /* 0x000fe40000000800 */
[----:B------:R-:W-:Y:S01]  /*53e30*/  ISETP.LT.AND P1, PT, R7, UR4, !P1 ;  /* 0x0000000407007c0c */ /* 0x000fe2000cf21270 */
[C---:B-1----:R-:W-:Y:S01]  /*53e40*/  IMAD.WIDE R8, R241.reuse, 0x4, R2 ;  /* 0x00000004f1087825 */ /* 0x042fe200078e0202 */
[----:B------:R1:W-:Y:S01]  /*53e50*/  @P5 STG.E desc[UR8][R226.64], R12 ;  /* 0x0000000ce2005986 */ /* 0x0003e2000c101908 */
[----:B------:R-:W-:Y:S01]  /*53e60*/  ISETP.LT.AND P5, PT, R6, UR6, !P4 ;  /* 0x0000000606007c0c */ /* 0x000fe2000e7a1270 */
[----:B------:R-:W-:Y:S01]  /*53e70*/  ULDC UR4, c[0x0][0x22c] ;  /* 0x00008b0000047ab9 */ /* 0x000fe20000000800 */
[----:B--2---:R-:W-:Y:S01]  /*53e80*/  VIADD R10, R0, 0x97 ;  /* 0x00000097000a7836 */ /* 0x004fe20000000000 */
[----:B------:R2:W-:Y:S01]  /*53e90*/  @P0 STG.E desc[UR8][R8.64], R233 ;  /* 0x000000e908000986 */ /* 0x0005e2000c101908 */
[----:B------:R-:W-:Y:S01]  /*53ea0*/  VIADD R237, R241, UR28 ;  /* 0x0000001cf1ed7c36 */ /* 0x000fe20008000000 */
[----:B------:R-:W-:-:S02]  /*53eb0*/  ULDC UR6, c[0x0][0x228] ;  /* 0x00008a0000067ab9 */ /* 0x000fc40000000800 */
[----:B------:R-:W-:Y:S01]  /*53ec0*/  ISETP.GE.AND P0, PT, R10, UR4, PT ;  /* 0x000000040a007c0c */ /* 0x000fe2000bf06270 */
[----:B------:R-:W-:Y:S01]  /*53ed0*/  ULDC UR4, c[0x0][0x228] ;  /* 0x00008a0000047ab9 */ /* 0x000fe20000000800 */
[----:B------:R-:W-:Y:S01]  /*53ee0*/  IMAD.WIDE R10, R241, 0x4, R4 ;  /* 0x00000004f10a7825 */ /* 0x000fe200078e0204 */
[----:B------:R-:W-:Y:S01]  /*53ef0*/  ISETP.LT.AND P4, PT, R7, UR4, !P4 ;  /* 0x0000000407007c0c */ /* 0x000fe2000e781270 */
[----:B------:R-:W-:Y:S02]  /*53f00*/  ULDC UR4, c[0x0][0x22c] ;  /* 0x00008b0000047ab9 */ /* 0x000fe40000000800 */
[----:B-1----:R-:W-:Y:S02]  /*53f10*/  VIADD R12, R0, 0x98 ;  /* 0x00000098000c7836 */ /* 0x002fe40000000000 */
[C---:B------:R-:W-:Y:S01]  /*53f20*/  IMAD.WIDE R224, R237.reuse, 0x4, R2 ;  /* 0x00000004ede07825 */ /* 0x040fe200078e0202 */
[----:B------:R1:W-:Y:S02]  /*53f30*/  @P1 STG.E desc[UR8][R10.64], R17 ;  /* 0x000000110a001986 */ /* 0x0003e4000c101908 */
[----:B------:R-:W-:Y:S01]  /*53f40*/  ISETP.GE.AND P1, PT, R12, UR4, PT ;  /* 0x000000040c007c0c */ /* 0x000fe2000bf26270 */
[----:B------:R-:W-:Y:S01]  /*53f50*/  ULDC UR4, c[0x0][0x228] ;  /* 0x00008a0000047ab9 */ /* 0x000fe20000000800 */
[----:B------:R3:W-:Y:S01]  /*53f60*/  @P5 STG.E desc[UR8][R224.64], R21 ;  /* 0x00000015e0005986 */ /* 0x0007e2000c101908 */
[----:B------:R-:W-:Y:S01]  /*53f70*/  ISETP.LT.AND P5, PT, R6, UR4, !P6 ;  /* 0x0000000406007c0c */ /* 0x000fe2000f7a1270 */
[C---:B--2---:R-:W-:Y:S01]  /*53f80*/  IMAD.WIDE R8, R237.reuse, 0x4, R4 ;  /* 0x00000004ed087825 */ /* 0x044fe200078e0204 */
[----:B------:R-:W-:Y:S01]  /*53f90*/  ULDC UR4, c[0x0][0x228] ;  /* 0x00008a0000047ab9 */ /* 0x000fe20000000800 */
[----:B------:R-:W-:-:S02]  /*53fa0*/  IADD3 R237, R237, UR28, RZ ;  /* 0x0000001ceded7c10 */ /* 0x000fc4000fffe0ff */
[----:B------:R-:W-:Y:S01]  /*53fb0*/  ISETP.LT.AND P6, PT, R7, UR4, !P6 ;  /* 0x0000000407007c0c */ /* 0x000fe2000f7c1270 */
[----:B------:R-:W-:Y:S01]  /*53fc0*/  ULDC UR4, c[0x0][0x228] ;  /* 0x00008a0000047ab9 */ /* 0x000fe20000000800 */
[----:B------:R2:W-:Y:S01]  /*53fd0*/  @P4 STG.E desc[UR8][R8.64], R13 ;  /* 0x0000000d08004986 */ /* 0x0005e2000c101908 */
[----:B------:R-:W-:Y:S01]  /*53fe0*/  ISETP.LT.AND P4, PT, R6, UR4, !P3 ;  /* 0x0000000406007c0c */ /* 0x000fe2000df81270 */
[----:B-1----:R-:W-:Y:S01]  /*53ff0*/  IMAD.WIDE R10, R237, 0x4, R2 ;  /* 0x00000004ed0a7825 */ /* 0x002fe200078e0202 */
[----:B------:R-:W-:-:S03]  /*54000*/  ULDC UR4, c[0x0][0x22c] ;  /* 0x00008b0000047ab9 */ /* 0x000fc60000000800 */
[----:B------:R-:W-:Y:S02]  /*54010*/  VIADD R12, R0, 0x99 ;  /* 0x00000099000c7836 */ /* 0x000fe40000000000 */
[C---:B---3--:R-:W-:Y:S01]  /*54020*/  VIADD R225, R237.reuse, UR28 ;  /* 0x0000001cede17c36 */ /* 0x048fe20008000000 */
[----:B------:R1:W-:Y:S01]  /*54030*/  @P5 STG.E desc[UR8][R10.64], R234 ;  /* 0x000000ea0a005986 */ /* 0x0003e2000c101908 */
[----:B------:R-:W-:Y:S01]  /*54040*/  IMAD.WIDE R16, R237, 0x4, R4 ;  /* 0x00000004ed107825 */ /* 0x000fe200078e0204 */
[----:B------:R-:W-:Y:S01]  /*54050*/  ISETP.GE.AND P5, PT, R12, UR4, PT ;  /* 0x000000040c007c0c */ /* 0x000fe2000bfa6270 */
[----:B------:R-:W-:Y:S02]  /*54060*/  ULDC UR4, c[0x0][0x228] ;  /* 0x00008a0000047ab9 */ /* 0x000fe40000000800 */
[----:B------:R-:W-:Y:S01]  /*54070*/  IMAD.WIDE R20, R225, 0x4, R2 ;  /* 0x00000004e1147825 */ /* 0x000fe200078e0202 */
[----:B------:R-:W-:Y:S01]  /*54080*/  ISETP.LT.AND P3, PT, R7, UR4, !P3 ;  /* 0x0000000407007c0c */ /* 0x000fe2000df61270 */
[----:B------:R3:W-:Y:S01]  /*54090*/  @P6 STG.E desc[UR8][R16.64], R18 ;  /* 0x0000001210006986 */ /* 0x0007e2000c101908 */
[----:B------:R-:W-:-:S03]  /*540a0*/  ULDC UR4, c[0x0][0x228] ;  /* 0x00008a0000047ab9 */ /* 0x000fc60000000800 */
[----:B------:R4:W-:Y:S01]  /*540b0*/  @P4 STG.E desc[UR8][R20.64], R22 ;  /* 0x0000001614004986 */ /* 0x0009e2000c101908 */
[----:B------:R-:W-:Y:S01]  /*540c0*/  ISETP.LT.AND P4, PT, R6, UR4, !P2 ;  /* 0x0000000406007c0c */ /* 0x000fe2000d781270 */
[C---:B--2---:R-:W-:Y:S01]  /*540d0*/  IMAD.WIDE R8, R225.reuse, 0x4, R4 ;  /* 0x00000004e1087825 */ /* 0x044fe200078e0204 */
[----:B------:R-:W-:Y:S01]  /*540e0*/  IADD3 R13, R225, UR28, RZ ;  /* 0x0000001ce10d7c10 */ /* 0x000fe2000fffe0ff */
[----:B------:R-:W-:Y:S01]  /*540f0*/  ULDC UR4, c[0x0][0x22c] ;  /* 0x00008b0000047ab9 */ /* 0x000fe20000000800 */
[----:B------:R-:W-:Y:S01]  /*54100*/  ISETP.LT.AND P2, PT, R7, UR6, !P2 ;  /* 0x0000000607007c0c */ /* 0x000fe2000d741270 */
[----:B------:R-:W-:Y:S01]  /*54110*/  VIADD R12, R0, 0x9a ;  /* 0x0000009a000c7836 */ /* 0x000fe20000000000 */
[----:B------:R-:W-:Y:S01]  /*54120*/  ISETP.LT.AND P6, PT, R6, UR10, !P0 ;  /* 0x0000000a06007c0c */ /* 0x000fe2000c7c1270 */
[----:B-1----:R-:W-:Y:S01]  /*54130*/  IMAD.WIDE R10, R13, 0x4, R2 ;  /* 0x000000040d0a7825 */ /* 0x002fe200078e0202 */
[----:B------:R1:W-:Y:S01]  /*54140*/  @P3 STG.E desc[UR8][R8.64], R14 ;  /* 0x0000000e08003986 */ /* 0x0003e2000c101908 */
[----:B------:R-:W-:Y:S01]  /*54150*/  ULDC UR6, c[0x0][0x228] ;  /* 0x00008a0000067ab9 */ /* 0x000fe20000000800 */
[----:B------:R-:W-:Y:S01]  /*54160*/  ISETP.GE.AND P3, PT, R12, UR4, PT ;  /* 0x000000040c007c0c */ /* 0x000fe2000bf66270 */
[----:B---3--:R-:W-:Y:S01]  /*54170*/  VIADD R18, R0, 0x9b ;  /* 0x0000009b00127836 */ /* 0x008fe20000000000 */
[----:B------:R-:W-:Y:S01]  /*54180*/  ISETP.LT.AND P0, PT, R7, UR6, !P0 ;  /* 0x0000000607007c0c */ /* 0x000fe2000c701270 */
[C---:B----4-:R-:W-:Y:S01]  /*54190*/  VIADD R21, R13.reuse, UR28 ;  /* 0x0000001c0d157c36 */ /* 0x050fe20008000000 */
[----:B------:R-:W-:Y:S01]  /*541a0*/  ULDC UR4, c[0x0][0x22c] ;  /* 0x00008b0000047ab9 */ /* 0x000fe20000000800 */
[----:B------:R-:W-:Y:S01]  /*541b0*/  IMAD.WIDE R12, R13, 0x4, R4 ;  /* 0x000000040d0c7825 */ /* 0x000fe200078e0204 */
[----:B------:R2:W-:Y:S01]  /*541c0*/  @P4 STG.E desc[UR8][R10.64], R235 ;  /* 0x000000eb0a004986 */ /* 0x0005e2000c101908 */
[----:B------:R-:W-:Y:S01]  /*541d0*/  ISETP.GE.AND P4, PT, R18, UR4, PT ;  /* 0x0000000412007c0c */ /* 0x000fe2000bf86270 */
[----:B------:R-:W-:Y:S01]  /*541e0*/  ULDC UR4, c[0x0][0x228] ;  /* 0x00008a0000047ab9 */ /* 0x000fe20000000800 */
[C---:B------:R-:W-:Y:S01]  /*541f0*/  IMAD.WIDE R16, R21.reuse, 0x4, R2 ;  /* 0x0000000415107825 */ /* 0x040fe200078e0202 */
[----:B------:R3:W-:Y:S01]  /*54200*/  @P2 STG.E desc[UR8][R12.64], R19 ;  /* 0x000000130c002986 */ /* 0x0007e2000c101908 */
[----:B------:R-:W-:Y:S01]  /*54210*/  ISETP.LT.AND P2, PT, R6, UR4, !P1 ;  /* 0x0000000406007c0c */ /* 0x000fe2000cf41270 */
[----:B------:R-:W-:Y:S01]  /*54220*/  ULDC UR6, c[0x0][0x228] ;  /* 0x00008a0000067ab9 */ /* 0x000fe20000000800 */
[C---:B-1----:R-:W-:Y:S01]  /*54230*/  IMAD.WIDE R8, R21.reuse, 0x4, R4 ;  /* 0x0000000415087825 */ /* 0x042fe200078e0204 */
[----:B------:R-:W-:Y:S01]  /*54240*/  IADD3 R21, R21, UR28, RZ ;  /* 0x0000001c15157c10 */ /* 0x000fe2000fffe0ff */
[----:B------:R-:W-:-:S02]  /*54250*/  ULDC UR10, c[0x0][0x228] ;  /* 0x00008a00000a7ab9 */ /* 0x000fc40000000800 */
[----:B------:R-:W-:Y:S01]  /*54260*/  VIADD R14, R0, 0x9c ;  /* 0x0000009c000e7836 */ /* 0x000fe20000000000 */
[----:B------:R1:W-:Y:S01]  /*54270*/  @P6 STG.E desc[UR8][R16.64], R23 ;  /* 0x0000001710006986 */ /* 0x0003e2000c101908 */
[----:B------:R-:W-:Y:S01]  /*54280*/  ISETP.LT.AND P1, PT, R7, UR6, !P1 ;  /* 0x0000000607007c0c */ /* 0x000fe2000cf21270 */
[----:B------:R-:W-:Y:S01]  /*54290*/  ULDC UR4, c[0x0][0x22c] ;  /* 0x00008b0000047ab9 */ /* 0x000fe20000000800 */
[----:B------:R-:W-:Y:S01]  /*542a0*/  ISETP.LT.AND P6, PT, R6, UR10, !P5 ;  /* 0x0000000a06007c0c */ /* 0x000fe2000efc1270 */
[----:B------:R4:W-:Y:S01]  /*542b0*/  @P0 STG.E desc[UR8][R8.64], R15 ;  /* 0x0000000f08000986 */ /* 0x0009e2000c101908 */
[----:B------:R-:W-:Y:S01]  /*542c0*/  ISETP.GE.AND P0, PT, R14, UR4, PT ;  /* 0x000000040e007c0c */ /* 0x000fe2000bf06270 */
[----:B--2---:R-:W-:Y:S01]  /*542d0*/  IMAD.WIDE R10, R21, 0x4, R2 ;  /* 0x00000004150a7825 */ /* 0x004fe200078e0202 */
[----:B------:R-:W-:Y:S01]  /*542e0*/  ULDC UR4, c[0x0][0x22c] ;  /* 0x00008b0000047ab9 */ /* 0x000fe20000000800 */
[----:B------:R-:W-:Y:S01]  /*542f0*/  ULDC UR6, c[0x0][0x228] ;  /* 0x00008a0000067ab9 */ /* 0x000fe20000000800 */
[----:B------:R-:W-:Y:S01]  /*54300*/  ULDC UR10, c[0x0][0x228] ;  /* 0x00008a00000a7ab9 */ /* 0x000fe20000000800 */
[----:B------:R-:W-:-:S02]  /*54310*/  VIADD R14, R0, 0x9d ;  /* 0x0000009d000e7836 */ /* 0x000fc40000000000 */
[C---:B---3--:R-:W-:Y:S01]  /*54320*/  VIADD R19, R21.reuse, UR28 ;  /* 0x0000001c15137c36 */ /* 0x048fe20008000000 */
[----:B------:R-:W-:Y:S01]  /*54330*/  @P2 STG.E desc[UR8][R10.64], R32 ;  /* 0x000000200a002986 */ /* 0x000fe2000c101908 */
[----:B------:R-:W-:Y:S01]  /*54340*/  IMAD.WIDE R12, R21, 0x4, R4 ;  /* 0x00000004150c7825 */ /* 0x000fe200078e0204 */
[----:B------:R-:W-:Y:S01]  /*54350*/  ISETP.GE.AND P2, PT, R14, UR4, PT ;  /* 0x000000040e007c0c */ /* 0x000fe2000bf46270 */
[----:B------:R-:W-:Y:S02]  /*54360*/  ULDC UR4, c[0x0][0x228] ;  /* 0x00008a0000047ab9 */ /* 0x000fe40000000800 */
[----:B-1----:R-:W-:Y:S01]  /*54370*/  IMAD.WIDE R16, R19, 0x4, R2 ;  /* 0x0000000413107825 */ /* 0x002fe200078e0202 */
[----:B------:R-:W-:Y:S01]  /*54380*/  ISETP.LT.AND P5, PT, R7, UR4, !P5 ;  /* 0x0000000407007c0c */ /* 0x000fe2000efa1270 */
[----:B------:R1:W-:Y:S01]  /*54390*/  @P1 STG.E desc[UR8][R12.64], R24 ;  /* 0x000000180c001986 */ /* 0x0003e2000c101908 */
[----:B------:R-:W-:-:S03]  /*543a0*/  ULDC UR4, c[0x0][0x228] ;  /* 0x00008a0000047ab9 */ /* 0x000fc60000000800 */
[----:B------:R-:W-:Y:S01]  /*543b0*/  @P6 STG.E desc[UR8][R16.64], R36 ;  /* 0x0000002410006986 */ /* 0x000fe2000c101908 */
[----:B------:R-:W-:Y:S01]  /*543c0*/  ISETP.LT.AND P6, PT, R6, UR4, !P3 ;  /* 0x0000000406007c0c */ /* 0x000fe2000dfc1270 */
[C---:B------:R-:W-:Y:S01]  /*543d0*/  VIADD R14, R0.reuse, 0x9e ;  /* 0x0000009e000e7836 */ /* 0x040fe20000000000 */
[C---:B----4-:R-:W-:Y:S01]  /*543e0*/  IADD3 R15, R19.reuse, UR28, RZ ;  /* 0x0000001c130f7c10 */ /* 0x050fe2000fffe0ff */
[----:B------:R-:W-:Y:S01]  /*543f0*/  IMAD.WIDE R8, R19, 0x4, R4 ;  /* 0x0000000413087825 */ /* 0x000fe200078e0204 */
[----:B------:R-:W-:Y:S01]  /*54400*/  ULDC UR4, c[0x0][0x22c] ;  /* 0x00008b0000047ab9 */ /* 0x000fe20000000800 */
[----:B------:R-:W-:Y:S01]  /*54410*/  ISETP.LT.AND P3, PT, R7, UR6, !P3 ;  /* 0x0000000607007c0c */ /* 0x000fe2000df61270 */
[----:B------:R-:W-:Y:S01]  /*54420*/  ULDC UR6, c[0x0][0x228] ;  /* 0x00008a0000067ab9 */ /* 0x000fe20000000800 */
[----:B-1----:R-:W-:Y:S01]  /*54430*/  VIADD R12, R0, 0x9f ;  /* 0x0000009f000c7836 */ /* 0x002fe20000000000 */
[----:B------:R-:W-:Y:S01]  /*54440*/  ISETP.GE.AND P1, PT, R14, UR4, PT ;  /* 0x000000040e007c0c */ /* 0x000fe2000bf26270 */
[----:B------:R-:W-:Y:S01]  /*54450*/  IMAD.WIDE R10, R15, 0x4, R2 ;  /* 0x000000040f0a7825 */ /* 0x000fe200078e0202 */
[----:B------:R-:W-:Y:S01]  /*54460*/  ULDC UR4, c[0x0][0x22c] ;  /* 0x00008b0000047ab9 */ /* 0x000fe20000000800 */
[----:B------:R1:W-:Y:S01]  /*54470*/  @P5 STG.E desc[UR8][R8.64], R28 ;  /* 0x0000001c08005986 */ /* 0x0003e2000c101908 */
[----:B------:R-:W-:Y:S01]  /*54480*/  ISETP.GE.AND P5, PT, R12, UR4, PT ;  /* 0x000000040c007c0c */ /* 0x000fe2000bfa6270 */
[----:B------:R-:W-:-:S02]  /*54490*/  ULDC UR4, c[0x0][0x228] ;  /* 0x00008a0000047ab9 */ /* 0x000fc40000000800 */
[----:B------:R2:W-:Y:S01]  /*544a0*/  @P6 STG.E desc[UR8][R10.64], R33 ;  /* 0x000000210a006986 */ /* 0x0005e2000c101908 */
[C---:B------:R-:W-:Y:S01]  /*544b0*/  ISETP.LT.AND P6, PT, R6.reuse, UR4, !P4 ;  /* 0x0000000406007c0c */ /* 0x040fe2000e7c1270 */
[----:B------:R-:W-:Y:S01]  /*544c0*/  IMAD.WIDE R12, R15, 0x4, R4 ;  /* 0x000000040f0c7825 */ /* 0x000fe200078e0204 */
[----:B------:R-:W-:Y:S01]  /*544d0*/  ISETP.LT.AND P4, PT, R7, UR6, !P4 ;  /* 0x0000000607007c0c */ /* 0x000fe2000e781270 */
[----:B------:R-:W-:Y:S01]  /*544e0*/  ULDC UR4, c[0x0][0x228] ;  /* 0x00008a0000047ab9 */ /* 0x000fe20000000800 */
[----:B------:R-:W-:Y:S01]  /*544f0*/  ULDC UR6, c[0x0][0x228] ;  /* 0x00008a0000067ab9 */ /* 0x000fe20000000800 */
[----:B------:R-:W-:Y:S01]  /*54500*/  VIADD R15, R15, UR28 ;  /* 0x0000001c0f0f7c36 */ /* 0x000fe20008000000 */
[----:B------:R3:W-:Y:S01]  /*54510*/  @P3 STG.E desc[UR8][R12.64], R25 ;  /* 0x000000190c003986 */ /* 0x0007e2000c101908 */
[----:B------:R-:W-:Y:S01]  /*54520*/  ISETP.LT.AND P3, PT, R6, UR4, !P0 ;  /* 0x0000000406007c0c */ /* 0x000fe2000c761270 */
[----:B------:R-:W-:Y:S01]  /*54530*/  VIADD R14, R0, 0xa0 ;  /* 0x000000a0000e7836 */ /* 0x000fe20000000000 */
[----:B------:R-:W-:Y:S01]  /*54540*/  ULDC UR4, c[0x0][0x22c] ;  /* 0x00008b0000047ab9 */ /* 0x000fe20000000800 */
[C---:B-1----:R-:W-:Y:S01]  /*54550*/  IMAD.WIDE R8, R15.reuse, 0x4, R2 ;  /* 0x000000040f087825 */ /* 0x042fe200078e0202 */
[----:B------:R-:W-:-:S03]  /*54560*/  IADD3 R17, R15, UR28, RZ ;  /* 0x0000001c0f117c10 */ /* 0x000fc6000fffe0ff */
[----:B--2---:R-:W-:Y:S01]  /*54570*/  IMAD.WIDE R10, R15, 0x4, R4 ;  /* 0x000000040f0a7825 */ /* 0x004fe200078e0204 */
[----:B------:R-:W-:Y:S01]  /*54580*/  ISETP.LT.AND P0, PT, R7, UR6, !P0 ;  /* 0x0000000607007c0c */ /* 0x000fe2000c701270 */
[----:B------:R1:W-:Y:S01]  /*54590*/  @P6 STG.E desc[UR8][R8.64], R37 ;  /* 0x0000002508006986 */ /* 0x0003e2000c101908 */
[----:B------:R-:W-:Y:S01]  /*545a0*/  ISETP.GE.AND P6, PT, R14, UR4, PT ;  /* 0x000000040e007c0c */ /* 0x000fe2000bfc6270 */
[C---:B---3--:R-:W-:Y:S01]  /*545b0*/  IMAD.WIDE R12, R17.reuse, 0x4, R2 ;  /* 0x00000004110c7825 */ /* 0x048fe200078e0202 */
[----:B------:R-:W-:Y:S01]  /*545c0*/  ULDC UR4, c[0x0][0x228] ;  /* 0x00008a0000047ab9 */ /* 0x000fe20000000800 */
[----:B------:R2:W-:Y:S01]  /*545d0*/  @P4 STG.E desc[UR8][R10.64], R29 ;  /* 0x0000001d0a004986 */ /* 0x0005e2000c101908 */
[----:B------:R-:W-:Y:S01]  /*545e0*/  ISETP.LT.AND P4, PT, R6, UR4, !P2 ;  /* 0x0000000406007c0c */ /* 0x000fe2000d781270 */
[----:B------:R-:W-:Y:S01]  /*545f0*/  VIADD R16, R0, 0xa1 ;  /* 0x000000a100107836 */ /* 0x000fe20000000000 */
[----:B------:R-:W-:Y:S01]  /*54600*/  ULDC UR4, c[0x0][0x22c] ;  /* 0x00008b0000047ab9 */ /* 0x000fe20000000800 */
[C---:B------:R-:W-:Y:S01]  /*54610*/  IMAD.WIDE R14, R17.reuse, 0x4, R4 ;  /* 0x00000004110e7825 */ /* 0x040fe200078e0204 */
[----:B------:R-:W-:Y:S01]  /*54620*/  @P3 STG.E desc[UR8][R12.64], R34 ;  /* 0x000000220c003986 */ /* 0x000fe2000c101908 */
[----:B------:R-:W-:Y:S01]  /*54630*/  ULDC UR6, c[0x0][0x228] ;  /* 0x00008a0000067ab9 */ /* 0x000fe20000000800 */
[----:B------:R-:W-:Y:S01]  /*54640*/  ISETP.GE.AND P3, PT, R16, UR4, PT ;  /* 0x0000000410007c0c */ /* 0x000fe2000bf66270 */
[----:B------:R-:W-:Y:S01]  /*54650*/  VIADD R17, R17, UR28 ;  /* 0x0000001c11117c36 */ /* 0x000fe20008000000 */
[----:B------:R-:W-:-:S02]  /*54660*/  ULDC UR4, c[0x0][0x228] ;  /* 0x00008a0000047ab9 */ /* 0x000fc40000000800 */
[----:B------:R-:W-:Y:S01]  /*54670*/  ISETP.LT.AND P2, PT, R7, UR4, !P2 ;  /* 0x0000000407007c0c */ /* 0x000fe2000d741270 */
[C---:B-1----:R-:W-:Y:S01]  /*54680*/  IMAD.WIDE R8, R17.reuse, 0x4, R2 ;  /* 0x0000000411087825 */ /* 0x042fe200078e0202 */
[----:B------:R1:W-:Y:S01]  /*54690*/  @P0 STG.E desc[UR8][R14.64], R26 ;  /* 0x0000001a0e000986 */ /* 0x0003e2000c101908 */
[----:B------:R-:W-:Y:S01]  /*546a0*/  ISETP.LT.AND P0, PT, R6, UR6, !P1 ;  /* 0x0000000606007c0c */ /* 0x000fe2000cf01270 */
[----:B------:R-:W-:Y:S01]  /*546b0*/  ULDC UR4, c[0x0][0x22c] ;  /* 0x00008b0000047ab9 */ /* 0x000fe20000000800 */
[----:B--2---:R-:W-:Y:S01]  /*546c0*/  VIADD R10, R0, 0xa2 ;  /* 0x000000a2000a7836 */ /* 0x004fe20000000000 */
[----:B------:R2:W-:Y:S01]  /*546d0*/  @P4 STG.E desc[UR8][R8.64], R38 ;  /* 0x0000002608004986 */ /* 0x0005e2000c101908 */
[C---:B------:R-:W-:Y:S01]  /*546e0*/  IADD3 R19, R17.reuse, UR28, RZ ;  /* 0x0000001c11137c10 */ /* 0x040fe2000fffe0ff */
[----:B------:R-:W-:Y:S02]  /*546f0*/  ULDC UR6, c[0x0][0x228] ;  /* 0x00008a0000067ab9 */ /* 0x000fe40000000800 */
[----:B------:R-:W-:Y:S01]  /*54700*/  ISETP.GE.AND P4, PT, R10, UR4, PT ;  /* 0x000000040a007c0c */ /* 0x000fe2000bf86270 */
[----:B------:R-:W-:Y:S01]  /*54710*/  IMAD.WIDE R10, R17, 0x4, R4 ;  /* 0x00000004110a7825 */ /* 0x000fe200078e0204 */
[----:B------:R-:W-:-:S03]  /*54720*/  ULDC UR4, c[0x0][0x228] ;  /* 0x00008a0000047ab9 */ /* 0x000fc60000000800 */
[----:B-1----:R-:W-:Y:S01]  /*54730*/  VIADD R14, R0, 0xa3 ;  /* 0x000000a3000e7836 */ /* 0x002fe20000000000 */
[----:B------:R-:W-:Y:S01]  /*54740*/  ISETP.LT.AND P1, PT, R7, UR4, !P1 ;  /* 0x0000000407007c0c */ /* 0x000fe2000cf21270 */
[C---:B------:R-:W-:Y:S01]  /*54750*/  IMAD.WIDE R12, R19.reuse, 0x4, R2 ;  /* 0x00000004130c7825 */ /* 0x040fe200078e0202 */
[----:B------:R-:W-:Y:S01]  /*54760*/  ULDC UR4, c[0x0][0x22c] ;  /* 0x00008b0000047ab9 */ /* 0x000fe20000000800 */
[----:B------:R1:W-:Y:S01]  /*54770*/  @P2 STG.E desc[UR8][R10.64], R30 ;  /* 0x0000001e0a002986 */ /* 0x0003e2000c101908 */
[----:B------:R-:W-:Y:S01]  /*54780*/  ISETP.GE.AND P2, PT, R14, UR4, PT ;  /* 0x000000040e007c0c */ /* 0x000fe2000bf46270 */
[----:B------:R-:W-:Y:S02]  /*54790*/  ULDC UR4, c[0x0][0x228] ;  /* 0x00008a0000047ab9 */ /* 0x000fe40000000800 */
[----:B------:R3:W-:Y:S01]  /*547a0*/  @P0 STG.E desc[UR8][R12.64], R35 ;  /* 0x000000230c000986 */ /* 0x0007e2000c101908 */
[----:B------:R-:W-:Y:S01]  /*547b0*/  ISETP.LT.AND P0, PT, R6, UR4, !P5 ;  /* 0x0000000406007c0c */ /* 0x000fe2000ef01270 */
[----:B--2---:R-:W-:Y:S01]  /*547c0*/  IMAD.WIDE R8, R19, 0x4, R4 ;  /* 0x0000000413087825 */ /* 0x004fe200078e0204 */
[----:B------:R-:W-:-:S02]  /*547d0*/  ULDC UR4, c[0x0][0x228] ;  /* 0x00008a0000047ab9 */ /* 0x000fc40000000800 */
[----:B------:R-:W-:Y:S01]  /*547e0*/  ISETP.LT.AND P5, PT, R7, UR4, !P5 ;  /* 0x0000000407007c0c */ /* 0x000fe2000efa1270 */
[----:B------:R-:W-:Y:S01]  /*547f0*/  VIADD R19, R19, UR28 ;  /* 0x0000001c13137c36 */ /* 0x000fe20008000000 */
[----:B------:R-:W-:Y:S01]  /*54800*/  ULDC UR4, c[0x0][0x228] ;  /* 0x00008a0000047ab9 */ /* 0x000fe20000000800 */
[----:B------:R2:W-:Y:S01]  /*54810*/  @P1 STG.E desc[UR8][R8.64], R27 ;  /* 0x0000001b08001986 */ /* 0x0005e2000c101908 */
[----:B------:R-:W-:Y:S01]  /*54820*/  ISETP.LT.AND P1, PT, R6, UR4, !P6 ;  /* 0x0000000406007c0c */ /* 0x000fe2000f721270 */
[C---:B-1----:R-:W-:Y:S01]  /*54830*/  IMAD.WIDE R10, R19.reuse, 0x4, R2 ;  /* 0x00000004130a7825 */ /* 0x042fe200078e0202 */
[----:B------:R-:W-:Y:S01]  /*54840*/  IADD3 R17, R19, UR28, RZ ;  /* 0x0000001c13117c10 */ /* 0x000fe2000fffe0ff */
[----:B------:R-:W-:Y:S01]  /*54850*/  ULDC UR4, c[0x0][0x22c] ;  /* 0x00008b0000047ab9 */ /* 0x000fe20000000800 */
[----:B------:R-:W1:Y:S01]  /*54860*/  LDS.128 R24, [R252] ;  /* 0x00000000fc187984 */ /* 0x000e620000000c00 */
[----:B------:R-:W-:-:S03]  /*54870*/  VIADD R14, R0, 0xa4 ;  /* 0x000000a4000e7836 */ /* 0x000fc60000000000 */
[----:B------:R4:W-:Y:S01]  /*54880*/  @P0 STG.E desc[UR8][R10.64], R39 ;  /* 0x000000270a000986 */ /* 0x0009e2000c101908 */
[----:B---3--:R-:W-:Y:S01]  /*54890*/  IMAD.WIDE R12, R19, 0x4, R4 ;  /* 0x00000004130c7825 */ /* 0x008fe200078e0204 */
        /* <DEDUP_REMOVED lines=8> */
[----:B--2---:R-:W-:Y:S01]  /*54920*/  IMAD.WIDE R8, R17, 0x4, R4 ;  /* 0x0000000411087825 */ /* 0x004fe200078e0204 */
[----:B------:R-:W-:Y:S01]  /*54930*/  ISETP.LT.AND P3, PT, R7, UR6, !P3 ;  /* 0x0000000607007c0c */ /* 0x000fe2000df61270 */
[----:B------:R-:W-:Y:S02]  /*54940*/  ULDC UR4, c[0x0][0x22c] ;  /* 0x00008b0000047ab9 */ /* 0x000fe40000000800 */
[----:B------:R-:W-:Y:S02]  /*54950*/  VIADD R16, R0, 0xa5 ;  /* 0x000000a500107836 */ /* 0x000fe40000000000 */
[----:B------:R-:W-:Y:S01]  /*54960*/  VIADD R19, R17, UR28 ;  /* 0x0000001c11137c36 */ /* 0x000fe20008000000 */
[----:B------:R2:W-:Y:S01]  /*54970*/  @P6 STG.E desc[UR8][R8.64], R40 ;  /* 0x0000002808006986 */ /* 0x0005e2000c101908 */
[----:B------:R-:W-:Y:S01]  /*54980*/  ISETP.LT.AND P5, PT, R6, UR10, !P4 ;  /* 0x0000000a06007c0c */ /* 0x000fe2000e7a1270 */
[----:B------:R-:W-:Y:S01]  /*54990*/  ULDC UR6, c[0x0][0x228] ;  /* 0x00008a0000067ab9 */ /* 0x000fe20000000800 */
[C---:B----4-:R-:W-:Y:S01]  /*549a0*/  IMAD.WIDE R10, R19.reuse, 0x4, R2 ;  /* 0x00000004130a7825 */ /* 0x050fe200078e0202 */
[----:B------:R-:W-:Y:S01]  /*549b0*/  ISETP.GE.AND P6, PT, R16, UR4, PT ;  /* 0x0000000410007c0c */ /* 0x000fe2000bfc6270 */
[----:B------:R-:W-:Y:S01]  /*549c0*/  ULDC UR4, c[0x0][0x22c] ;  /* 0x00008b0000047ab9 */ /* 0x000fe20000000800 */
[----:B------:R-:W-:Y:S01]  /*549d0*/  IADD3 R16, R0, 0xa6, RZ ;  /* 0x000000a600107810 */ /* 0x000fe20007ffe0ff */
[----:B---3--:R-:W-:Y:S01]  /*549e0*/  IMAD.WIDE R12, R19, 0x4, R4 ;  /* 0x00000004130c7825 */ /* 0x008fe200078e0204 */
[----:B------:R-:W-:Y:S01]  /*549f0*/  ISETP.LT.AND P4, PT, R7, UR6, !P4 ;  /* 0x0000000607007c0c */ /* 0x000fe2000e781270 */
[----:B------:R3:W-:Y:S01]  /*54a00*/  @P1 STG.E desc[UR8][R10.64], R52 ;  /* 0x000000340a001986 */ /* 0x0007e2000c101908 */
[----:B------:R-:W-:Y:S01]  /*54a10*/  ISETP.GE.AND P1, PT, R16, UR4, PT ;  /* 0x0000000410007c0c */ /* 0x000fe2000bf26270 */
[----:B------:R-:W-:Y:S01]  /*54a20*/  VIADD R17, R19, UR28 ;  /* 0x0000001c13117c36 */ /* 0x000fe20008000000 */
[----:B------:R-:W-:Y:S01]  /*54a30*/  ULDC UR4, c[0x0][0x228] ;  /* 0x00008a0000047ab9 */ /* 0x000fe20000000800 */
[----:B------:R4:W-:Y:S01]  /*54a40*/  @P3 STG.E desc[UR8][R12.64], R44 ;  /* 0x0000002c0c003986 */ /* 0x0009e2000c101908 */
[----:B------:R-:W-:Y:S01]  /*54a50*/  ISETP.LT.AND P3, PT, R6, UR4, !P2 ;  /* 0x0000000406007c0c */ /* 0x000fe2000d761270 */
[----:B------:R-:W-:Y:S01]  /*54a60*/  IMAD.WIDE R14, R17, 0x4, R2 ;  /* 0x00000004110e7825 */ /* 0x000fe200078e0202 */
[----:B------:R-:W-:Y:S01]  /*54a70*/  ULDC UR6, c[0x0][0x228] ;  /* 0x00008a0000067ab9 */ /* 0x000fe20000000800 */
[----:B------:R-:W-:-:S02]  /*54a80*/  ULDC UR10, c[0x0][0x228] ;  /* 0x00008a00000a7ab9 */ /* 0x000fc40000000800 */
[----:B--2---:R-:W-:Y:S01]  /*54a90*/  IMAD.WIDE R8, R17, 0x4, R4 ;  /* 0x0000000411087825 */ /* 0x004fe200078e0204 */
[----:B------:R2:W-:Y:S01]  /*54aa0*/  @P5 STG.E desc[UR8][R14.64], R49 ;  /* 0x000000310e005986 */ /* 0x0005e2000c101908 */
[----:B------:R-:W-:Y:S01]  /*54ab0*/  ISETP.LT.AND P2, PT, R7, UR6, !P2 ;  /* 0x0000000607007c0c */ /* 0x000fe2000d741270 */
[----:B------:R-:W-:Y:S01]  /*54ac0*/  ULDC UR4, c[0x0][0x22c] ;  /* 0x00008b0000047ab9 */ /* 0x000fe20000000800 */
[----:B------:R-:W-:Y:S02]  /*54ad0*/  VIADD R16, R0, 0xa7 ;  /* 0x000000a700107836 */ /* 0x000fe40000000000 */
[----:B------:R-:W-:Y:S01]  /*54ae0*/  VIADD R17, R17, UR28 ;  /* 0x0000001c11117c36 */ /* 0x000fe20008000000 */
[----:B------:R-:W-:Y:S01]  /*54af0*/  ISETP.LT.AND P5, PT, R6, UR10, !P0 ;  /* 0x0000000a06007c0c */ /* 0x000fe2000c7a1270 */
[----:B------:R1:W-:Y:S01]  /*54b00*/  @P4 STG.E desc[UR8][R8.64], R41 ;  /* 0x0000002908004986 */ /* 0x0003e2000c101908 */
[----:B------:R-:W-:Y:S01]  /*54b10*/  ISETP.GE.AND P4, PT, R16, UR4, PT ;  /* 0x0000000410007c0c */ /* 0x000fe2000bf86270 */
[C---:B---3--:R-:W-:Y:S01]  /*54b20*/  IMAD.WIDE R10, R17.reuse, 0x4, R2 ;  /* 0x00000004110a7825 */ /* 0x048fe200078e0202 */
[----:B------:R-:W-:Y:S01]  /*54b30*/  IADD3 R16, R0, 0xa8, RZ ;  /* 0x000000a800107810 */ /* 0x000fe20007ffe0ff */
[----:B------:R-:W-:Y:S01]  /*54b40*/  ULDC UR4, c[0x0][0x22c] ;  /* 0x00008b0000047ab9 */ /* 0x000fe20000000800 */
[----:B------:R-:W-:Y:S01]  /*54b50*/  ULDC UR6, c[0x0][0x228] ;  /* 0x00008a0000067ab9 */ /* 0x000fe20000000800 */
[C---:B------:R-:W-:Y:S01]  /*54b60*/  VIADD R19, R17.reuse, UR28 ;  /* 0x0000001c11137c36 */ /* 0x040fe20008000000 */
[----:B------:R-:W-:Y:S01]  /*54b70*/  @P3 STG.E desc[UR8][R10.64], R53 ;  /* 0x000000350a003986 */ /* 0x000fe2000c101908 */
[----:B----4-:R-:W-:Y:S01]  /*54b80*/  IMAD.WIDE R12, R17, 0x4, R4 ;  /* 0x00000004110c7825 */ /* 0x010fe200078e0204 */
[----:B------:R-:W-:Y:S01]  /*54b90*/  ISETP.GE.AND P3, PT, R16, UR4, PT ;  /* 0x0000000410007c0c */ /* 0x000fe2000bf66270 */
[----:B------:R-:W-:Y:S01]  /*54ba0*/  ULDC UR4, c[0x0][0x228] ;  /* 0x00008a0000047ab9 */ /* 0x000fe20000000800 */
[----:B------:R-:W-:Y:S01]  /*54bb0*/  ULDC UR10, c[0x0][0x228] ;  /* 0x00008a00000a7ab9 */ /* 0x000fe20000000800 */
[----:B--2---:R-:W-:Y:S01]  /*54bc0*/  IMAD.WIDE R14, R19, 0x4, R2 ;  /* 0x00000004130e7825 */ /* 0x004fe200078e0202 */
[----:B------:R-:W-:Y:S01]  /*54bd0*/  ISETP.LT.AND P0, PT, R7, UR4, !P0 ;  /* 0x0000000407007c0c */ /* 0x000fe2000c701270 */
[----:B------:R2:W-:Y:S01]  /*54be0*/  @P2 STG.E desc[UR8][R12.64], R45 ;  /* 0x0000002d0c002986 */ /* 0x0005e2000c101908 */
[----:B------:R-:W-:-:S03]  /*54bf0*/  ULDC UR4, c[0x0][0x228] ;  /* 0x00008a0000047ab9 */ /* 0x000fc60000000800 */
[----:B------:R3:W-:Y:S01]  /*54c00*/  @P5 STG.E desc[UR8][R14.64], R50 ;  /* 0x000000320e005986 */ /* 0x0007e2000c101908 */
[----:B------:R-:W-:Y:S01]  /*54c10*/  ISETP.LT.AND P5, PT, R6, UR4, !P6 ;  /* 0x0000000406007c0c */ /* 0x000fe2000f7a1270 */
[C---:B------:R-:W-:Y:S01]  /*54c20*/  VIADD R16, R0.reuse, 0xa9 ;  /* 0x000000a900107836 */ /* 0x040fe20000000000 */
[----:B------:R-:W-:Y:S01]  /*54c30*/  ULDC UR4, c[0x0][0x22c] ;  /* 0x00008b0000047ab9 */ /* 0x000fe20000000800 */
[C---:B------:R-:W-:Y:S02]  /*54c40*/  VIADD R17, R19.reuse, UR28 ;  /* 0x0000001c13117c36 */ /* 0x040fe40008000000 */
[----:B-1----:R-:W-:Y:S01]  /*54c50*/  IMAD.WIDE R8, R19, 0x4, R4 ;  /* 0x0000000413087825 */ /* 0x002fe200078e0204 */
[----:B------:R-:W-:Y:S01]  /*54c60*/  ISETP.LT.AND P6, PT, R7, UR6, !P6 ;  /* 0x0000000607007c0c */ /* 0x000fe2000f7c1270 */
[----:B------:R-:W-:Y:S02]  /*54c70*/  ULDC UR6, c[0x0][0x228] ;  /* 0x00008a0000067ab9 */ /* 0x000fe40000000800 */
[----:B--2---:R-:W-:Y:S01]  /*54c80*/  VIADD R12, R0, 0xaa ;  /* 0x000000aa000c7836 */ /* 0x004fe20000000000 */
[----:B------:R-:W-:Y:S01]  /*54c90*/  ISETP.GE.AND P2, PT, R16, UR4, PT ;  /* 0x0000000410007c0c */ /* 0x000fe2000bf46270 */
[----:B------:R-:W-:Y:S01]  /*54ca0*/  IMAD.WIDE R10, R17, 0x4, R2 ;  /* 0x00000004110a7825 */ /* 0x000fe200078e0202 */
[----:B------:R-:W-:Y:S01]  /*54cb0*/  ULDC UR4, c[0x0][0x22c] ;  /* 0x00008b0000047ab9 */ /* 0x000fe20000000800 */
[----:B------:R1:W-:Y:S01]  /*54cc0*/  @P0 STG.E desc[UR8][R8.64], R42 ;  /* 0x0000002a08000986 */ /* 0x0003e2000c101908 */
[----:B------:R-:W-:Y:S01]  /*54cd0*/  ISETP.GE.AND P0, PT, R12, UR4, PT ;  /* 0x000000040c007c0c */ /* 0x000fe2000bf06270 */
[----:B------:R-:W-:-:S02]  /*54ce0*/  ULDC UR4, c[0x0][0x228] ;  /* 0x00008a0000047ab9 */ /* 0x000fc40000000800 */
        /* <DEDUP_REMOVED lines=50> */
[C---:B--2---:R-:W-:Y:S01]  /*55010*/  IMAD.WIDE R8, R19.reuse, 0x4, R4 ;  /* 0x0000000413087825 */ /* 0x044fe200078e0204 */
[----:B------:R-:W-:Y:S01]  /*55020*/  IADD3 R19, R19, UR28, RZ ;  /* 0x0000001c13137c10 */ /* 0x000fe2000fffe0ff */
[----:B------:R-:W-:-:S02]  /*55030*/  ULDC UR4, c[0x0][0x228] ;  /* 0x00008a0000047ab9 */ /* 0x000fc40000000800 */
[----:B------:R-:W-:Y:S01]  /*55040*/  ISETP.LT.AND P0, PT, R7, UR4, !P0 ;  /* 0x0000000407007c0c */ /* 0x000fe2000c701270 */
[----:B------:R-:W-:Y:S01]  /*55050*/  ULDC UR4, c[0x0][0x228] ;  /* 0x00008a0000047ab9 */ /* 0x000fe20000000800 */
[C---:B-1----:R-:W-:Y:S01]  /*55060*/  IMAD.WIDE R10, R19.reuse, 0x4, R2 ;  /* 0x00000004130a7825 */ /* 0x042fe200078e0202 */
[----:B------:R1:W-:Y:S01]  /*55070*/  @P2 STG.E desc[UR8][R8.64], R60 ;  /* 0x0000003c08002986 */ /* 0x0003e2000c101908 */
[----:B------:R-:W-:Y:S01]  /*55080*/  ISETP.LT.AND P2, PT, R6, UR4, !P5 ;  /* 0x0000000406007c0c */ /* 0x000fe2000ef41270 */
[----:B------:R-:W-:Y:S01]  /*55090*/  ULDC UR4, c[0x0][0x22c] ;  /* 0x00008b0000047ab9 */ /* 0x000fe20000000800 */
[----:B------:R-:W-:Y:S02]  /*550a0*/  VIADD R14, R0, 0xaf ;  /* 0x000000af000e7836 */ /* 0x000fe40000000000 */
[----:B------:R2:W-:Y:S01]  /*550b0*/  @P4 STG.E desc[UR8][R10.64], R65 ;  /* 0x000000410a004986 */ /* 0x0005e2000c101908 */
[C---:B------:R-:W-:Y:S02]  /*550c0*/  VIADD R17, R19.reuse, UR28 ;  /* 0x0000001c13117c36 */ /* 0x040fe40008000000 */
[----:B------:R-:W-:Y:S01]  /*550d0*/  ISETP.GE.AND P4, PT, R14, UR4, PT ;  /* 0x000000040e007c0c */ /* 0x000fe2000bf86270 */
[----:B------:R-:W-:Y:S01]  /*550e0*/  ULDC UR4, c[0x0][0x228] ;  /* 0x00008a0000047ab9 */ /* 0x000fe20000000800 */
[----:B---3--:R-:W-:Y:S01]  /*550f0*/  IMAD.WIDE R12, R19, 0x4, R4 ;  /* 0x00000004130c7825 */ /* 0x008fe200078e0204 */
[----:B------:R-:W-:Y:S01]  /*55100*/  ISETP.LT.AND P5, PT, R7, UR4, !P5 ;  /* 0x0000000407007c0c */ /* 0x000fe2000efa1270 */
[----:B------:R-:W-:-:S02]  /*55110*/  ULDC UR4, c[0x0][0x228] ;  /* 0x00008a0000047ab9 */ /* 0x000fc40000000800 */
[C---:B------:R-:W-:Y:S01]  /*55120*/  IMAD.WIDE R14, R17.reuse, 0x4, R2 ;  /* 0x00000004110e7825 */ /* 0x040fe200078e0202 */
[----:B------:R3:W-:Y:S01]  /*55130*/  @P0 STG.E desc[UR8][R12.64], R57 ;  /* 0x000000390c000986 */ /* 0x0007e2000c101908 */
[C---:B------:R-:W-:Y:S01]  /*55140*/  ISETP.LT.AND P0, PT, R6.reuse, UR4, !P6 ;  /* 0x0000000406007c0c */ /* 0x040fe2000f701270 */
[----:B------:R-:W-:Y:S01]  /*55150*/  ULDC UR4, c[0x0][0x22c] ;  /* 0x00008b0000047ab9 */ /* 0x000fe20000000800 */
[C---:B------:R-:W-:Y:S01]  /*55160*/  IADD3 R19, R17.reuse, UR28, RZ ;  /* 0x0000001c11137c10 */ /* 0x040fe2000fffe0ff */
[----:B------:R4:W-:Y:S01]  /*55170*/  @P2 STG.E desc[UR8][R14.64], R69 ;  /* 0x000000450e002986 */ /* 0x0009e2000c101908 */
[----:B-1----:R-:W-:Y:S01]  /*55180*/  IMAD.WIDE R8, R17, 0x4, R4 ;  /* 0x0000000411087825 */ /* 0x002fe200078e0204 */
[----:B------:R-:W-:Y:S01]  /*55190*/  ISETP.LT.AND P6, PT, R7, UR6, !P6 ;  /* 0x0000000607007c0c */ /* 0x000fe2000f7c1270 */
[----:B------:R-:W-:Y:S01]  /*551a0*/  ULDC UR6, c[0x0][0x228] ;  /* 0x00008a0000067ab9 */ /* 0x000fe20000000800 */
[----:B------:R-:W-:Y:S01]  /*551b0*/  ISETP.LT.AND P2, PT, R6, UR10, !P1 ;  /* 0x0000000a06007c0c */ /* 0x000fe2000cf41270 */
[----:B------:R-:W-:Y:S01]  /*551c0*/  VIADD R16, R0, 0xb0 ;  /* 0x000000b000107836 */ /* 0x000fe20000000000 */
[----:B------:R1:W-:Y:S01]  /*551d0*/  @P5 STG.E desc[UR8][R8.64], R61 ;  /* 0x0000003d08005986 */ /* 0x0003e2000c101908 */
[C---:B------:R-:W-:Y:S01]  /*551e0*/  VIADD R17, R19.reuse, UR28 ;  /* 0x0000001c13117c36 */ /* 0x040fe20008000000 */
[----:B------:R-:W-:Y:S01]  /*551f0*/  ULDC UR10, c[0x0][0x228] ;  /* 0x00008a00000a7ab9 */ /* 0x000fe20000000800 */
[----:B--2---:R-:W-:Y:S01]  /*55200*/  IMAD.WIDE R10, R19, 0x4, R2 ;  /* 0x00000004130a7825 */ /* 0x004fe200078e0202 */
[----:B------:R-:W-:Y:S01]  /*55210*/  ISETP.GE.AND P5, PT, R16, UR4, PT ;  /* 0x0000000410007c0c */ /* 0x000fe2000bfa6270 */
[----:B------:R-:W-:-:S02]  /*55220*/  ULDC UR4, c[0x0][0x22c] ;  /* 0x00008b0000047ab9 */ /* 0x000fc40000000800 */
[----:B------:R-:W-:Y:S01]  /*55230*/  VIADD R16, R0, 0xb1 ;  /* 0x000000b100107836 */ /* 0x000fe20000000000 */
[----:B------:R-:W-:Y:S01]  /*55240*/  ISETP.LT.AND P1, PT, R7, UR6, !P1 ;  /* 0x0000000607007c0c */ /* 0x000fe2000cf21270 */
[----:B---3--:R-:W-:Y:S01]  /*55250*/  IMAD.WIDE R12, R19, 0x4, R4 ;  /* 0x00000004130c7825 */ /* 0x008fe200078e0204 */
[----:B------:R2:W-:Y:S01]  /*55260*/  @P0 STG.E desc[UR8][R10.64], R66 ;  /* 0x000000420a000986 */ /* 0x0005e2000c101908 */
[----:B------:R-:W-:Y:S02]  /*55270*/  ULDC UR6, c[0x0][0x228] ;  /* 0x00008a0000067ab9 */ /* 0x000fe40000000800 */
[----:B----4-:R-:W-:Y:S01]  /*55280*/  IMAD.WIDE R14, R17, 0x4, R2 ;  /* 0x00000004110e7825 */ /* 0x010fe200078e0202 */
[----:B------:R-:W-:Y:S01]  /*55290*/  ISETP.GE.AND P0, PT, R16, UR4, PT ;  /* 0x0000000410007c0c */ /* 0x000fe2000bf06270 */
[----:B------:R3:W-:Y:S01]  /*552a0*/  @P6 STG.E desc[UR8][R12.64], R58 ;  /* 0x0000003a0c006986 */ /* 0x0007e2000c101908 */
[----:B------:R-:W-:-:S03]  /*552b0*/  ULDC UR4, c[0x0][0x228] ;  /* 0x00008a0000047ab9 */ /* 0x000fc60000000800 */
[----:B------:R4:W-:Y:S01]  /*552c0*/  @P2 STG.E desc[UR8][R14.64], R70 ;  /* 0x000000460e002986 */ /* 0x0009e2000c101908 */
[----:B------:R-:W-:Y:S01]  /*552d0*/  ISETP.LT.AND P2, PT, R6, UR4, !P3 ;  /* 0x0000000406007c0c */ /* 0x000fe2000df41270 */
[C---:B-1----:R-:W-:Y:S01]  /*552e0*/  IMAD.WIDE R8, R17.reuse, 0x4, R4 ;  /* 0x0000000411087825 */ /* 0x042fe200078e0204 */
[----:B------:R-:W-:Y:S01]  /*552f0*/  IADD3 R17, R17, UR28, RZ ;  /* 0x0000001c11117c10 */ /* 0x000fe2000fffe0ff */
[----:B------:R-:W-:Y:S02]  /*55300*/  ULDC UR4, c[0x0][0x22c] ;  /* 0x00008b0000047ab9 */ /* 0x000fe40000000800 */
[----:B------:R-:W-:Y:S01]  /*55310*/  VIADD R16, R0, 0xb2 ;  /* 0x000000b200107836 */ /* 0x000fe20000000000 */
[----:B------:R-:W-:Y:S01]  /*55320*/  ISETP.LT.AND P3, PT, R7, UR6, !P3 ;  /* 0x0000000607007c0c */ /* 0x000fe2000df61270 */
[----:B------:R1:W-:Y:S01]  /*55330*/  @P1 STG.E desc[UR8][R8.64], R62 ;  /* 0x0000003e08001986 */ /* 0x0003e2000c101908 */
[C---:B--2---:R-:W-:Y:S01]  /*55340*/  IMAD.WIDE R10, R17.reuse, 0x4, R2 ;  /* 0x00000004110a7825 */ /* 0x044fe200078e0202 */
[----:B------:R-:W-:Y:S01]  /*55350*/  ISETP.LT.AND P6, PT, R6, UR10, !P4 ;  /* 0x0000000a06007c0c */ /* 0x000fe2000e7c1270 */
[----:B------:R-:W-:Y:S01]  /*55360*/  ULDC UR6, c[0x0][0x228] ;  /* 0x00008a0000067ab9 */ /* 0x000fe20000000800 */
[----:B------:R-:W-:Y:S01]  /*55370*/  ISETP.GE.AND P1, PT, R16, UR4, PT ;  /* 0x0000000410007c0c */ /* 0x000fe2000bf26270 */
[----:B------:R-:W-:Y:S01]  /*55380*/  VIADD R16, R0, 0xb3 ;  /* 0x000000b300107836 */ /* 0x000fe20000000000 */
[----:B------:R-:W-:Y:S01]  /*55390*/  ULDC UR4, c[0x0][0x22c] ;  /* 0x00008b0000047ab9 */ /* 0x000fe20000000800 */
[----:B------:R-:W-:Y:S01]  /*553a0*/  @P2 STG.E desc[UR8][R10.64], R67 ;  /* 0x000000430a002986 */ /* 0x000fe2000c101908 */
[C---:B---3--:R-:W-:Y:S01]  /*553b0*/  IMAD.WIDE R12, R17.reuse, 0x4, R4 ;  /* 0x00000004110c7825 */ /* 0x048fe200078e0204 */
[----:B------:R-:W-:Y:S01]  /*553c0*/  ULDC UR10, c[0x0][0x228] ;  /* 0x00008a00000a7ab9 */ /* 0x000fe20000000800 */
[----:B------:R-:W-:Y:S01]  /*553d0*/  ISETP.GE.AND P2, PT, R16, UR4, PT ;  /* 0x0000000410007c0c */ /* 0x000fe2000bf46270 */
[----:B------:R-:W-:Y:S01]  /*553e0*/  ULDC UR4, c[0x0][0x228] ;  /* 0x00008a0000047ab9 */ /* 0x000fe20000000800 */
[----:B------:R-:W-:Y:S01]  /*553f0*/  VIADD R19, R17, UR28 ;  /* 0x0000001c11137c36 */ /* 0x000fe20008000000 */
[----:B------:R-:W-:Y:S01]  /*55400*/  ISETP.LT.AND P4, PT, R7, UR4, !P4 ;  /* 0x0000000407007c0c */ /* 0x000fe2000e781270 */
[----:B------:R-:W-:Y:S01]  /*55410*/  ULDC UR4, c[0x0][0x228] ;  /* 0x00008a0000047ab9 */ /* 0x000fe20000000800 */
[----:B------:R2:W-:Y:S01]  /*55420*/  @P3 STG.E desc[UR8][R12.64], R59 ;  /* 0x0000003b0c003986 */ /* 0x0005e2000c101908 */
[----:B------:R-:W-:Y:S01]  /*55430*/  ISETP.LT.AND P3, PT, R6, UR4, !P5 ;  /* 0x0000000406007c0c */ /* 0x000fe2000ef61270 */
[C---:B----4-:R-:W-:Y:S01]  /*55440*/  IMAD.WIDE R14, R19.reuse, 0x4, R2 ;  /* 0x00000004130e7825 */ /* 0x050fe200078e0202 */
[----:B------:R-:W-:Y:S01]  /*55450*/  IADD3 R17, R19, UR28, RZ ;  /* 0x0000001c13117c10 */ /* 0x000fe2000fffe0ff */
[----:B------:R-:W-:-:S02]  /*55460*/  ULDC UR4, c[0x0][0x22c] ;  /* 0x00008b0000047ab9 */ /* 0x000fc40000000800 */
[C---:B------:R-:W-:Y:S02]  /*55470*/  VIADD R16, R0.reuse, 0xb4 ;  /* 0x000000b400107836 */ /* 0x040fe40000000000 */
[----:B-1----:R-:W-:Y:S01]  /*55480*/  IMAD.WIDE R8, R19, 0x4, R4 ;  /* 0x0000000413087825 */ /* 0x002fe200078e0204 */
[----:B------:R1:W-:Y:S01]  /*55490*/  @P6 STG.E desc[UR8][R14.64], R71 ;  /* 0x000000470e006986 */ /* 0x0003e2000c101908 */
[----:B------:R-:W-:Y:S01]  /*554a0*/  ISETP.LT.AND P5, PT, R7, UR6, !P5 ;  /* 0x0000000607007c0c */ /* 0x000fe2000efa1270 */
[----:B------:R-:W-:Y:S01]  /*554b0*/  ULDC UR6, c[0x0][0x228] ;  /* 0x00008a0000067ab9 */ /* 0x000fe20000000800 */
        /* <DEDUP_REMOVED lines=16> */
[----:B-1----:R-:W-:Y:S01]  /*555c0*/  VIADD R14, R0, 0xb6 ;  /* 0x000000b6000e7836 */ /* 0x002fe20000000000 */
[----:B------:R-:W-:Y:S01]  /*555d0*/  ULDC UR4, c[0x0][0x22c] ;  /* 0x00008b0000047ab9 */ /* 0x000fe20000000800 */
[----:B--2---:R-:W-:-:S04]  /*555e0*/  IMAD.WIDE R8, R17, 0x4, R2 ;  /* 0x0000000411087825 */ /* 0x004fc800078e0202 */
[C---:B---3--:R-:W-:Y:S01]  /*555f0*/  IMAD.WIDE R10, R17.reuse, 0x4, R4 ;  /* 0x00000004110a7825 */ /* 0x048fe200078e0204 */
[----:B------:R-:W-:Y:S01]  /*55600*/  IADD3 R17, R17, UR28, RZ ;  /* 0x0000001c11117c10 */ /* 0x000fe2000fffe0ff */
[----:B------:R1:W-:Y:S01]  /*55610*/  @P3 STG.E desc[UR8][R8.64], R84 ;  /* 0x0000005408003986 */ /* 0x0003e2000c101908 */
[----:B------:R-:W-:Y:S01]  /*55620*/  ISETP.LT.AND P1, PT, R7, UR6, !P1 ;  /* 0x0000000607007c0c */ /* 0x000fe2000cf21270 */
[----:B------:R-:W-:Y:S01]  /*55630*/  VIADD R16, R0, 0xb7 ;  /* 0x000000b700107836 */ /* 0x000fe20000000000 */
[----:B------:R-:W-:Y:S01]  /*55640*/  ISETP.GE.AND P3, PT, R14, UR4, PT ;  /* 0x000000040e007c0c */ /* 0x000fe2000bf66270 */
[C---:B----4-:R-:W-:Y:S01]  /*55650*/  IMAD.WIDE R12, R17.reuse, 0x4, R2 ;  /* 0x00000004110c7825 */ /* 0x050fe200078e0202 */
[----:B------:R-:W-:Y:S01]  /*55660*/  ULDC UR4, c[0x0][0x228] ;  /* 0x00008a0000047ab9 */ /* 0x000fe20000000800 */
[----:B------:R2:W-:Y:S01]  /*55670*/  @P0 STG.E desc[UR8][R10.64], R76 ;  /* 0x0000004c0a000986 */ /* 0x0005e2000c101908 */
[----:B------:R-:W-:Y:S01]  /*55680*/  ISETP.LT.AND P0, PT, R6, UR4, !P2 ;  /* 0x0000000406007c0c */ /* 0x000fe2000d701270 */
[----:B------:R-:W-:Y:S01]  /*55690*/  ULDC UR4, c[0x0][0x22c] ;  /* 0x00008b0000047ab9 */ /* 0x000fe20000000800 */
[C---:B------:R-:W-:Y:S01]  /*556a0*/  IMAD.WIDE R14, R17.reuse, 0x4, R4 ;  /* 0x00000004110e7825 */ /* 0x040fe200078e0204 */
[----:B------:R-:W-:Y:S01]  /*556b0*/  @P5 STG.E desc[UR8][R12.64], R81 ;  /* 0x000000510c005986 */ /* 0x000fe2000c101908 */
[----:B------:R-:W-:Y:S01]  /*556c0*/  ISETP.GE.AND P5, PT, R16, UR4, PT ;  /* 0x0000000410007c0c */ /* 0x000fe2000bfa6270 */
[----:B------:R-:W-:Y:S01]  /*556d0*/  ULDC UR4, c[0x0][0x228] ;  /* 0x00008a0000047ab9 */ /* 0x000fe20000000800 */
[----:B------:R-:W-:Y:S01]  /*556e0*/  VIADD R17, R17, UR28 ;  /* 0x0000001c11117c36 */ /* 0x000fe20008000000 */
[----:B------:R-:W-:Y:S01]  /*556f0*/  ISETP.LT.AND P2, PT, R7, UR4, !P2 ;  /* 0x0000000407007c0c */ /* 0x000fe2000d741270 */
[----:B------:R-:W-:Y:S01]  /*55700*/  ULDC UR6, c[0x0][0x228] ;  /* 0x00008a0000067ab9 */ /* 0x000fe20000000800 */
[----:B------:R3:W-:Y:S01]  /*55710*/  @P1 STG.E desc[UR8][R14.64], R73 ;  /* 0x000000490e001986 */ /* 0x0007e2000c101908 */
[----:B-1----:R-:W-:Y:S01]  /*55720*/  IMAD.WIDE R8, R17, 0x4, R2 ;  /* 0x0000000411087825 */ /* 0x002fe200078e0202 */
[----:B------:R-:W-:Y:S01]  /*55730*/  ISETP.LT.AND P1, PT, R6, UR6, !P6 ;  /* 0x0000000606007c0c */ /* 0x000fe2000f721270 */
[----:B------:R-:W-:-:S02]  /*55740*/  ULDC UR4, c[0x0][0x22c] ;  /* 0x00008b0000047ab9 */ /* 0x000fc40000000800 */
[----:B--2---:R-:W-:Y:S01]  /*55750*/  VIADD R10, R0, 0xb8 ;  /* 0x000000b8000a7836 */ /* 0x004fe20000000000 */
[----:B------:R1:W-:Y:S01]  /*55760*/  @P0 STG.E desc[UR8][R8.64], R85 ;  /* 0x0000005508000986 */ /* 0x0003e2000c101908 */
[C---:B------:R-:W-:Y:S01]  /*55770*/  IADD3 R19, R17.reuse, UR28, RZ ;  /* 0x0000001c11137c10 */ /* 0x040fe2000fffe0ff */
[----:B------:R-:W-:Y:S02]  /*55780*/  ULDC UR6, c[0x0][0x228] ;  /* 0x00008a0000067ab9 */ /* 0x000fe40000000800 */
[----:B------:R-:W-:Y:S01]  /*55790*/  ISETP.GE.AND P0, PT, R10, UR4, PT ;  /* 0x000000040a007c0c */ /* 0x000fe2000bf06270 */
[----:B------:R-:W-:Y:S01]  /*557a0*/  IMAD.WIDE R10, R17, 0x4, R4 ;  /* 0x00000004110a7825 */ /* 0x000fe200078e0204 */
[----:B------:R-:W-:-:S03]  /*557b0*/  ULDC UR4, c[0x0][0x228] ;  /* 0x00008a0000047ab9 */ /* 0x000fc60000000800 */
[----:B---3--:R-:W-:Y:S01]  /*557c0*/  VIADD R14, R0, 0xb9 ;  /* 0x000000b9000e7836 */ /* 0x008fe20000000000 */
        /* <DEDUP_REMOVED lines=8> */
[----:B-1----:R-:W-:Y:S01]  /*55850*/  IMAD.WIDE R8, R19, 0x4, R4 ;  /* 0x0000000413087825 */ /* 0x002fe200078e0204 */
[----:B------:R-:W-:-:S03]  /*55860*/  ULDC UR4, c[0x0][0x228] ;  /* 0x00008a0000047ab9 */ /* 0x000fc60000000800 */
[----:B------:R-:W-:Y:S01]  /*55870*/  VIADD R19, R19, UR28 ;  /* 0x0000001c13137c36 */ /* 0x000fe20008000000 */
[----:B------:R-:W-:Y:S01]  /*55880*/  ISETP.LT.AND P4, PT, R7, UR4, !P4 ;  /* 0x0000000407007c0c */ /* 0x000fe2000e781270 */
[----:B------:R-:W-:Y:S01]  /*55890*/  ULDC UR4, c[0x0][0x228] ;  /* 0x00008a0000047ab9 */ /* 0x000fe20000000800 */
[----:B------:R-:W-:Y:S02]  /*558a0*/  VIADD R14, R0, 0xba ;  /* 0x000000ba000e7836 */ /* 0x000fe40000000000 */
[C---:B--2---:R-:W-:Y:S01]  /*558b0*/  IMAD.WIDE R10, R19.reuse, 0x4, R2 ;  /* 0x00000004130a7825 */ /* 0x044fe200078e0202 */
[----:B------:R1:W-:Y:S01]  /*558c0*/  @P6 STG.E desc[UR8][R8.64], R74 ;  /* 0x0000004a08006986 */ /* 0x0003e2000c101908 */
[----:B------:R-:W-:Y:S01]  /*558d0*/  ISETP.LT.AND P6, PT, R6, UR4, !P3 ;  /* 0x0000000406007c0c */ /* 0x000fe2000dfc1270 */
[----:B------:R-:W-:Y:S02]  /*558e0*/  ULDC UR4, c[0x0][0x22c] ;  /* 0x00008b0000047ab9 */ /* 0x000fe40000000800 */
[----:B------:R2:W-:Y:S01]  /*558f0*/  @P1 STG.E desc[UR8][R10.64], R86 ;  /* 0x000000560a001986 */ /* 0x0005e2000c101908 */
[----:B------:R-:W-:Y:S01]  /*55900*/  ISETP.GE.AND P1, PT, R14, UR4, PT ;  /* 0x000000040e007c0c */ /* 0x000fe2000bf26270 */
[----:B------:R-:W-:Y:S01]  /*55910*/  ULDC UR4, c[0x0][0x228] ;  /* 0x00008a0000047ab9 */ /* 0x000fe20000000800 */
[----:B---3--:R-:W-:Y:S01]  /*55920*/  IMAD.WIDE R12, R19, 0x4, R4 ;  /* 0x00000004130c7825 */ /* 0x008fe200078e0204 */
[----:B------:R-:W-:Y:S01]  /*55930*/  ISETP.LT.AND P3, PT, R7, UR4, !P3 ;  /* 0x0000000407007c0c */ /* 0x000fe2000df61270 */
[----:B------:R-:W-:Y:S01]  /*55940*/  ULDC UR4, c[0x0][0x228] ;  /* 0x00008a0000047ab9 */ /* 0x000fe20000000800 */
[----:B------:R-:W-:-:S02]  /*55950*/  IADD3 R17, R19, UR28, RZ ;  /* 0x0000001c13117c10 */ /* 0x000fc4000fffe0ff */
[----:B------:R3:W-:Y:S01]  /*55960*/  @P4 STG.E desc[UR8][R12.64], R78 ;  /* 0x0000004e0c004986 */ /* 0x0007e2000c101908 */
[----:B------:R-:W-:Y:S01]  /*55970*/  ISETP.LT.AND P4, PT, R6, UR4, !P5 ;  /* 0x0000000406007c0c */ /* 0x000fe2000ef81270 */
[----:B------:R-:W-:Y:S01]  /*55980*/  VIADD R16, R0, 0xbb ;  /* 0x000000bb00107836 */ /* 0x000fe20000000000 */
[----:B------:R-:W-:Y:S01]  /*55990*/  ISETP.LT.AND P5, PT, R7, UR6, !P5 ;  /* 0x0000000607007c0c */ /* 0x000fe2000efa1270 */
[C---:B------:R-:W-:Y:S01]  /*559a0*/  IMAD.WIDE R14, R17.reuse, 0x4, R2 ;  /* 0x00000004110e7825 */ /* 0x040fe200078e0202 */
[----:B------:R-:W-:Y:S01]  /*559b0*/  ULDC UR4, c[0x0][0x22c] ;  /* 0x00008b0000047ab9 */ /* 0x000fe20000000800 */
[----:B------:R-:W-:Y:S02]  /*559c0*/  ULDC UR6, c[0x0][0x228] ;  /* 0x00008a0000067ab9 */ /* 0x000fe40000000800 */
[C---:B-1----:R-:W-:Y:S01]  /*559d0*/  IMAD.WIDE R8, R17.reuse, 0x4, R4 ;  /* 0x0000000411087825 */ /* 0x042fe200078e0204 */
[----:B------:R1:W-:Y:S03]  /*559e0*/  @P6 STG.E desc[UR8][R14.64], R83 ;  /* 0x000000530e006986 */ /* 0x0003e6000c101908 */
[----:B------:R-:W-:Y:S01]  /*559f0*/  VIADD R19, R17, UR28 ;  /* 0x0000001c11137c36 */ /* 0x000fe20008000000 */
[----:B------:R4:W-:Y:S01]  /*55a00*/  @P3 STG.E desc[UR8][R8.64], R75 ;  /* 0x0000004b08003986 */ /* 0x0009e2000c101908 */
[----:B------:R-:W-:Y:S01]  /*55a10*/  ISETP.LT.AND P6, PT, R6, UR10, !P0 ;  /* 0x0000000a06007c0c */ /* 0x000fe2000c7c1270 */
[----:B------:R-:W-:Y:S01]  /*55a20*/  ULDC UR10, c[0x0][0x228] ;  /* 0x00008a00000a7ab9 */ /* 0x000fe20000000800 */
[C---:B--2---:R-:W-:Y:S01]  /*55a30*/  IMAD.WIDE R10, R19.reuse, 0x4, R2 ;  /* 0x00000004130a7825 */ /* 0x044fe200078e0202 */
        /* <DEDUP_REMOVED lines=11> */
[----:B-1----:R-:W-:Y:S01]  /*55af0*/  IMAD.WIDE R14, R17, 0x4, R2 ;  /* 0x00000004110e7825 */ /* 0x002fe200078e0202 */
[----:B------:R-:W-:Y:S01]  /*55b00*/  ULDC UR6, c[0x0][0x228] ;  /* 0x00008a0000067ab9 */ /* 0x000fe20000000800 */
[----:B------:R-:W-:-:S02]  /*55b10*/  ULDC UR4, c[0x0][0x22c] ;  /* 0x00008b0000047ab9 */ /* 0x000fc40000000800 */
[----:B----4-:R-:W-:Y:S01]  /*55b20*/  IMAD.WIDE R8, R17, 0x4, R4 ;  /* 0x0000000411087825 */ /* 0x010fe200078e0204 */
        /* <DEDUP_REMOVED lines=8> */
[C---:B--2---:R-:W-:Y:S01]  /*55bb0*/  IMAD.WIDE R10, R17.reuse, 0x4, R2 ;  /* 0x00000004110a7825 */ /* 0x044fe200078e0202 */
[----:B------:R-:W-:Y:S01]  /*55bc0*/  IADD3 R16, R0, 0xbe, RZ ;  /* 0x000000be00107810 */ /* 0x000fe20007ffe0ff */
[----:B------:R-:W-:Y:S01]  /*55bd0*/  ULDC UR4, c[0x0][0x22c] ;  /* 0x00008b0000047ab9 */ /* 0x000fe20000000800 */
[----:B------:R-:W-:Y:S01]  /*55be0*/  ULDC UR10, c[0x0][0x228] ;  /* 0x00008a00000a7ab9 */ /* 0x000fe20000000800 */
[C---:B------:R-:W-:Y:S01]  /*55bf0*/  VIADD R19, R17.reuse, UR28 ;  /* 0x0000001c11137c36 */ /* 0x040fe20008000000 */
[----:B------:R-:W-:Y:S01]  /*55c00*/  @P5 STG.E desc[UR8][R10.64], R100 ;  /* 0x000000640a005986 */ /* 0x000fe2000c101908 */
[----:B---3--:R-:W-:Y:S01]  /*55c10*/  IMAD.WIDE R12, R17, 0x4, R4 ;  /* 0x00000004110c7825 */ /* 0x008fe200078e0204 */
[----:B------:R-:W-:Y:S01]  /*55c20*/  ISETP.GE.AND P5, PT, R16, UR4, PT ;  /* 0x0000000410007c0c */ /* 0x000fe2000bfa6270 */
[----:B------:R-:W-:-:S02]  /*55c30*/  ULDC UR4, c[0x0][0x228] ;  /* 0x00008a0000047ab9 */ /* 0x000fc40000000800 */
[----:B-1----:R-:W-:Y:S01]  /*55c40*/  IMAD.WIDE R14, R19, 0x4, R2 ;  /* 0x00000004130e7825 */ /* 0x002fe200078e0202 */
        /* <DEDUP_REMOVED lines=8> */
[----:B----4-:R-:W-:Y:S01]  /*55cd0*/  IMAD.WIDE R8, R19, 0x4, R4 ;  /* 0x0000000413087825 */ /* 0x010fe200078e0204 */
[----:B------:R-:W-:Y:S01]  /*55ce0*/  ISETP.LT.AND P3, PT, R7, UR6, !P3 ;  /* 0x0000000607007c0c */ /* 0x000fe2000df61270 */
[----:B------:R-:W-:Y:S02]  /*55cf0*/  ULDC UR6, c[0x0][0x228] ;  /* 0x00008a0000067ab9 */ /* 0x000fe40000000800 */
        /* <DEDUP_REMOVED lines=13> */
[----:B--2---:R-:W-:Y:S01]  /*55dd0*/  VIADD R14, R0, 0xc1 ;  /* 0x000000c1000e7836 */ /* 0x004fe20000000000 */
[----:B------:R2:W-:Y:S01]  /*55de0*/  @P3 STG.E desc[UR8][R12.64], R93 ;  /* 0x0000005d0c003986 */ /* 0x0005e2000c101908 */
[----:B------:R-:W-:Y:S01]  /*55df0*/  ISETP.LT.AND P3, PT, R6, UR4, !P0 ;  /* 0x0000000406007c0c */ /* 0x000fe2000c761270 */
[----:B------:R-:W-:Y:S01]  /*55e00*/  ULDC UR6, c[0x0][0x228] ;  /* 0x00008a0000067ab9 */ /* 0x000fe20000000800 */
[----:B-1----:R-:W-:Y:S01]  /*55e10*/  IMAD.WIDE R8, R17, 0x4, R2 ;  /* 0x0000000411087825 */ /* 0x002fe200078e0202 */
[----:B------:R-:W-:-:S03]  /*55e20*/  ULDC UR4, c[0x0][0x22c] ;  /* 0x00008b0000047ab9 */ /* 0x000fc60000000800 */
[----:B---3--:R-:W-:Y:S01]  /*55e30*/  IMAD.WIDE R10, R17, 0x4, R4 ;  /* 0x00000004110a7825 */ /* 0x008fe200078e0204 */
[----:B------:R-:W-:Y:S01]  /*55e40*/  ISETP.LT.AND P0, PT, R7, UR6, !P0 ;  /* 0x0000000607007c0c */ /* 0x000fe2000c701270 */
[----:B------:R1:W-:Y:S02]  /*55e50*/  @P6 STG.E desc[UR8][R8.64], R98 ;  /* 0x0000006208006986 */ /* 0x0003e4000c101908 */
[----:B------:R-:W-:Y:S01]  /*55e60*/  VIADD R17, R17, UR28 ;  /* 0x0000001c11117c36 */ /* 0x000fe20008000000 */
[----:B------:R-:W-:Y:S01]  /*55e70*/  ISETP.GE.AND P6, PT, R14, UR4, PT ;  /* 0x000000040e007c0c */ /* 0x000fe2000bfc6270 */
[----:B------:R-:W-:Y:S01]  /*55e80*/  ULDC UR4, c[0x0][0x228] ;  /* 0x00008a0000047ab9 */ /* 0x000fe20000000800 */
[----:B------:R3:W-:Y:S01]  /*55e90*/  @P4 STG.E desc[UR8][R10.64], R90 ;  /* 0x0000005a0a004986 */ /* 0x0007e2000c101908 */
[C---:B--2---:R-:W-:Y:S01]  /*55ea0*/  IMAD.WIDE R12, R17.reuse, 0x4, R2 ;  /* 0x00000004110c7825 */ /* 0x044fe200078e0202 */
        /* <DEDUP_REMOVED lines=14> */
[----:B---3--:R-:W-:Y:S01]  /*55f90*/  VIADD R10, R0, 0xc3 ;  /* 0x000000c3000a7836 */ /* 0x008fe20000000000 */
        /* <DEDUP_REMOVED lines=156> */
[----:B------:R-:W-:Y:S01]  /*56960*/  ULDC UR4, c[0x0][0x22c] ;  /* 0x00008b0000047ab9 */ /* 0x000fe20000000800 */
[C---:B------:R-:W-:Y:S01]  /*56970*/  IADD3 R17, R19.reuse, UR28, RZ ;  /* 0x0000001c13117c10 */ /* 0x040fe2000fffe0ff */
[----:B------:R2:W-:Y:S01]  /*56980*/  @P4 STG.E desc[UR8][R10.64], R125 ;  /* 0x0000007d0a004986 */ /* 0x0005e2000c101908 */
[----:B------:R-:W-:Y:S01]  /*56990*/  ISETP.GE.AND P4, PT, R14, UR4, PT ;  /* 0x000000040e007c0c */ /* 0x000fe2000bf86270 */
[----:B------:R-:W-:Y:S01]  /*569a0*/  ULDC UR4, c[0x0][0x228] ;  /* 0x00008a0000047ab9 */ /* 0x000fe20000000800 */
[----:B---3--:R-:W-:Y:S01]  /*569b0*/  IMAD.WIDE R12, R19, 0x4, R4 ;  /* 0x00000004130c7825 */ /* 0x008fe200078e0204 */
[----:B------:R-:W-:Y:S01]  /*569c0*/  ISETP.LT.AND P5, PT, R7, UR4, !P5 ;  /* 0x0000000407007c0c */ /* 0x000fe2000efa1270 */
[----:B------:R-:W-:-:S02]  /*569d0*/  ULDC UR4, c[0x0][0x228] ;  /* 0x00008a0000047ab9 */ /* 0x000fc40000000800 */
[----:B------:R-:W-:Y:S01]  /*569e0*/  IMAD.WIDE R14, R17, 0x4, R2 ;  /* 0x00000004110e7825 */ /* 0x000fe200078e0202 */
[----:B------:R3:W-:Y:S01]  /*569f0*/  @P0 STG.E desc[UR8][R12.64], R153 ;  /* 0x000000990c000986 */ /* 0x0007e2000c101908 */
[C---:B------:R-:W-:Y:S01]  /*56a00*/  ISETP.LT.AND P0, PT, R6.reuse, UR4, !P6 ;  /* 0x0000000406007c0c */ /* 0x040fe2000f701270 */
[----:B------:R-:W-:Y:S01]  /*56a10*/  ULDC UR4, c[0x0][0x22c] ;  /* 0x00008b0000047ab9 */ /* 0x000fe20000000800 */
[----:B------:R-:W-:Y:S01]  /*56a20*/  ISETP.LT.AND P6, PT, R7, UR6, !P6 ;  /* 0x0000000607007c0c */ /* 0x000fe2000f7c1270 */
[----:B------:R4:W-:Y:S01]  /*56a30*/  @P3 STG.E desc[UR8][R14.64], R158 ;  /* 0x0000009e0e003986 */ /* 0x0009e2000c101908 */
[C---:B------:R-:W-:Y:S01]  /*56a40*/  VIADD R19, R17.reuse, UR28 ;  /* 0x0000001c11137c36 */ /* 0x040fe20008000000 */
[----:B------:R-:W-:Y:S01]  /*56a50*/  ISETP.LT.AND P3, PT, R6, UR10, !P1 ;  /* 0x0000000a06007c0c */ /* 0x000fe2000cf61270 */
[----:B-1----:R-:W-:Y:S01]  /*56a60*/  IMAD.WIDE R8, R17, 0x4, R4 ;  /* 0x0000000411087825 */ /* 0x002fe200078e0204 */
[----:B------:R-:W-:Y:S01]  /*56a70*/  ULDC UR6, c[0x0][0x228] ;  /* 0x00008a0000067ab9 */ /* 0x000fe20000000800 */
[----:B------:R-:W-:-:S02]  /*56a80*/  ULDC UR10, c[0x0][0x228] ;  /* 0x00008a00000a7ab9 */ /* 0x000fc40000000800 */
[----:B------:R-:W-:Y:S01]  /*56a90*/  VIADD R16, R0, 0xd1 ;  /* 0x000000d100107836 */ /* 0x000fe20000000000 */
[----:B------:R1:W-:Y:S01]  /*56aa0*/  @P5 STG.E desc[UR8][R8.64], R122 ;  /* 0x0000007a08005986 */ /* 0x0003e2000c101908 */
[C---:B------:R-:W-:Y:S02]  /*56ab0*/  VIADD R17, R19.reuse, UR28 ;  /* 0x0000001c13117c36 */ /* 0x040fe40008000000 */
[C---:B--2---:R-:W-:Y:S01]  /*56ac0*/  IMAD.WIDE R10, R19.reuse, 0x4, R2 ;  /* 0x00000004130a7825 */ /* 0x044fe200078e0202 */
[----:B------:R-:W-:Y:S01]  /*56ad0*/  ISETP.GE.AND P5, PT, R16, UR4, PT ;  /* 0x0000000410007c0c */ /* 0x000fe2000bfa6270 */
[----:B------:R-:W-:Y:S01]  /*56ae0*/  ULDC UR4, c[0x0][0x22c] ;  /* 0x00008b0000047ab9 */ /* 0x000fe20000000800 */
[----:B------:R-:W-:Y:S01]  /*56af0*/  IADD3 R16, R0, 0xd2, RZ ;  /* 0x000000d200107810 */ /* 0x000fe20007ffe0ff */
[----:B---3--:R-:W-:Y:S01]  /*56b00*/  IMAD.WIDE R12, R19, 0x4, R4 ;  /* 0x00000004130c7825 */ /* 0x008fe200078e0204 */
[----:B------:R-:W-:Y:S01]  /*56b10*/  ISETP.LT.AND P1, PT, R7, UR6, !P1 ;  /* 0x0000000607007c0c */ /* 0x000fe2000cf21270 */
[----:B------:R2:W-:Y:S02]  /*56b20*/  @P0 STG.E desc[UR8][R10.64], R126 ;  /* 0x0000007e0a000986 */ /* 0x0005e4000c101908 */
[C---:B----4-:R-:W-:Y:S01]  /*56b30*/  IMAD.WIDE R14, R17.reuse, 0x4, R2 ;  /* 0x00000004110e7825 */ /* 0x050fe200078e0202 */
[----:B------:R-:W-:Y:S01]  /*56b40*/  ISETP.GE.AND P0, PT, R16, UR4, PT ;  /* 0x0000000410007c0c */ /* 0x000fe2000bf06270 */
[----:B------:R3:W-:Y:S01]  /*56b50*/  @P6 STG.E desc[UR8][R12.64], R154 ;  /* 0x0000009a0c006986 */ /* 0x0007e2000c101908 */
[----:B------:R-:W-:Y:S01]  /*56b60*/  ULDC UR4, c[0x0][0x228] ;  /* 0x00008a0000047ab9 */ /* 0x000fe20000000800 */
[----:B-1----:R-:W-:Y:S01]  /*56b70*/  IMAD.WIDE R8, R17, 0x4, R4 ;  /* 0x0000000411087825 */ /* 0x002fe200078e0204 */
[----:B------:R-:W-:Y:S01]  /*56b80*/  ULDC UR6, c[0x0][0x228] ;  /* 0x00008a0000067ab9 */ /* 0x000fe20000000800 */
[----:B------:R1:W-:Y:S01]  /*56b90*/  @P3 STG.E desc[UR8][R14.64], R159 ;  /* 0x0000009f0e003986 */ /* 0x0003e2000c101908 */
[----:B------:R-:W-:Y:S01]  /*56ba0*/  ISETP.LT.AND P3, PT, R6, UR4, !P2 ;  /* 0x0000000406007c0c */ /* 0x000fe2000d761270 */
[----:B------:R-:W-:-:S02]  /*56bb0*/  VIADD R16, R0, 0xd3 ;  /* 0x000000d300107836 */ /* 0x000fc40000000000 */
[----:B------:R-:W-:Y:S01]  /*56bc0*/  VIADD R17, R17, UR28 ;  /* 0x0000001c11117c36 */ /* 0x000fe20008000000 */
[----:B------:R-:W-:Y:S01]  /*56bd0*/  ISETP.LT.AND P2, PT, R7, UR6, !P2 ;  /* 0x0000000607007c0c */ /* 0x000fe2000d741270 */
[----:B------:R-:W-:Y:S01]  /*56be0*/  ULDC UR4, c[0x0][0x22c] ;  /* 0x00008b0000047ab9 */ /* 0x000fe20000000800 */
[----:B------:R4:W-:Y:S01]  /*56bf0*/  @P1 STG.E desc[UR8][R8.64], R123 ;  /* 0x0000007b08001986 */ /* 0x0009e2000c101908 */
[C---:B--2---:R-:W-:Y:S01]  /*56c00*/  IMAD.WIDE R10, R17.reuse, 0x4, R2 ;  /* 0x00000004110a7825 */ /* 0x044fe200078e0202 */
[----:B------:R-:W-:Y:S01]  /*56c10*/  ISETP.GE.AND P1, PT, R16, UR4, PT ;  /* 0x0000000410007c0c */ /* 0x000fe2000bf26270 */
[----:B------:R-:W-:Y:S01]  /*56c20*/  ULDC UR4, c[0x0][0x22c] ;  /* 0x00008b0000047ab9 */ /* 0x000fe20000000800 */
[----:B------:R-:W-:Y:S01]  /*56c30*/  IADD3 R16, R0, 0xd4, RZ ;  /* 0x000000d400107810 */ /* 0x000fe20007ffe0ff */
[C---:B---3--:R-:W-:Y:S01]  /*56c40*/  IMAD.WIDE R12, R17.reuse, 0x4, R4 ;  /* 0x00000004110c7825 */ /* 0x048fe200078e0204 */
[----:B------:R-:W-:Y:S01]  /*56c50*/  ISETP.LT.AND P6, PT, R6, UR10, !P4 ;  /* 0x0000000a06007c0c */ /* 0x000fe2000e7c1270 */
[----:B------:R-:W-:Y:S01]  /*56c60*/  @P3 STG.E desc[UR8][R10.64], R127 ;  /* 0x0000007f0a003986 */ /* 0x000fe2000c101908 */
[----:B------:R-:W-:Y:S01]  /*56c70*/  ISETP.GE.AND P3, PT, R16, UR4, PT ;  /* 0x0000000410007c0c */ /* 0x000fe2000bf66270 */
[----:B------:R-:W-:Y:S01]  /*56c80*/  ULDC UR4, c[0x0][0x228] ;  /* 0x00008a0000047ab9 */ /* 0x000fe20000000800 */
[----:B------:R-:W-:Y:S01]  /*56c90*/  VIADD R19, R17, UR28 ;  /* 0x0000001c11137c36 */ /* 0x000fe20008000000 */
[----:B------:R-:W-:Y:S01]  /*56ca0*/  ISETP.LT.AND P4, PT, R7, UR4, !P4 ;  /* 0x0000000407007c0c */ /* 0x000fe2000e781270 */
[----:B------:R-:W-:Y:S01]  /*56cb0*/  ULDC UR4, c[0x0][0x228] ;  /* 0x00008a0000047ab9 */ /* 0x000fe20000000800 */
[----:B------:R2:W-:Y:S01]  /*56cc0*/  @P2 STG.E desc[UR8][R12.64], R155 ;  /* 0x0000009b0c002986 */ /* 0x0005e2000c101908 */
[----:B------:R-:W-:Y:S01]  /*56cd0*/  ISETP.LT.AND P2, PT, R6, UR4, !P5 ;  /* 0x0000000406007c0c */ /* 0x000fe2000ef41270 */
[----:B-1----:R-:W-:Y:S01]  /*56ce0*/  IMAD.WIDE R14, R19, 0x4, R2 ;  /* 0x00000004130e7825 */ /* 0x002fe200078e0202 */
[----:B------:R-:W-:Y:S01]  /*56cf0*/  ULDC UR6, c[0x0][0x228] ;  /* 0x00008a0000067ab9 */ /* 0x000fe20000000800 */
[----:B------:R-:W-:Y:S01]  /*56d00*/  ULDC UR4, c[0x0][0x22c] ;  /* 0x00008b0000047ab9 */ /* 0x000fe20000000800 */
[----:B------:R-:W-:Y:S01]  /*56d10*/  ULDC UR10, c[0x0][0x228] ;  /* 0x00008a00000a7ab9 */ /* 0x000fe20000000800 */
[----:B------:R-:W-:-:S02]  /*56d20*/  VIADD R16, R0, 0xd5 ;  /* 0x000000d500107836 */ /* 0x000fc40000000000 */
[C---:B------:R-:W-:Y:S02]  /*56d30*/  VIADD R17, R19.reuse, UR28 ;  /* 0x0000001c13117c36 */ /* 0x040fe40008000000 */
[----:B----4-:R-:W-:Y:S01]  /*56d40*/  IMAD.WIDE R8, R19, 0x4, R4 ;  /* 0x0000000413087825 */ /* 0x010fe200078e0204 */
        /* <DEDUP_REMOVED lines=16> */
[----:B-1----:R-:W-:Y:S01]  /*56e50*/  VIADD R14, R0, 0xd7 ;  /* 0x000000d7000e7836 */ /* 0x002fe20000000000 */
[----:B------:R1:W-:Y:S01]  /*56e60*/  @P5 STG.E desc[UR8][R12.64], R164 ;  /* 0x000000a40c005986 */ /* 0x0003e2000c101908 */
[----:B------:R-:W-:Y:S01]  /*56e70*/  ISETP.LT.AND P5, PT, R6, UR4, !P1 ;  /* 0x0000000406007c0c */ /* 0x000fe2000cfa1270 */
[----:B------:R-:W-:Y:S01]  /*56e80*/  ULDC UR6, c[0x0][0x228] ;  /* 0x00008a0000067ab9 */ /* 0x000fe20000000800 */
[----:B--2---:R-:W-:Y:S01]  /*56e90*/  IMAD.WIDE R8, R17, 0x4, R2 ;  /* 0x0000000411087825 */ /* 0x004fe200078e0202 */
        /* <DEDUP_REMOVED lines=8> */
[C---:B-1----:R-:W-:Y:S01]  /*56f20*/  IMAD.WIDE R12, R17.reuse, 0x4, R2 ;  /* 0x00000004110c7825 */ /* 0x042fe200078e0202 */
        /* <DEDUP_REMOVED lines=10> */
[C---:B--2---:R-:W-:Y:S01]  /*56fd0*/  IMAD.WIDE R8, R17.reuse, 0x4, R2 ;  /* 0x0000000411087825 */ /* 0x044fe200078e0202 */
        /* <DEDUP_REMOVED lines=29> */
[----:B------:R2:W-:Y:S03]  /*571b0*/  @P1 STG.E desc[UR8][R10.64], R171 ;  /* 0x000000ab0a001986 */ /* 0x0005e6000c101908 */
[----:B------:R-:W-:Y:S01]  /*571c0*/  ISETP.GE.AND P1, PT, R14, UR4, PT ;  /* 0x000000040e007c0c */ /* 0x000fe2000bf26270 */
[----:B------:R-:W-:Y:S01]  /*571d0*/  ULDC UR4, c[0x0][0x228] ;  /* 0x00008a0000047ab9 */ /* 0x000fe20000000800 */
[----:B---3--:R-:W-:Y:S01]  /*571e0*/  IMAD.WIDE R12, R19, 0x4, R4 ;  /* 0x00000004130c7825 */ /* 0x008fe200078e0204 */
[----:B------:R-:W-:Y:S01]  /*571f0*/  ISETP.LT.AND P2, PT, R7, UR4, !P2 ;  /* 0x0000000407007c0c */ /* 0x000fe2000d741270 */
[----:B------:R-:W-:-:S02]  /*57200*/  ULDC UR4, c[0x0][0x228] ;  /* 0x00008a0000047ab9 */ /* 0x000fc40000000800 */
[----:B------:R-:W-:Y:S01]  /*57210*/  VIADD R17, R19, UR28 ;  /* 0x0000001c13117c36 */ /* 0x000fe20008000000 */
[----:B------:R3:W-:Y:S01]  /*57220*/  @P4 STG.E desc[UR8][R12.64], R163 ;  /* 0x000000a30c004986 */ /* 0x0007e2000c101908 */
[----:B------:R-:W-:Y:S01]  /*57230*/  ISETP.LT.AND P4, PT, R6, UR4, !P5 ;  /* 0x0000000406007c0c */ /* 0x000fe2000ef81270 */
[----:B------:R-:W-:Y:S02]  /*57240*/  VIADD R16, R0, 0xdc ;  /* 0x000000dc00107836 */ /* 0x000fe40000000000 */
[C---:B------:R-:W-:Y:S01]  /*57250*/  IMAD.WIDE R14, R17.reuse, 0x4, R2 ;  /* 0x00000004110e7825 */ /* 0x040fe200078e0202 */
[----:B------:R-:W-:Y:S01]  /*57260*/  IADD3 R19, R17, UR28, RZ ;  /* 0x0000001c11137c10 */ /* 0x000fe2000fffe0ff */
[----:B------:R-:W-:Y:S01]  /*57270*/  ULDC UR4, c[0x0][0x22c] ;  /* 0x00008b0000047ab9 */ /* 0x000fe20000000800 */
[----:B------:R-:W-:Y:S01]  /*57280*/  ISETP.LT.AND P5, PT, R7, UR6, !P5 ;  /* 0x0000000607007c0c */ /* 0x000fe2000efa1270 */
[----:B-1----:R-:W-:Y:S01]  /*57290*/  IMAD.WIDE R8, R17, 0x4, R4 ;  /* 0x0000000411087825 */ /* 0x002fe200078e0204 */
[----:B------:R1:W-:Y:S01]  /*572a0*/  @P6 STG.E desc[UR8][R14.64], R131 ;  /* 0x000000830e006986 */ /* 0x0003e2000c101908 */
[----:B------:R-:W-:-:S02]  /*572b0*/  ULDC UR6, c[0x0][0x228] ;  /* 0x00008a0000067ab9 */ /* 0x000fc40000000800 */
[C---:B--2---:R-:W-:Y:S01]  /*572c0*/  IMAD.WIDE R10, R19.reuse, 0x4, R2 ;  /* 0x00000004130a7825 */ /* 0x044fe200078e0202 */
[----:B------:R2:W-:Y:S01]  /*572d0*/  @P2 STG.E desc[UR8][R8.64], R167 ;  /* 0x000000a708002986 */ /* 0x0005e2000c101908 */
[----:B------:R-:W-:Y:S01]  /*572e0*/  ISETP.GE.AND P2, PT, R16, UR4, PT ;  /* 0x0000000410007c0c */ /* 0x000fe2000bf46270 */
[----:B------:R-:W-:Y:S01]  /*572f0*/  ULDC UR4, c[0x0][0x22c] ;  /* 0x00008b0000047ab9 */ /* 0x000fe20000000800 */
[----:B------:R-:W-:Y:S01]  /*57300*/  VIADD R16, R0, 0xdd ;  /* 0x000000dd00107836 */ /* 0x000fe20000000000 */
[----:B------:R-:W-:Y:S01]  /*57310*/  ISETP.LT.AND P6, PT, R6, UR10, !P0 ;  /* 0x0000000a06007c0c */ /* 0x000fe2000c7c1270 */
        /* <DEDUP_REMOVED lines=8> */
[C---:B-1----:R-:W-:Y:S01]  /*573a0*/  IMAD.WIDE R14, R17.reuse, 0x4, R2 ;  /* 0x00000004110e7825 */ /* 0x042fe200078e0202 */
[----:B------:R-:W-:Y:S01]  /*573b0*/  ULDC UR6, c[0x0][0x228] ;  /* 0x00008a0000067ab9 */ /* 0x000fe20000000800 */
[----:B------:R-:W-:Y:S01]  /*573c0*/  ULDC UR4, c[0x0][0x22c] ;  /* 0x00008b0000047ab9 */ /* 0x000fe20000000800 */
[----:B------:R-:W-:Y:S01]  /*573d0*/  ULDC UR10, c[0x0][0x228] ;  /* 0x00008a00000a7ab9 */ /* 0x000fe20000000800 */
[C---:B--2---:R-:W-:Y:S01]  /*573e0*/  IMAD.WIDE R8, R17.reuse, 0x4, R4 ;  /* 0x0000000411087825 */ /* 0x044fe200078e0204 */
[----:B------:R-:W-:-:S03]  /*573f0*/  IADD3 R17, R17, UR28, RZ ;  /* 0x0000001c11117c10 */ /* 0x000fc6000fffe0ff */
[----:B------:R-:W-:Y:S01]  /*57400*/  VIADD R16, R0, 0xde ;  /* 0x000000de00107836 */ /* 0x000fe20000000000 */
[----:B------:R1:W-:Y:S01]  /*57410*/  @P6 STG.E desc[UR8][R14.64], R132 ;  /* 0x000000840e006986 */ /* 0x0003e2000c101908 */
[----:B------:R-:W-:Y:S01]  /*57420*/  ISETP.LT.AND P3, PT, R7, UR6, !P3 ;  /* 0x0000000607007c0c */ /* 0x000fe2000df61270 */
[C---:B---3--:R-:W-:Y:S01]  /*57430*/  IMAD.WIDE R10, R17.reuse, 0x4, R2 ;  /* 0x00000004110a7825 */ /* 0x048fe200078e0202 */
[----:B------:R-:W-:Y:S01]  /*57440*/  ISETP.LT.AND P6, PT, R6, UR10, !P1 ;  /* 0x0000000a06007c0c */ /* 0x000fe2000cfc1270 */
[----:B------:R2:W-:Y:S01]  /*57450*/  @P0 STG.E desc[UR8][R8.64], R176 ;  /* 0x000000b008000986 */ /* 0x0005e2000c101908 */
[----:B------:R-:W-:Y:S01]  /*57460*/  ISETP.GE.AND P0, PT, R16, UR4, PT ;  /* 0x0000000410007c0c */ /* 0x000fe2000bf06270 */
[----:B------:R-:W-:Y:S01]  /*57470*/  VIADD R16, R0, 0xdf ;  /* 0x000000df00107836 */ /* 0x000fe20000000000 */
[----:B------:R-:W-:Y:S01]  /*57480*/  ULDC UR4, c[0x0][0x22c] ;  /* 0x00008b0000047ab9 */ /* 0x000fe20000000800 */
[----:B------:R-:W-:Y:S01]  /*57490*/  @P5 STG.E desc[UR8][R10.64], R181 ;  /* 0x000000b50a005986 */ /* 0x000fe2000c101908 */
[C---:B----4-:R-:W-:Y:S01]  /*574a0*/  IMAD.WIDE R12, R17.reuse, 0x4, R4 ;  /* 0x00000004110c7825 */ /* 0x050fe200078e0204 */
        /* <DEDUP_REMOVED lines=8> */
[C---:B-1----:R-:W-:Y:S01]  /*57530*/  IMAD.WIDE R14, R19.reuse, 0x4, R2 ;  /* 0x00000004130e7825 */ /* 0x042fe200078e0202 */
[C---:B------:R-:W-:Y:S01]  /*57540*/  IADD3 R17, R19.reuse, UR28, RZ ;  /* 0x0000001c13117c10 */ /* 0x040fe2000fffe0ff */
[----:B------:R-:W-:Y:S01]  /*57550*/  ULDC UR4, c[0x0][0x22c] ;  /* 0x00008b0000047ab9 */ /* 0x000fe20000000800 */
[----:B------:R-:W-:Y:S01]  /*57560*/  ULDC UR10, c[0x0][0x228] ;  /* 0x00008a00000a7ab9 */ /* 0x000fe20000000800 */
[----:B------:R-:W-:Y:S01]  /*57570*/  VIADD R16, R0, 0xe0 ;  /* 0x000000e000107836 */ /* 0x000fe20000000000 */
[----:B------:R1:W-:Y:S01]  /*57580*/  @P6 STG.E desc[UR8][R14.64], R133 ;  /* 0x000000850e006986 */ /* 0x0003e2000c101908 */
[----:B--2---:R-:W-:Y:S01]  /*57590*/  IMAD.WIDE R8, R19, 0x4, R4 ;  /* 0x0000000413087825 */ /* 0x004fe200078e0204 */
[----:B------:R-:W-:Y:S01]  /*575a0*/  ISETP.LT.AND P6, PT, R7, UR6, !P2 ;  /* 0x0000000607007c0c */ /* 0x000fe2000d7c1270 */
[----:B------:R-:W-:-:S02]  /*575b0*/  ULDC UR6, c[0x0][0x228] ;  /* 0x00008a0000067ab9 */ /* 0x000fc40000000800 */
[----:B---3--:R-:W-:Y:S01]  /*575c0*/  VIADD R12, R0, 0xe1 ;  /* 0x000000e1000c7836 */ /* 0x008fe20000000000 */
[----:B------:R-:W-:Y:S01]  /*575d0*/  ISETP.GE.AND P2, PT, R16, UR4, PT ;  /* 0x0000000410007c0c */ /* 0x000fe2000bf46270 */
[C---:B------:R-:W-:Y:S01]  /*575e0*/  IMAD.WIDE R10, R17.reuse, 0x4, R2 ;  /* 0x00000004110a7825 */ /* 0x040fe200078e0202 */
[----:B------:R-:W-:Y:S01]  /*575f0*/  ULDC UR4, c[0x0][0x22c] ;  /* 0x00008b0000047ab9 */ /* 0x000fe20000000800 */
[----:B------:R2:W-:Y:S01]  /*57600*/  @P1 STG.E desc[UR8][R8.64], R177 ;  /* 0x000000b108001986 */ /* 0x0005e2000c101908 */
[----:B------:R-:W-:Y:S01]  /*57610*/  ISETP.GE.AND P1, PT, R12, UR4, PT ;  /* 0x000000040c007c0c */ /* 0x000fe2000bf26270 */
[----:B------:R-:W-:Y:S02]  /*57620*/  ULDC UR4, c[0x0][0x228] ;  /* 0x00008a0000047ab9 */ /* 0x000fe40000000800 */
        /* <DEDUP_REMOVED lines=208> */
[----:B------:R-:W-:Y:S01]  /*58330*/  ISETP.LT.AND P6, PT, R6, UR10, !P1 ;  /* 0x0000000a06007c0c */ /* 0x000fe2000cfc1270 */
[----:B------:R-:W-:Y:S01]  /*58340*/  ULDC UR6, c[0x0][0x228] ;  /* 0x00008a0000067ab9 */ /* 0x000fe20000000800 */
[----:B--2---:R-:W-:Y:S01]  /*58350*/  IMAD.WIDE R10, R19, 0x4, R2 ;  /* 0x00000004130a7825 */ /* 0x004fe200078e0202 */
[----:B------:R2:W-:Y:S01]  /*58360*/  @P5 STG.E desc[UR8][R8.64], R202 ;  /* 0x000000ca08005986 */ /* 0x0005e2000c101908 */
[----:B------:R-:W-:Y:S01]  /*58370*/  ISETP.GE.AND P5, PT, R16, UR4, PT ;  /* 0x0000000410007c0c */ /* 0x000fe2000bfa6270 */
[----:B------:R-:W-:Y:S01]  /*58380*/  ULDC UR4, c[0x0][0x22c] ;  /* 0x00008b0000047ab9 */ /* 0x000fe20000000800 */
[----:B------:R-:W-:Y:S01]  /*58390*/  VIADD R16, R0, 0xf3 ;  /* 0x000000f300107836 */ /* 0x000fe20000000000 */
[----:B------:R-:W-:Y:S01]  /*583a0*/  ISETP.LT.AND P1, PT, R7, UR6, !P1 ;  /* 0x0000000607007c0c */ /* 0x000fe2000cf21270 */
[----:B------:R-:W-:-:S02]  /*583b0*/  VIADD R17, R19, UR28 ;  /* 0x0000001c13117c36 */ /* 0x000fc40008000000 */
[----:B---3--:R-:W-:Y:S01]  /*583c0*/  IMAD.WIDE R12, R19, 0x4, R4 ;  /* 0x00000004130c7825 */ /* 0x008fe200078e0204 */
[----:B------:R3:W-:Y:S01]  /*583d0*/  @P0 STG.E desc[UR8][R10.64], R207 ;  /* 0x000000cf0a000986 */ /* 0x0007e2000c101908 */
[----:B------:R-:W-:Y:S01]  /*583e0*/  ISETP.GE.AND P0, PT, R16, UR4, PT ;  /* 0x0000000410007c0c */ /* 0x000fe2000bf06270 */
[----:B------:R-:W-:Y:S01]  /*583f0*/  ULDC UR4, c[0x0][0x228] ;  /* 0x00008a0000047ab9 */ /* 0x000fe20000000800 */
[C---:B-1----:R-:W-:Y:S01]  /*58400*/  IMAD.WIDE R14, R17.reuse, 0x4, R2 ;  /* 0x00000004110e7825 */ /* 0x042fe200078e0202 */
[----:B------:R1:W-:Y:S01]  /*58410*/  @P3 STG.E desc[UR8][R12.64], R199 ;  /* 0x000000c70c003986 */ /* 0x0003e2000c101908 */
[----:B------:R-:W-:Y:S01]  /*58420*/  ULDC UR6, c[0x0][0x228] ;  /* 0x00008a0000067ab9 */ /* 0x000fe20000000800 */
[----:B------:R-:W-:Y:S01]  /*58430*/  ISETP.LT.AND P3, PT, R6, UR4, !P2 ;  /* 0x0000000406007c0c */ /* 0x000fe2000d761270 */
[----:B--2---:R-:W-:Y:S01]  /*58440*/  IMAD.WIDE R8, R17, 0x4, R4 ;  /* 0x0000000411087825 */ /* 0x004fe200078e0204 */
[----:B------:R-:W-:Y:S01]  /*58450*/  ISETP.LT.AND P2, PT, R7, UR6, !P2 ;  /* 0x0000000607007c0c */ /* 0x000fe2000d741270 */
[----:B------:R-:W-:-:S02]  /*58460*/  ULDC UR10, c[0x0][0x228] ;  /* 0x00008a00000a7ab9 */ /* 0x000fc40000000800 */
[----:B------:R-:W-:Y:S01]  /*58470*/  VIADD R16, R0, 0xf4 ;  /* 0x000000f400107836 */ /* 0x000fe20000000000 */
[----:B------:R2:W-:Y:S01]  /*58480*/  @P6 STG.E desc[UR8][R14.64], R143 ;  /* 0x0000008f0e006986 */ /* 0x0005e2000c101908 */
[----:B------:R-:W-:Y:S01]  /*58490*/  IADD3 R17, R17, UR28, RZ ;  /* 0x0000001c11117c10 */ /* 0x000fe2000fffe0ff */
[----:B------:R-:W-:Y:S01]  /*584a0*/  ULDC UR4, c[0x0][0x22c] ;  /* 0x00008b0000047ab9 */ /* 0x000fe20000000800 */
[----:B------:R-:W-:Y:S01]  /*584b0*/  ISETP.LT.AND P6, PT, R6, UR10, !P4 ;  /* 0x0000000a06007c0c */ /* 0x000fe2000e7c1270 */
[----:B------:R4:W-:Y:S01]  /*584c0*/  @P1 STG.E desc[UR8][R8.64], R203 ;  /* 0x000000cb08001986 */ /* 0x0009e2000c101908 */
[----:B------:R-:W-:Y:S01]  /*584d0*/  ISETP.GE.AND P1, PT, R16, UR4, PT ;  /* 0x0000000410007c0c */ /* 0x000fe2000bf26270 */
[----:B------:R-:W-:Y:S01]  /*584e0*/  ULDC UR4, c[0x0][0x228] ;  /* 0x00008a0000047ab9 */ /* 0x000fe20000000800 */
[----:B------:R-:W-:Y:S01]  /*584f0*/  VIADD R19, R17, UR28 ;  /* 0x0000001c11137c36 */ /* 0x000fe20008000000 */
[----:B------:R-:W-:Y:S01]  /*58500*/  ISETP.LT.AND P4, PT, R7, UR4, !P4 ;  /* 0x0000000407007c0c */ /* 0x000fe2000e781270 */
[C---:B---3--:R-:W-:Y:S01]  /*58510*/  IMAD.WIDE R10, R17.reuse, 0x4, R2 ;  /* 0x00000004110a7825 */ /* 0x048fe200078e0202 */
[----:B------:R-:W-:Y:S01]  /*58520*/  ULDC UR4, c[0x0][0x228] ;  /* 0x00008a0000047ab9 */ /* 0x000fe20000000800 */
[----:B------:R-:W-:Y:S01]  /*58530*/  ULDC UR6, c[0x0][0x228] ;  /* 0x00008a0000067ab9 */ /* 0x000fe20000000800 */
[----:B------:R-:W-:Y:S01]  /*58540*/  ULDC UR10, c[0x0][0x228] ;  /* 0x00008a00000a7ab9 */ /* 0x000fe20000000800 */
[----:B-1----:R-:W-:Y:S01]  /*58550*/  IMAD.WIDE R12, R17, 0x4, R4 ;  /* 0x00000004110c7825 */ /* 0x002fe200078e0204 */
[----:B------:R1:W-:Y:S03]  /*58560*/  @P3 STG.E desc[UR8][R10.64], R216 ;  /* 0x000000d80a003986 */ /* 0x0003e6000c101908 */
[----:B--2---:R-:W-:Y:S01]  /*58570*/  IMAD.WIDE R14, R19, 0x4, R2 ;  /* 0x00000004130e7825 */ /* 0x004fe200078e0202 */
[----:B------:R2:W-:Y:S01]  /*58580*/  @P2 STG.E desc[UR8][R12.64], R208 ;  /* 0x000000d00c002986 */ /* 0x0005e2000c101908 */
[----:B------:R-:W-:Y:S01]  /*58590*/  ISETP.LT.AND P2, PT, R6, UR4, !P5 ;  /* 0x0000000406007c0c */ /* 0x000fe2000ef41270 */
[----:B------:R-:W-:Y:S01]  /*585a0*/  ULDC UR4, c[0x0][0x228] ;  /* 0x00008a0000047ab9 */ /* 0x000fe20000000800 */
[----:B------:R-:W-:Y:S01]  /*585b0*/  VIADD R16, R0, 0xf5 ;  /* 0x000000f500107836 */ /* 0x000fe20000000000 */
[----:B------:R-:W-:Y:S01]  /*585c0*/  ISETP.LT.AND P5, PT, R7, UR6, !P5 ;  /* 0x0000000607007c0c */ /* 0x000fe2000efa1270 */
[----:B------:R3:W-:Y:S01]  /*585d0*/  @P6 STG.E desc[UR8][R14.64], R144 ;  /* 0x000000900e006986 */ /* 0x0007e2000c101908 */
[C---:B----4-:R-:W-:Y:S01]  /*585e0*/  IMAD.WIDE R8, R19.reuse, 0x4, R4 ;  /* 0x0000000413087825 */ /* 0x050fe200078e0204 */
[----:B------:R-:W-:Y:S01]  /*585f0*/  ISETP.LT.AND P6, PT, R6, UR4, !P0 ;  /* 0x0000000406007c0c */ /* 0x000fe2000c7c1270 */
[----:B------:R-:W-:Y:S01]  /*58600*/  ULDC UR4, c[0x0][0x228] ;  /* 0x00008a0000047ab9 */ /* 0x000fe20000000800 */
[----:B------:R-:W-:Y:S01]  /*58610*/  ISETP.GE.AND P3, PT, R16, UR13, PT ;  /* 0x0000000d10007c0c */ /* 0x000fe2000bf66270 */
[----:B------:R-:W-:Y:S01]  /*58620*/  VIADD R19, R19, UR28 ;  /* 0x0000001c13137c36 */ /* 0x000fe20008000000 */
[----:B------:R-:W-:Y:S01]  /*58630*/  IADD3 R16, R0, 0xf6, RZ ;  /* 0x000000f600107810 */ /* 0x000fe20007ffe0ff */
[----:B------:R4:W-:Y:S01]  /*58640*/  @P4 STG.E desc[UR8][R8.64], R212 ;  /* 0x000000d408004986 */ /* 0x0009e2000c101908 */
[----:B------:R-:W-:Y:S01]  /*58650*/  ULDC UR6, c[0x0][0x228] ;  /* 0x00008a0000067ab9 */ /* 0x000fe20000000800 */
[C---:B------:R-:W-:Y:S01]  /*58660*/  VIADD R17, R19.reuse, UR28 ;  /* 0x0000001c13117c36 */ /* 0x040fe20008000000 */
[----:B------:R-:W-:Y:S01]  /*58670*/  ISETP.GE.AND P4, PT, R16, UR11, PT ;  /* 0x0000000b10007c0c */ /* 0x000fe2000bf86270 */
[----:B-1----:R-:W-:Y:S01]  /*58680*/  IMAD.WIDE R10, R19, 0x4, R2 ;  /* 0x00000004130a7825 */ /* 0x002fe200078e0202 */
[----:B------:R-:W-:Y:S01]  /*58690*/  ISETP.LT.AND P0, PT, R7, UR4, !P0 ;  /* 0x0000000407007c0c */ /* 0x000fe2000c701270 */
[----:B------:R-:W-:-:S02]  /*586a0*/  ULDC UR4, c[0x0][0x228] ;  /* 0x00008a0000047ab9 */ /* 0x000fc40000000800 */
[----:B------:R-:W-:Y:S02]  /*586b0*/  VIADD R16, R0, 0xf7 ;  /* 0x000000f700107836 */ /* 0x000fe40000000000 */
[----:B--2---:R-:W-:Y:S01]  /*586c0*/  IMAD.WIDE R12, R19, 0x4, R4 ;  /* 0x00000004130c7825 */ /* 0x004fe200078e0204 */
[----:B------:R-:W-:Y:S03]  /*586d0*/  @P2 STG.E desc[UR8][R10.64], R217 ;  /* 0x000000d90a002986 */ /* 0x000fe6000c101908 */
[C---:B---3--:R-:W-:Y:S01]  /*586e0*/  IMAD.WIDE R14, R17.reuse, 0x4, R2 ;  /* 0x00000004110e7825 */ /* 0x048fe200078e0202 */
[----:B------:R-:W-:Y:S01]  /*586f0*/  ISETP.GE.AND P2, PT, R16, UR7, PT ;  /* 0x0000000710007c0c */ /* 0x000fe2000bf46270 */
[----:B------:R1:W-:Y:S01]  /*58700*/  @P5 STG.E desc[UR8][R12.64], R209 ;  /* 0x000000d10c005986 */ /* 0x0003e2000c101908 */
[----:B------:R-:W-:Y:S01]  /*58710*/  ULDC UR7, c[0x0][0x228] ;  /* 0x00008a0000077ab9 */ /* 0x000fe20000000800 */
[C---:B------:R-:W-:Y:S01]  /*58720*/  ISETP.LT.AND P5, PT, R6.reuse, UR4, !P1 ;  /* 0x0000000406007c0c */ /* 0x040fe2000cfa1270 */
[----:B----4-:R-:W-:Y:S01]  /*58730*/  IMAD.WIDE R8, R17, 0x4, R4 ;  /* 0x0000000411087825 */ /* 0x010fe200078e0204 */
[----:B------:R2:W-:Y:S01]  /*58740*/  @P6 STG.E desc[UR8][R14.64], R145 ;  /* 0x000000910e006986 */ /* 0x0005e2000c101908 */
[----:B------:R-:W-:Y:S01]  /*58750*/  ISETP.LT.AND P1, PT, R7, UR6, !P1 ;  /* 0x0000000607007c0c */ /* 0x000fe2000cf21270 */
[----:B------:R-:W-:Y:S01]  /*58760*/  ULDC UR4, c[0x0][0x228] ;  /* 0x00008a0000047ab9 */ /* 0x000fe20000000800 */
[----:B------:R-:W-:-:S02]  /*58770*/  ISETP.LT.AND P6, PT, R6, UR7, !P3 ;  /* 0x0000000706007c0c */ /* 0x000fc4000dfc1270 */
[----:B------:R-:W-:Y:S02]  /*58780*/  ISETP.LT.AND P3, PT, R7, UR10, !P3 ;  /* 0x0000000a07007c0c */ /* 0x000fe4000df61270 */
[----:B-1----:R-:W-:Y:S01]  /*58790*/  IADD3 R13, R17, UR28, RZ ;  /* 0x0000001c110d7c10 */ /* 0x002fe2000fffe0ff */
[----:B------:R-:W-:Y:S01]  /*587a0*/  VIADD R16, R0, 0xf8 ;  /* 0x000000f800107836 */ /* 0x000fe20000000000 */
[----:B------:R-:W-:Y:S03]  /*587b0*/  @P0 STG.E desc[UR8][R8.64], R213 ;  /* 0x000000d508000986 */ /* 0x000fe6000c101908 */
[C---:B------:R-:W-:Y:S02]  /*587c0*/  VIADD R19, R13.reuse, UR28 ;  /* 0x0000001c0d137c36 */ /* 0x040fe40008000000 */
[----:B------:R-:W-:Y:S01]  /*587d0*/  IMAD.WIDE R10, R13, 0x4, R2 ;  /* 0x000000040d0a7825 */ /* 0x000fe200078e0202 */
[----:B------:R-:W-:Y:S01]  /*587e0*/  ISETP.GE.AND P0, PT, R16, UR5, PT ;  /* 0x0000000510007c0c */ /* 0x000fe2000bf06270 */
[----:B------:R-:W-:-:S02]  /*587f0*/  ULDC UR5, c[0x0][0x228] ;  /* 0x00008a0000057ab9 */ /* 0x000fc40000000800 */
[----:B------:R-:W-:Y:S01]  /*58800*/  IMAD.WIDE R12, R13, 0x4, R4 ;  /* 0x000000040d0c7825 */ /* 0x000fe200078e0204 */
[----:B------:R-:W-:Y:S03]  /*58810*/  @P5 STG.E desc[UR8][R10.64], R218 ;  /* 0x000000da0a005986 */ /* 0x000fe6000c101908 */
[C---:B--2---:R-:W-:Y:S01]  /*58820*/  IMAD.WIDE R14, R19.reuse, 0x4, R2 ;  /* 0x00000004130e7825 */ /* 0x044fe200078e0202 */
[----:B------:R-:W-:Y:S03]  /*58830*/  @P1 STG.E desc[UR8][R12.64], R210 ;  /* 0x000000d20c001986 */ /* 0x000fe6000c101908 */
[----:B------:R-:W-:Y:S01]  /*58840*/  IMAD.WIDE R16, R19, 0x4, R4 ;  /* 0x0000000413107825 */ /* 0x000fe200078e0204 */
[----:B------:R1:W-:Y:S04]  /*58850*/  @P6 STG.E desc[UR8][R14.64], R146 ;  /* 0x000000920e006986 */ /* 0x0003e8000c101908 */
[----:B------:R2:W-:Y:S01]  /*58860*/  @P3 STG.E desc[UR8][R16.64], R214 ;  /* 0x000000d610003986 */ /* 0x0005e2000c101908 */
[----:B------:R-:W-:Y:S01]  /*58870*/  ISETP.LT.AND P3, PT, R6, UR4, !P4 ;  /* 0x0000000406007c0c */ /* 0x000fe2000e761270 */
[----:B------:R-:W-:Y:S01]  /*58880*/  ULDC UR4, c[0x0][0x228] ;  /* 0x00008a0000047ab9 */ /* 0x000fe20000000800 */
[----:B------:R-:W-:Y:S01]  /*58890*/  ISETP.LT.AND P4, PT, R7, UR5, !P4 ;  /* 0x0000000507007c0c */ /* 0x000fe2000e781270 */
[----:B------:R-:W-:Y:S01]  /*588a0*/  VIADD R18, R0, 0xf9 ;  /* 0x000000f900127836 */ /* 0x000fe20000000000 */
[----:B------:R-:W-:Y:S01]  /*588b0*/  IADD3 R19, R19, UR28, RZ ;  /* 0x0000001c13137c10 */ /* 0x000fe2000fffe0ff */
[----:B------:R-:W-:Y:S01]  /*588c0*/  ULDC UR5, c[0x0][0x228] ;  /* 0x00008a0000057ab9 */ /* 0x000fe20000000800 */
[----:B------:R-:W-:Y:S01]  /*588d0*/  ISETP.LT.AND P6, PT, R6, UR4, !P2 ;  /* 0x0000000406007c0c */ /* 0x000fe2000d7c1270 */
[----:B-1----:R-:W-:Y:S01]  /*588e0*/  VIADD R14, R0, 0xfb ;  /* 0x000000fb000e7836 */ /* 0x002fe20000000000 */
[----:B------:R-:W-:Y:S01]  /*588f0*/  ULDC UR4, c[0x0][0x228] ;  /* 0x00008a0000047ab9 */ /* 0x000fe20000000800 */
[----:B------:R-:W-:-:S04]  /*58900*/  IMAD.WIDE R8, R19, 0x4, R2 ;  /* 0x0000000413087825 */ /* 0x000fc800078e0202 */
[C---:B------:R-:W-:Y:S01]  /*58910*/  IMAD.WIDE R10, R19.reuse, 0x4, R4 ;  /* 0x00000004130a7825 */ /* 0x040fe200078e0204 */
[----:B------:R1:W-:Y:S03]  /*58920*/  @P3 STG.E desc[UR8][R8.64], R219 ;  /* 0x000000db08003986 */ /* 0x0003e6000c101908 */
[----:B--2---:R-:W-:Y:S01]  /*58930*/  VIADD R17, R19, UR28 ;  /* 0x0000001c13117c36 */ /* 0x004fe20008000000 */
[----:B------:R2:W-:Y:S01]  /*58940*/  @P4 STG.E desc[UR8][R10.64], R211 ;  /* 0x000000d30a004986 */ /* 0x0005e2000c101908 */
[----:B------:R-:W-:Y:S01]  /*58950*/  ISETP.LT.AND P2, PT, R7, UR5, !P2 ;  /* 0x0000000507007c0c */ /* 0x000fe2000d741270 */
[----:B------:R-:W-:Y:S01]  /*58960*/  ULDC UR5, c[0x0][0x228] ;  /* 0x00008a0000057ab9 */ /* 0x000fe20000000800 */
[----:B------:R-:W-:Y:S01]  /*58970*/  IMAD.WIDE R12, R17, 0x4, R2 ;  /* 0x00000004110c7825 */ /* 0x000fe200078e0202 */
[----:B------:R-:W-:Y:S01]  /*58980*/  ISETP.LT.AND P4, PT, R6, UR4, !P0 ;  /* 0x0000000406007c0c */ /* 0x000fe2000c781270 */
[----:B------:R-:W-:Y:S01]  /*58990*/  ULDC UR4, c[0x0][0x228] ;  /* 0x00008a0000047ab9 */ /* 0x000fe20000000800 */
[----:B------:R-:W-:-:S02]  /*589a0*/  ISETP.GE.AND P5, PT, R18, UR21, PT ;  /* 0x0000001512007c0c */ /* 0x000fc4000bfa6270 */
[----:B------:R-:W-:Y:S01]  /*589b0*/  ISETP.GE.AND P3, PT, R14, UR17, PT ;  /* 0x000000110e007c0c */ /* 0x000fe2000bf66270 */
[----:B------:R-:W-:Y:S01]  /*589c0*/  IMAD.WIDE R14, R17, 0x4, R4 ;  /* 0x00000004110e7825 */ /* 0x000fe200078e0204 */
[----:B------:R-:W-:Y:S01]  /*589d0*/  ISETP.LT.AND P0, PT, R7, UR4, !P0 ;  /* 0x0000000407007c0c */ /* 0x000fe2000c701270 */
[----:B------:R3:W-:Y:S01]  /*589e0*/  @P6 STG.E desc[UR8][R12.64], R147 ;  /* 0x000000930c006986 */ /* 0x0007e2000c101908 */
[----:B------:R-:W-:Y:S01]  /*589f0*/  IADD3 R17, R17, UR28, RZ ;  /* 0x0000001c11117c10 */ /* 0x000fe2000fffe0ff */
[----:B------:R-:W-:Y:S01]  /*58a00*/  ULDC UR4, c[0x0][0x228] ;  /* 0x00008a0000047ab9 */ /* 0x000fe20000000800 */
[----:B------:R-:W-:Y:S01]  /*58a10*/  ISETP.LT.AND P6, PT, R6, UR5, !P5 ;  /* 0x0000000506007c0c */ /* 0x000fe2000efc1270 */
[----:B------:R-:W-:Y:S01]  /*58a20*/  VIADD R18, R0, 0xfa ;  /* 0x000000fa00127836 */ /* 0x000fe20000000000 */
[----:B------:R-:W-:Y:S01]  /*58a30*/  ISETP.LT.AND P5, PT, R7, UR4, !P5 ;  /* 0x0000000407007c0c */ /* 0x000fe2000efa1270 */
[----:B-1----:R-:W-:-:S04]  /*58a40*/  IMAD.WIDE R8, R17, 0x4, R2 ;  /* 0x0000000411087825 */ /* 0x002fc800078e0202 */
[C---:B------:R-:W-:Y:S01]  /*58a50*/  VIADD R19, R17.reuse, UR28 ;  /* 0x0000001c11137c36 */ /* 0x040fe20008000000 */
[----:B------:R-:W-:Y:S01]  /*58a60*/  ISETP.GE.AND P1, PT, R18, UR19, PT ;  /* 0x0000001312007c0c */ /* 0x000fe2000bf26270 */
[----:B--2---:R-:W-:Y:S01]  /*58a70*/  IMAD.WIDE R10, R17, 0x4, R4 ;  /* 0x00000004110a7825 */ /* 0x004fe200078e0204 */
[----:B------:R1:W-:Y:S03]  /*58a80*/  @P2 STG.E desc[UR8][R14.64], R215 ;  /* 0x000000d70e002986 */ /* 0x0003e6000c101908 */
[----:B------:R-:W-:Y:S01]  /*58a90*/  VIADD R16, R0, 0xfc ;  /* 0x000000fc00107836 */ /* 0x000fe20000000000 */
[----:B------:R2:W-:Y:S01]  /*58aa0*/  @P4 STG.E desc[UR8][R8.64], R228 ;  /* 0x000000e408004986 */ /* 0x0005e2000c101908 */
[C---:B---3--:R-:W-:Y:S01]  /*58ab0*/  IMAD.WIDE R12, R19.reuse, 0x4, R2 ;  /* 0x00000004130c7825 */ /* 0x048fe200078e0202 */
[----:B------:R-:W-:Y:S02]  /*58ac0*/  ISETP.LT.AND P4, PT, R6, UR4, !P1 ;  /* 0x0000000406007c0c */ /* 0x000fe4000cf81270 */
[----:B------:R3:W-:Y:S01]  /*58ad0*/  @P0 STG.E desc[UR8][R10.64], R220 ;  /* 0x000000dc0a000986 */ /* 0x0007e2000c101908 */
[----:B-1----:R-:W-:Y:S01]  /*58ae0*/  IMAD.WIDE R14, R19, 0x4, R4 ;  /* 0x00000004130e7825 */ /* 0x002fe200078e0204 */
[----:B------:R-:W-:-:S02]  /*58af0*/  ISETP.GE.AND P2, PT, R16, UR15, PT ;  /* 0x0000000f10007c0c */ /* 0x000fc4000bf46270 */
[----:B------:R1:W-:Y:S01]  /*58b00*/  @P6 STG.E desc[UR8][R12.64], R148 ;  /* 0x000000940c006986 */ /* 0x0003e2000c101908 */
[----:B------:R-:W-:Y:S01]  /*58b10*/  ISETP.LT.AND P1, PT, R7, UR4, !P1 ;  /* 0x0000000407007c0c */ /* 0x000fe2000cf21270 */
[----:B------:R-:W-:Y:S02]  /*58b20*/  VIADD R19, R19, UR28 ;  /* 0x0000001c13137c36 */ /* 0x000fe40008000000 */
[----:B------:R-:W-:Y:S01]  /*58b30*/  VIADD R16, R0, 0xfd ;  /* 0x000000fd00107836 */ /* 0x000fe20000000000 */
[----:B------:R4:W-:Y:S01]  /*58b40*/  @P5 STG.E desc[UR8][R14.64], R24 ;  /* 0x000000180e005986 */ /* 0x0009e2000c101908 */
[C---:B------:R-:W-:Y:S01]  /*58b50*/  ISETP.LT.AND P5, PT, R6.reuse, UR4, !P3 ;  /* 0x0000000406007c0c */ /* 0x040fe2000dfa1270 */
[----:B------:R-:W-:Y:S01]  /*58b60*/  VIADD R17, R19, UR28 ;  /* 0x0000001c13117c36 */ /* 0x000fe20008000000 */
[----:B------:R-:W-:Y:S01]  /*58b70*/  ISETP.LT.AND P3, PT, R7, UR4, !P3 ;  /* 0x0000000407007c0c */ /* 0x000fe2000df61270 */
[----:B--2---:R-:W-:Y:S01]  /*58b80*/  IMAD.WIDE R8, R19, 0x4, R2 ;  /* 0x0000000413087825 */ /* 0x004fe200078e0202 */
[----:B------:R-:W-:-:S02]  /*58b90*/  ISETP.LT.AND P6, PT, R6, UR4, !P2 ;  /* 0x0000000406007c0c */ /* 0x000fc4000d7c1270 */
[----:B------:R-:W-:Y:S01]  /*58ba0*/  ISETP.GE.AND P0, PT, R16, UR23, PT ;  /* 0x0000001710007c0c */ /* 0x000fe2000bf06270 */
[----:B------:R-:W-:Y:S01]  /*58bb0*/  VIADD R21, R17, UR28 ;  /* 0x0000001c11157c36 */ /* 0x000fe20008000000 */
[----:B------:R-:W-:Y:S01]  /*58bc0*/  IADD3 R16, R0, 0xfe, RZ ;  /* 0x000000fe00107810 */ /* 0x000fe20007ffe0ff */
[----:B---3--:R-:W-:Y:S01]  /*58bd0*/  IMAD.WIDE R10, R19, 0x4, R4 ;  /* 0x00000004130a7825 */ /* 0x008fe200078e0204 */
[----:B------:R-:W-:Y:S02]  /*58be0*/  @P4 STG.E desc[UR8][R8.64], R229 ;  /* 0x000000e508004986 */ /* 0x000fe4000c101908 */
[----:B------:R-:W-:Y:S01]  /*58bf0*/  ISETP.GE.AND P4, PT, R16, UR27, PT ;  /* 0x0000001b10007c0c */ /* 0x000fe2000bf86270 */
[C---:B-1----:R-:W-:Y:S01]  /*58c00*/  IMAD.WIDE R12, R17.reuse, 0x4, R2 ;  /* 0x00000004110c7825 */ /* 0x042fe200078e0202 */
[----:B------:R-:W-:Y:S03]  /*58c10*/  @P1 STG.E desc[UR8][R10.64], R221 ;  /* 0x000000dd0a001986 */ /* 0x000fe6000c101908 */
[----:B----4-:R-:W-:Y:S01]  /*58c20*/  IMAD.WIDE R14, R17, 0x4, R4 ;  /* 0x00000004110e7825 */ /* 0x010fe200078e0204 */
[----:B------:R-:W-:Y:S03]  /*58c30*/  @P5 STG.E desc[UR8][R12.64], R149 ;  /* 0x000000950c005986 */ /* 0x000fe6000c101908 */
[C---:B------:R-:W-:Y:S01]  /*58c40*/  IMAD.WIDE R16, R21.reuse, 0x4, R2 ;  /* 0x0000000415107825 */ /* 0x040fe200078e0202 */
[----:B------:R-:W-:Y:S03]  /*58c50*/  @P3 STG.E desc[UR8][R14.64], R25 ;  /* 0x000000190e003986 */ /* 0x000fe6000c101908 */
[----:B------:R-:W-:Y:S01]  /*58c60*/  VIADD R0, R0, 0xff ;  /* 0x000000ff00007836 */ /* 0x000fe20000000000 */
[----:B------:R1:W-:Y:S01]  /*58c70*/  @P6 STG.E desc[UR8][R16.64], R230 ;  /* 0x000000e610006986 */ /* 0x0003e2000c101908 */
[----:B------:R-:W-:-:S02]  /*58c80*/  IADD3 R19, R21, UR28, RZ ;  /* 0x0000001c15137c10 */ /* 0x000fc4000fffe0ff */
[C---:B------:R-:W-:Y:S02]  /*58c90*/  ISETP.LT.AND P2, PT, R7.reuse, UR4, !P2 ;  /* 0x0000000407007c0c */ /* 0x040fe4000d741270 */
[----:B------:R-:W-:Y:S02]  /*58ca0*/  ISETP.GE.AND P1, PT, R0, UR25, PT ;  /* 0x0000001900007c0c */ /* 0x000fe4000bf26270 */
[C---:B------:R-:W-:Y:S02]  /*58cb0*/  ISETP.LT.AND P6, PT, R6.reuse, UR4, !P0 ;  /* 0x0000000406007c0c */ /* 0x040fe4000c7c1270 */
[----:B------:R-:W-:Y:S02]  /*58cc0*/  ISETP.LT.AND P0, PT, R7, UR4, !P0 ;  /* 0x0000000407007c0c */ /* 0x000fe4000c701270 */
[----:B------:R-:W-:Y:S01]  /*58cd0*/  ISETP.LT.AND P5, PT, R6, UR4, !P4 ;  /* 0x0000000406007c0c */ /* 0x000fe2000e7a1270 */
[----:B------:R-:W-:Y:S01]  /*58ce0*/  VIADD R23, R19, UR28 ;  /* 0x0000001c13177c36 */ /* 0x000fe20008000000 */
[----:B------:R-:W-:-:S02]  /*58cf0*/  ISETP.LT.AND P4, PT, R7, UR4, !P4 ;  /* 0x0000000407007c0c */ /* 0x000fc4000e781270 */
[----:B------:R-:W-:Y:S02]  /*58d00*/  ISETP.LT.AND P3, PT, R6, UR4, !P1 ;  /* 0x0000000406007c0c */ /* 0x000fe4000cf61270 */
[----:B------:R-:W-:Y:S01]  /*58d10*/  ISETP.LT.AND P1, PT, R7, UR4, !P1 ;  /* 0x0000000407007c0c */ /* 0x000fe2000cf21270 */
[----:B------:R-:W-:-:S04]  /*58d20*/  IMAD.WIDE R6, R21, 0x4, R4 ;  /* 0x0000000415067825 */ /* 0x000fc800078e0204 */
[----:B-1----:R-:W-:Y:S02]  /*58d30*/  VIADD R17, R23, UR28 ;  /* 0x0000001c17117c36 */ /* 0x002fe40008000000 */
[C---:B------:R-:W-:Y:S01]  /*58d40*/  IMAD.WIDE R8, R19.reuse, 0x4, R2 ;  /* 0x0000000413087825 */ /* 0x040fe200078e0202 */
[----:B------:R1:W-:Y:S03]  /*58d50*/  @P2 STG.E desc[UR8][R6.64], R222 ;  /* 0x000000de06002986 */ /* 0x0003e6000c101908 */
[----:B------:R-:W-:Y:S01]  /*58d60*/  IMAD.WIDE R10, R19, 0x4, R4 ;  /* 0x00000004130a7825 */ /* 0x000fe200078e0204 */
[----:B------:R1:W-:Y:S03]  /*58d70*/  @P6 STG.E desc[UR8][R8.64], R150 ;  /* 0x0000009608006986 */ /* 0x0003e6000c101908 */
[C---:B------:R-:W-:Y:S01]  /*58d80*/  IMAD.WIDE R12, R23.reuse, 0x4, R2 ;  /* 0x00000004170c7825 */ /* 0x040fe200078e0202 */
[----:B------:R1:W-:Y:S03]  /*58d90*/  @P0 STG.E desc[UR8][R10.64], R26 ;  /* 0x0000001a0a000986 */ /* 0x0003e6000c101908 */
[----:B------:R-:W-:Y:S01]  /*58da0*/  IMAD.WIDE R14, R23, 0x4, R4 ;  /* 0x00000004170e7825 */ /* 0x000fe200078e0204 */
[----:B------:R1:W-:Y:S03]  /*58db0*/  @P5 STG.E desc[UR8][R12.64], R231 ;  /* 0x000000e70c005986 */ /* 0x0003e6000c101908 */
[C---:B------:R-:W-:Y:S01]  /*58dc0*/  IMAD.WIDE R2, R17.reuse, 0x4, R2 ;  /* 0x0000000411027825 */ /* 0x040fe200078e0202 */
[----:B------:R1:W-:Y:S04]  /*58dd0*/  @P4 STG.E desc[UR8][R14.64], R223 ;  /* 0x000000df0e004986 */ /* 0x0003e8000c101908 */
[----:B------:R1:W-:Y:S01]  /*58de0*/  @P3 STG.E desc[UR8][R2.64], R151 ;  /* 0x0000009702003986 */ /* 0x0003e2000c101908 */
[----:B------:R-:W-:Y:S01]  /*58df0*/  IMAD.WIDE R4, R17, 0x4, R4 ;  /* 0x0000000411047825 */ /* 0x000fe200078e0204 */
[----:B------:R-:W-:Y:S06]  /*58e00*/  @!P1 EXIT ;  /* 0x000000000000994d */ /* 0x000fec0003800000 */
[----:B------:R-:W-:Y:S01]  /*58e10*/  STG.E desc[UR8][R4.64], R27 ;  /* 0x0000001b04007986 */ /* 0x000fe2000c101908 */
[----:B------:R-:W-:Y:S05]  /*58e20*/  EXIT ;  /* 0x000000000000794d */ /* 0x000fea0003800000 */
.L_x_2:
[----:B------:R-:W-:-:S00]  /*58e30*/  BRA `(.L_x_2) ;  /* 0xfffffffc00fc7947 */ /* 0x000fc0000383ffff */
[----:B------:R-:W-:-:S00]  /*58e40*/  NOP ;  /* 0x0000000000007918 */ /* 0x000fc00000000000 */
        /* <DEDUP_REMOVED lines=11> */
.L_x_3:


//--------------------- .nv.shared.matmul_kernel  --------------------------
	.section	.nv.shared.matmul_kernel,"aw",@nobits
	.sectionflags	@""
	.align	16
	.zero		1024


//--------------------- .nv.shared.reserved.0     --------------------------
	.section	.nv.shared.reserved.0,"aw",@nobits
	.weak		__nv_reservedSMEM_offset_0_alias
	.size		__nv_reservedSMEM_offset_0_alias, 0, 0
	.other		__nv_reservedSMEM_offset_0_alias,@"STO_CUDA_RESERVED_SHARED STV_DEFAULT"
__nv_reservedSMEM_offset_0_alias:
	.zero		0


//--------------------- .nv.constant0.matmul_kernel --------------------------
	.section	.nv.constant0.matmul_kernel,"a",@progbits
	.sectionflags	@""
	.align	4
.nv.constant0.matmul_kernel:
	.zero		608


//--------------------- SYMBOLS --------------------------

	.type		.nv.reservedSmem.offset0,@object
	.size		.nv.reservedSmem.offset0,0x4
